	.target	sm_100a

	.elftype	@"ET_EXEC"


//--------------------- .note.nv.tkinfo           --------------------------
	.section	.note.nv.tkinfo,"",@"SHT_NOTE"
	.sectionflags	@"SHF_NOTE_NV_TKINFO"
	.tkinfo
        /*0018*/ 	.word	0x00000002
        /*0030*/ 	.string	""
        /*0030*/ 	.string	"ptxas"
        /*0030*/ 	.string	"Cuda compilation tools, release 13.0, V13.0.88"
        /*0030*/ 	.string	"Build cuda_13.0.r13.0/compiler.36424714_0"
        /*0030*/ 	.string	"-arch sm_100a -m 64 "



//--------------------- .note.nv.cuinfo           --------------------------
	.section	.note.nv.cuinfo,"",@"SHT_NOTE"
	.sectionflags	@"SHF_NOTE_NV_CUINFO"
        /*0018*/ 	.short	0x0002
        /*001a*/ 	.short	0x0064
        /*001c*/ 	.short	0x0082
	.zero		2


//--------------------- .nv.info                  --------------------------
	.section	.nv.info,"",@"SHT_CUDA_INFO"
	.align	4


	//----- nvinfo : EIATTR_REGCOUNT
	.align		4
        /*0000*/ 	.byte	0x04, 0x2f
        /*0002*/ 	.short	(.L_19 - .L_18)
	.align		4
.L_18:
        /*0004*/ 	.word	index@(_ZN7cutlass13device_kernelINS_4gemm6kernel13GemmUniversalIN4cute5tupleIJiiiiEEENS1_10collective13CollectiveMmaINS1_46MainloopSm100TmaUmmaWarpSpecializedBlockScaledILi3ELi2ELi1ENS5_IJNS4_1CILi4EEENSA_ILi2EEENSA_ILi1EEEEEEEENS5_IJNSA_ILi128EEENSA_ILi256EEESG_EEENS5_IJNS_12float_e5m2_tENS_13float_ue8m0_tEEEENS5_IJNS5_IJlSD_lEEENS4_6LayoutINS5_IJNS5_IJNS5_IJNSA_ILi32EEESB_EEEiEEESQ_NS5_IJSD_iEEEEEENS5_IJNS5_IJNS5_IJNSA_ILi16EEESB_EEEiEEENS5_IJNS5_IJNSA_ILi0EEESD_EEENSA_ILi512EEEEEENS5_IJSW_iEEEEEEEEEEESL_S13_NS4_8TiledMMAINS4_8MMA_AtomIJNS4_21SM100_MMA_MXF8F6F4_SSISJ_SJ_fSK_Li128ELi256ELNS4_4UMMA5MajorE0ELS18_0ELNS17_7ScaleInE0ELS19_0EEEEEENSN_INS5_IJSD_SD_SD_EEENS5_IJSW_SW_SW_EEEEENS5_IJNS4_10UnderscoreES1F_S1F_EEEEENS5_IJNS4_23SM90_TMA_LOAD_MULTICASTES1I_EEENS5_IJNS4_14ComposedLayoutINS4_7SwizzleILi3ELi4ELi3EEENS4_18smem_ptr_flag_bitsILi8EEENSN_INS5_IJNSA_ILi8EEESG_EEENS5_IJSG_SD_EEEEEEENSN_INS5_IJNS5_IJNS5_IJSP_SD_EEENS5_IJSO_SD_EEEEEESD_NS5_IJSB_SD_EEEEEENS5_IJNS5_IJNS5_IJSU_SY_EEESX_EEESW_NS5_IJSD_SY_EEEEEEEEEEEvNS4_8identityES1J_NS5_IJS1T_NSN_INS5_IJNS5_IJNS5_IJSP_SC_EEES1V_EEESD_S1X_EEENS5_IJS20_SW_NS5_IJSD_NSA_ILi1024EEEEEEEEEEEEEEvS25_EENS_8epilogue10collective18CollectiveEpilogueINS2F_23Sm100TmaWarpSpecializedILi4ELi2ELi32ELb1ELb0EEEJNS5_IJNSA_ILi64EEESH_SG_EEENS5_IJNSN_IS2K_SD_EENSN_INS5_IJSO_SC_EEENS5_IJSD_SG_EEEEEEEENS_10bfloat16_tESM_S2R_SM_NS2F_6fusion15FusionCallbacksIS2J_NS2S_17LinearCombinationIS2R_fS2R_fLNS_15FloatRoundStyleE2EEES2L_S2Q_JEEENS4_5SM1004TMEM4LOAD26SM100_TMEM_LOAD_32dp32b32xENS4_13SM90_TMA_LOADENS1K_INS1L_ILi2ELi4ELi3EEENS1N_ILi16EEENSN_INS5_IJS1P_SO_EEES1V_EEEENS4_39AutoVectorizingCopyWithAssumedAlignmentILi128EEENS4_14SM90_TMA_STOREES37_S39_S39_EEEvvEEEEvNT_6ParamsE)
        /*0008*/ 	.word	0x000000de


	//----- nvinfo : EIATTR_FRAME_SIZE
	.align		4
.L_19:
        /*000c*/ 	.byte	0x04, 0x11
        /*000e*/ 	.short	(.L_21 - .L_20)
	.align		4
.L_20:
        /*0010*/ 	.word	index@($__internal_2_$__cuda_sm10x_tcgen05_guardrail_trap_unallocated_columns_being_dealloced)
        /*0014*/ 	.word	0x00000000


	//----- nvinfo : EIATTR_FRAME_SIZE
	.align		4
.L_21:
        /*0018*/ 	.byte	0x04, 0x11
        /*001a*/ 	.short	(.L_23 - .L_22)
	.align		4
.L_22:
        /*001c*/ 	.word	index@($__internal_1_$__cuda_sm10x_tcgen05_guardrail_trap_phase_invalid_during_alloc)
        /*0020*/ 	.word	0x00000000


	//----- nvinfo : EIATTR_FRAME_SIZE
	.align		4
.L_23:
        /*0024*/ 	.byte	0x04, 0x11
        /*0026*/ 	.short	(.L_25 - .L_24)
	.align		4
.L_24:
        /*0028*/ 	.word	index@($__internal_0_$__cuda_sm10x_tcgen05_guardrail_trap_col_being_dealloced_not_returned_by_alloc)
        /*002c*/ 	.word	0x00000000


	//----- nvinfo : EIATTR_FRAME_SIZE
	.align		4
.L_25:
        /*0030*/ 	.byte	0x04, 0x11
        /*0032*/ 	.short	(.L_27 - .L_26)
	.align		4
.L_26:
        /*0034*/ 	.word	index@(_ZN7cutlass13device_kernelINS_4gemm6kernel13GemmUniversalIN4cute5tupleIJiiiiEEENS1_10collective13CollectiveMmaINS1_46MainloopSm100TmaUmmaWarpSpecializedBlockScaledILi3ELi2ELi1ENS5_IJNS4_1CILi4EEENSA_ILi2EEENSA_ILi1EEEEEEEENS5_IJNSA_ILi128EEENSA_ILi256EEESG_EEENS5_IJNS_12float_e5m2_tENS_13float_ue8m0_tEEEENS5_IJNS5_IJlSD_lEEENS4_6LayoutINS5_IJNS5_IJNS5_IJNSA_ILi32EEESB_EEEiEEESQ_NS5_IJSD_iEEEEEENS5_IJNS5_IJNS5_IJNSA_ILi16EEESB_EEEiEEENS5_IJNS5_IJNSA_ILi0EEESD_EEENSA_ILi512EEEEEENS5_IJSW_iEEEEEEEEEEESL_S13_NS4_8TiledMMAINS4_8MMA_AtomIJNS4_21SM100_MMA_MXF8F6F4_SSISJ_SJ_fSK_Li128ELi256ELNS4_4UMMA5MajorE0ELS18_0ELNS17_7ScaleInE0ELS19_0EEEEEENSN_INS5_IJSD_SD_SD_EEENS5_IJSW_SW_SW_EEEEENS5_IJNS4_10UnderscoreES1F_S1F_EEEEENS5_IJNS4_23SM90_TMA_LOAD_MULTICASTES1I_EEENS5_IJNS4_14ComposedLayoutINS4_7SwizzleILi3ELi4ELi3EEENS4_18smem_ptr_flag_bitsILi8EEENSN_INS5_IJNSA_ILi8EEESG_EEENS5_IJSG_SD_EEEEEEENSN_INS5_IJNS5_IJNS5_IJSP_SD_EEENS5_IJSO_SD_EEEEEESD_NS5_IJSB_SD_EEEEEENS5_IJNS5_IJNS5_IJSU_SY_EEESX_EEESW_NS5_IJSD_SY_EEEEEEEEEEEvNS4_8identityES1J_NS5_IJS1T_NSN_INS5_IJNS5_IJNS5_IJSP_SC_EEES1V_EEESD_S1X_EEENS5_IJS20_SW_NS5_IJSD_NSA_ILi1024EEEEEEEEEEEEEEvS25_EENS_8epilogue10collective18CollectiveEpilogueINS2F_23Sm100TmaWarpSpecializedILi4ELi2ELi32ELb1ELb0EEEJNS5_IJNSA_ILi64EEESH_SG_EEENS5_IJNSN_IS2K_SD_EENSN_INS5_IJSO_SC_EEENS5_IJSD_SG_EEEEEEEENS_10bfloat16_tESM_S2R_SM_NS2F_6fusion15FusionCallbacksIS2J_NS2S_17LinearCombinationIS2R_fS2R_fLNS_15FloatRoundStyleE2EEES2L_S2Q_JEEENS4_5SM1004TMEM4LOAD26SM100_TMEM_LOAD_32dp32b32xENS4_13SM90_TMA_LOADENS1K_INS1L_ILi2ELi4ELi3EEENS1N_ILi16EEENSN_INS5_IJS1P_SO_EEES1V_EEEENS4_39AutoVectorizingCopyWithAssumedAlignmentILi128EEENS4_14SM90_TMA_STOREES37_S39_S39_EEEvvEEEEvNT_6ParamsE)
        /*0038*/ 	.word	0x00000000


	//----- nvinfo : EIATTR_MIN_STACK_SIZE
	.align		4
.L_27:
        /*003c*/ 	.byte	0x04, 0x12
        /*003e*/ 	.short	(.L_29 - .L_28)
	.align		4
.L_28:
        /*0040*/ 	.word	index@(_ZN7cutlass13device_kernelINS_4gemm6kernel13GemmUniversalIN4cute5tupleIJiiiiEEENS1_10collective13CollectiveMmaINS1_46MainloopSm100TmaUmmaWarpSpecializedBlockScaledILi3ELi2ELi1ENS5_IJNS4_1CILi4EEENSA_ILi2EEENSA_ILi1EEEEEEEENS5_IJNSA_ILi128EEENSA_ILi256EEESG_EEENS5_IJNS_12float_e5m2_tENS_13float_ue8m0_tEEEENS5_IJNS5_IJlSD_lEEENS4_6LayoutINS5_IJNS5_IJNS5_IJNSA_ILi32EEESB_EEEiEEESQ_NS5_IJSD_iEEEEEENS5_IJNS5_IJNS5_IJNSA_ILi16EEESB_EEEiEEENS5_IJNS5_IJNSA_ILi0EEESD_EEENSA_ILi512EEEEEENS5_IJSW_iEEEEEEEEEEESL_S13_NS4_8TiledMMAINS4_8MMA_AtomIJNS4_21SM100_MMA_MXF8F6F4_SSISJ_SJ_fSK_Li128ELi256ELNS4_4UMMA5MajorE0ELS18_0ELNS17_7ScaleInE0ELS19_0EEEEEENSN_INS5_IJSD_SD_SD_EEENS5_IJSW_SW_SW_EEEEENS5_IJNS4_10UnderscoreES1F_S1F_EEEEENS5_IJNS4_23SM90_TMA_LOAD_MULTICASTES1I_EEENS5_IJNS4_14ComposedLayoutINS4_7SwizzleILi3ELi4ELi3EEENS4_18smem_ptr_flag_bitsILi8EEENSN_INS5_IJNSA_ILi8EEESG_EEENS5_IJSG_SD_EEEEEEENSN_INS5_IJNS5_IJNS5_IJSP_SD_EEENS5_IJSO_SD_EEEEEESD_NS5_IJSB_SD_EEEEEENS5_IJNS5_IJNS5_IJSU_SY_EEESX_EEESW_NS5_IJSD_SY_EEEEEEEEEEEvNS4_8identityES1J_NS5_IJS1T_NSN_INS5_IJNS5_IJNS5_IJSP_SC_EEES1V_EEESD_S1X_EEENS5_IJS20_SW_NS5_IJSD_NSA_ILi1024EEEEEEEEEEEEEEvS25_EENS_8epilogue10collective18CollectiveEpilogueINS2F_23Sm100TmaWarpSpecializedILi4ELi2ELi32ELb1ELb0EEEJNS5_IJNSA_ILi64EEESH_SG_EEENS5_IJNSN_IS2K_SD_EENSN_INS5_IJSO_SC_EEENS5_IJSD_SG_EEEEEEEENS_10bfloat16_tESM_S2R_SM_NS2F_6fusion15FusionCallbacksIS2J_NS2S_17LinearCombinationIS2R_fS2R_fLNS_15FloatRoundStyleE2EEES2L_S2Q_JEEENS4_5SM1004TMEM4LOAD26SM100_TMEM_LOAD_32dp32b32xENS4_13SM90_TMA_LOADENS1K_INS1L_ILi2ELi4ELi3EEENS1N_ILi16EEENSN_INS5_IJS1P_SO_EEES1V_EEEENS4_39AutoVectorizingCopyWithAssumedAlignmentILi128EEENS4_14SM90_TMA_STOREES37_S39_S39_EEEvvEEEEvNT_6ParamsE)
        /*0044*/ 	.word	0x00000000
.L_29:


//--------------------- .nv.compat                --------------------------
	.section	.nv.compat,"",@"SHT_CUDA_COMPAT_INFO"
	.align	4
        /*0000*/ 	.byte	0x02, 0x09, 0x01, 0x00, 0x02, 0x02, 0x02, 0x00, 0x02, 0x05, 0x05, 0x00, 0x03, 0x07, 0x01, 0x01
        /*0010*/ 	.byte	0x02, 0x03, 0x01, 0x00, 0x02, 0x06, 0x01, 0x00, 0x04, 0x0b, 0x08, 0x00, 0x09, 0x00, 0x00, 0x00
        /*0020*/ 	.byte	0x00, 0x00, 0x00, 0x00


//--------------------- .nv.info._ZN7cutlass13device_kernelINS_4gemm6kernel13GemmUniversalIN4cute5tupleIJiiiiEEENS1_10collective13CollectiveMmaINS1_46MainloopSm100TmaUmmaWarpSpecializedBlockScaledILi3ELi2ELi1ENS5_IJNS4_1CILi4EEENSA_ILi2EEENSA_ILi1EEEEEEEENS5_IJNSA_ILi128EEENSA_ILi256EEESG_EEENS5_IJNS_12float_e5m2_tENS_13float_ue8m0_tEEEENS5_IJNS5_IJlSD_lEEENS4_6LayoutINS5_IJNS5_IJNS5_IJNSA_ILi32EEESB_EEEiEEESQ_NS5_IJSD_iEEEEEENS5_IJNS5_IJNS5_IJNSA_ILi16EEESB_EEEiEEENS5_IJNS5_IJNSA_ILi0EEESD_EEENSA_ILi512EEEEEENS5_IJSW_iEEEEEEEEEEESL_S13_NS4_8TiledMMAINS4_8MMA_AtomIJNS4_21SM100_MMA_MXF8F6F4_SSISJ_SJ_fSK_Li128ELi256ELNS4_4UMMA5MajorE0ELS18_0ELNS17_7ScaleInE0ELS19_0EEEEEENSN_INS5_IJSD_SD_SD_EEENS5_IJSW_SW_SW_EEEEENS5_IJNS4_10UnderscoreES1F_S1F_EEEEENS5_IJNS4_23SM90_TMA_LOAD_MULTICASTES1I_EEENS5_IJNS4_14ComposedLayoutINS4_7SwizzleILi3ELi4ELi3EEENS4_18smem_ptr_flag_bitsILi8EEENSN_INS5_IJNSA_ILi8EEESG_EEENS5_IJSG_SD_EEEEEEENSN_INS5_IJNS5_IJNS5_IJSP_SD_EEENS5_IJSO_SD_EEEEEESD_NS5_IJSB_SD_EEEEEENS5_IJNS5_IJNS5_IJSU_SY_EEESX_EEESW_NS5_IJSD_SY_EEEEEEEEEEEvNS4_8identityES1J_NS5_IJS1T_NSN_INS5_IJNS5_IJNS5_IJSP_SC_EEES1V_EEESD_S1X_EEENS5_IJS20_SW_NS5_IJSD_NSA_ILi1024EEEEEEEEEEEEEEvS25_EENS_8epilogue10collective18CollectiveEpilogueINS2F_23Sm100TmaWarpSpecializedILi4ELi2ELi32ELb1ELb0EEEJNS5_IJNSA_ILi64EEESH_SG_EEENS5_IJNSN_IS2K_SD_EENSN_INS5_IJSO_SC_EEENS5_IJSD_SG_EEEEEEEENS_10bfloat16_tESM_S2R_SM_NS2F_6fusion15FusionCallbacksIS2J_NS2S_17LinearCombinationIS2R_fS2R_fLNS_15FloatRoundStyleE2EEES2L_S2Q_JEEENS4_5SM1004TMEM4LOAD26SM100_TMEM_LOAD_32dp32b32xENS4_13SM90_TMA_LOADENS1K_INS1L_ILi2ELi4ELi3EEENS1N_ILi16EEENSN_INS5_IJS1P_SO_EEES1V_EEEENS4_39AutoVectorizingCopyWithAssumedAlignmentILi128EEENS4_14SM90_TMA_STOREES37_S39_S39_EEEvvEEEEvNT_6ParamsE --------------------------
	.section	.nv.info._ZN7cutlass13device_kernelINS_4gemm6kernel13GemmUniversalIN4cute5tupleIJiiiiEEENS1_10collective13CollectiveMmaINS1_46MainloopSm100TmaUmmaWarpSpecializedBlockScaledILi3ELi2ELi1ENS5_IJNS4_1CILi4EEENSA_ILi2EEENSA_ILi1EEEEEEEENS5_IJNSA_ILi128EEENSA_ILi256EEESG_EEENS5_IJNS_12float_e5m2_tENS_13float_ue8m0_tEEEENS5_IJNS5_IJlSD_lEEENS4_6LayoutINS5_IJNS5_IJNS5_IJNSA_ILi32EEESB_EEEiEEESQ_NS5_IJSD_iEEEEEENS5_IJNS5_IJNS5_IJNSA_ILi16EEESB_EEEiEEENS5_IJNS5_IJNSA_ILi0EEESD_EEENSA_ILi512EEEEEENS5_IJSW_iEEEEEEEEEEESL_S13_NS4_8TiledMMAINS4_8MMA_AtomIJNS4_21SM100_MMA_MXF8F6F4_SSISJ_SJ_fSK_Li128ELi256ELNS4_4UMMA5MajorE0ELS18_0ELNS17_7ScaleInE0ELS19_0EEEEEENSN_INS5_IJSD_SD_SD_EEENS5_IJSW_SW_SW_EEEEENS5_IJNS4_10UnderscoreES1F_S1F_EEEEENS5_IJNS4_23SM90_TMA_LOAD_MULTICASTES1I_EEENS5_IJNS4_14ComposedLayoutINS4_7SwizzleILi3ELi4ELi3EEENS4_18smem_ptr_flag_bitsILi8EEENSN_INS5_IJNSA_ILi8EEESG_EEENS5_IJSG_SD_EEEEEEENSN_INS5_IJNS5_IJNS5_IJSP_SD_EEENS5_IJSO_SD_EEEEEESD_NS5_IJSB_SD_EEEEEENS5_IJNS5_IJNS5_IJSU_SY_EEESX_EEESW_NS5_IJSD_SY_EEEEEEEEEEEvNS4_8identityES1J_NS5_IJS1T_NSN_INS5_IJNS5_IJNS5_IJSP_SC_EEES1V_EEESD_S1X_EEENS5_IJS20_SW_NS5_IJSD_NSA_ILi1024EEEEEEEEEEEEEEvS25_EENS_8epilogue10collective18CollectiveEpilogueINS2F_23Sm100TmaWarpSpecializedILi4ELi2ELi32ELb1ELb0EEEJNS5_IJNSA_ILi64EEESH_SG_EEENS5_IJNSN_IS2K_SD_EENSN_INS5_IJSO_SC_EEENS5_IJSD_SG_EEEEEEEENS_10bfloat16_tESM_S2R_SM_NS2F_6fusion15FusionCallbacksIS2J_NS2S_17LinearCombinationIS2R_fS2R_fLNS_15FloatRoundStyleE2EEES2L_S2Q_JEEENS4_5SM1004TMEM4LOAD26SM100_TMEM_LOAD_32dp32b32xENS4_13SM90_TMA_LOADENS1K_INS1L_ILi2ELi4ELi3EEENS1N_ILi16EEENSN_INS5_IJS1P_SO_EEES1V_EEEENS4_39AutoVectorizingCopyWithAssumedAlignmentILi128EEENS4_14SM90_TMA_STOREES37_S39_S39_EEEvvEEEEvNT_6ParamsE,"",@"SHT_CUDA_INFO"
	.sectionflags	@""
	.align	4


	//----- nvinfo : EIATTR_CUDA_API_VERSION
	.align		4
        /*0000*/ 	.byte	0x04, 0x37
        /*0002*/ 	.short	(.L_31 - .L_30)
.L_30:
        /*0004*/ 	.word	0x00000082


	//----- nvinfo : EIATTR_KPARAM_INFO
	.align		4
.L_31:
        /*0008*/ 	.byte	0x04, 0x17
        /*000a*/ 	.short	(.L_33 - .L_32)
.L_32:
        /*000c*/ 	.word	0x00000000
        /*0010*/ 	.short	0x0000
        /*0012*/ 	.short	0x0000
        /*0014*/ 	.byte	0x00, 0xf0, 0x01, 0x30


	//----- nvinfo : EIATTR_AT_ENTRY_FRAGMENTS
	.align		4
.L_33:
        /*0018*/ 	.byte	0x04, 0x4f
        /*001a*/ 	.short	(.L_35 - .L_34)


	//   ....[0]....
.L_34:
        /*001c*/ 	.word	0x00000006


	//----- nvinfo : EIATTR_RESERVED_SMEM_USED
	.align		4
.L_35:
        /*0020*/ 	.byte	0x01, 0x41
	.zero		2


	//----- nvinfo : EIATTR_SPARSE_MMA_MASK
	.align		4
        /*0024*/ 	.byte	0x03, 0x50
        /*0026*/ 	.short	0x0000


	//----- nvinfo : EIATTR_TCGEN05_1CTA_USED
	.align		4
        /*0028*/ 	.byte	0x01, 0x51
	.zero		2


	//----- nvinfo : EIATTR_MAXREG_COUNT
	.align		4
        /*002c*/ 	.byte	0x03, 0x1b
        /*002e*/ 	.short	0x00ff


	//----- nvinfo : EIATTR_NUM_BARRIERS
	.align		4
        /*0030*/ 	.byte	0x02, 0x4c
        /*0032*/ 	.byte	0x07
	.zero		1


	//----- nvinfo : EIATTR_EXTERNS
	.align		4
        /*0034*/ 	.byte	0x04, 0x0f
        /*0036*/ 	.short	(.L_37 - .L_36)


	//   ....[0]....
	.align		4
.L_36:
        /*0038*/ 	.word	index@(__assertfail)


	//----- nvinfo : EIATTR_MERCURY_ISA_VERSION
	.align		4
.L_37:
        /*003c*/ 	.byte	0x03, 0x5f
        /*003e*/ 	.short	0x0101


	//----- nvinfo : EIATTR_INT_WARP_WIDE_INSTR_OFFSETS
	.align		4
        /*0040*/ 	.byte	0x04, 0x31
        /*0042*/ 	.short	(.L_39 - .L_38)


	//   ....[0]....
.L_38:
        /*0044*/ 	.word	0x00000d70


	//   ....[1]....
        /*0048*/ 	.word	0x00000e30


	//   ....[2]....
        /*004c*/ 	.word	0x00004730


	//   ....[3]....
        /*0050*/ 	.word	0x00004750


	//   ....[4]....
        /*0054*/ 	.word	0x00004780


	//   ....[5]....
        /*0058*/ 	.word	0x00005330


	//   ....[6]....
        /*005c*/ 	.word	0x000053d0


	//   ....[7]....
        /*0060*/ 	.word	0x00005470


	//   ....[8]....
        /*0064*/ 	.word	0x000054f0


	//   ....[9]....
        /*0068*/ 	.word	0x000055b0


	//   ....[10]....
        /*006c*/ 	.word	0x00005650


	//   ....[11]....
        /*0070*/ 	.word	0x000056f0


	//   ....[12]....
        /*0074*/ 	.word	0x00005810


	//   ....[13]....
        /*0078*/ 	.word	0x00005830


	//   ....[14]....
        /*007c*/ 	.word	0x000058b0


	//   ....[15]....
        /*0080*/ 	.word	0x00005970


	//   ....[16]....
        /*0084*/ 	.word	0x00005a20


	//   ....[17]....
        /*0088*/ 	.word	0x00005aa0


	//   ....[18]....
        /*008c*/ 	.word	0x00005b30


	//   ....[19]....
        /*0090*/ 	.word	0x00005c10


	//   ....[20]....
        /*0094*/ 	.word	0x00005c80


	//   ....[21]....
        /*0098*/ 	.word	0x00005d40


	//   ....[22]....
        /*009c*/ 	.word	0x00005de0


	//   ....[23]....
        /*00a0*/ 	.word	0x00005e70


	//   ....[24]....
        /*00a4*/ 	.word	0x00005f10


	//   ....[25]....
        /*00a8*/ 	.word	0x00005fd0


	//   ....[26]....
        /*00ac*/ 	.word	0x00006070


	//   ....[27]....
        /*00b0*/ 	.word	0x00006130


	//   ....[28]....
        /*00b4*/ 	.word	0x00006220


	//----- nvinfo : EIATTR_COOP_GROUP_MASK_REGIDS
	.align		4
.L_39:
        /*00b8*/ 	.byte	0x04, 0x29
        /*00ba*/ 	.short	(.L_41 - .L_40)


	//   ....[0]....
.L_40:
        /*00bc*/ 	.word	0xffffffff


	//   ....[1]....
        /*00c0*/ 	.word	0xffffffff


	//   ....[2]....
        /*00c4*/ 	.word	0xffffffff


	//   ....[3]....
        /*00c8*/ 	.word	0xffffffff


	//   ....[4]....
        /*00cc*/ 	.word	0xffffffff


	//   ....[5]....
        /*00d0*/ 	.word	0xffffffff


	//   ....[6]....
        /*00d4*/ 	.word	0xffffffff


	//   ....[7]....
        /*00d8*/ 	.word	0xffffffff


	//   ....[8]....
        /*00dc*/ 	.word	0xffffffff


	//   ....[9]....
        /*00e0*/ 	.word	0xffffffff


	//   ....[10]....
        /*00e4*/ 	.word	0xffffffff


	//   ....[11]....
        /*00e8*/ 	.word	0xffffffff


	//   ....[12]....
        /*00ec*/ 	.word	0xffffffff


	//   ....[13]....
        /*00f0*/ 	.word	0xffffffff


	//----- nvinfo : EIATTR_COOP_GROUP_INSTR_OFFSETS
	.align		4
.L_41:
        /*00f4*/ 	.byte	0x04, 0x28
        /*00f6*/ 	.short	(.L_43 - .L_42)


	//   ....[0]....
.L_42:
        /*00f8*/ 	.word	0x00000080


	//   ....[1]....
        /*00fc*/ 	.word	0x00000550


	//   ....[2]....
        /*0100*/ 	.word	0x000006e0


	//   ....[3]....
        /*0104*/ 	.word	0x00000880


	//   ....[4]....
        /*0108*/ 	.word	0x00000980


	//   ....[5]....
        /*010c*/ 	.word	0x00000af0


	//   ....[6]....
        /*0110*/ 	.word	0x00000c30


	//   ....[7]....
        /*0114*/ 	.word	0x00000ea0


	//   ....[8]....
        /*0118*/ 	.word	0x00002610


	//   ....[9]....
        /*011c*/ 	.word	0x00003470


	//   ....[10]....
        /*0120*/ 	.word	0x00003680


	//   ....[11]....
        /*0124*/ 	.word	0x000036b0


	//   ....[12]....
        /*0128*/ 	.word	0x00004610


	//   ....[13]....
        /*012c*/ 	.word	0x00004840


	//----- nvinfo : EIATTR_VRC_CTA_INIT_COUNT
	.align		4
.L_43:
        /*0130*/ 	.byte	0x02, 0x4a
        /*0132*/ 	.byte	0x80
	.zero		1


	//----- nvinfo : EIATTR_SYSCALL_OFFSETS
	.align		4
        /*0134*/ 	.byte	0x04, 0x46
        /*0136*/ 	.short	(.L_45 - .L_44)


	//   ....[0]....
.L_44:
        /*0138*/ 	.word	0x00006e20


	//   ....[1]....
        /*013c*/ 	.word	0x00006f10


	//   ....[2]....
        /*0140*/ 	.word	0x00007ae0


	//   ....[3]....
        /*0144*/ 	.word	0x00007c50


	//   ....[4]....
        /*0148*/ 	.word	0x00009110


	//   ....[5]....
        /*014c*/ 	.word	0x00009280


	//   ....[6]....
        /*0150*/ 	.word	0x0000a7a0


	//   ....[7]....
        /*0154*/ 	.word	0x0000a910


	//   ....[8]....
        /*0158*/ 	.word	0x0000bdc0


	//   ....[9]....
        /*015c*/ 	.word	0x0000bf30


	//   ....[10]....
        /*0160*/ 	.word	0x0000d440


	//   ....[11]....
        /*0164*/ 	.word	0x0000d5b0


	//   ....[12]....
        /*0168*/ 	.word	0x0000ea80


	//   ....[13]....
        /*016c*/ 	.word	0x0000ebf0


	//   ....[14]....
        /*0170*/ 	.word	0x000100f0


	//   ....[15]....
        /*0174*/ 	.word	0x00010260


	//   ....[16]....
        /*0178*/ 	.word	0x000116c0


	//   ....[17]....
        /*017c*/ 	.word	0x00011830


	//----- nvinfo : EIATTR_MBARRIER_INSTR_OFFSETS
	.align		4
.L_45:
        /*0180*/ 	.byte	0x04, 0x39
        /*0182*/ 	.short	(.L_47 - .L_46)


	//   ....[0]....
.L_46:
        /*0184*/ 	.word	0x00000670
        /*0188*/ 	.word	0x000000ff
        /*018c*/ 	.word	0x00000000
        /*0190*/ 	.short	0x0100
        /*0192*/ 	.byte	0x04
	.zero		1


	//   ....[1]....
        /*0194*/ 	.word	0x00000680
        /*0198*/ 	.word	0x000000ff
        /*019c*/ 	.word	0x00000018
        /*01a0*/ 	.short	0x0100
        /*01a2*/ 	.byte	0x04
	.zero		1


	//   ....[2]....
        /*01a4*/ 	.word	0x00000690
        /*01a8*/ 	.word	0x000000ff
        /*01ac*/ 	.word	0x00000008
        /*01b0*/ 	.short	0x0100
        /*01b2*/ 	.byte	0x04
	.zero		1


	//   ....[3]....
        /*01b4*/ 	.word	0x000006a0
        /*01b8*/ 	.word	0x000000ff
        /*01bc*/ 	.word	0x00000020
        /*01c0*/ 	.short	0x0100
        /*01c2*/ 	.byte	0x04
	.zero		1


	//   ....[4]....
        /*01c4*/ 	.word	0x000006b0
        /*01c8*/ 	.word	0x000000ff
        /*01cc*/ 	.word	0x00000010
        /*01d0*/ 	.short	0x0100
        /*01d2*/ 	.byte	0x04
	.zero		1


	//   ....[5]....
        /*01d4*/ 	.word	0x000006c0
        /*01d8*/ 	.word	0x000000ff
        /*01dc*/ 	.word	0x00000028
        /*01e0*/ 	.short	0x0100
        /*01e2*/ 	.byte	0x04
	.zero		1


	//   ....[6]....
        /*01e4*/ 	.word	0x000007f0
        /*01e8*/ 	.word	0x000000ff
        /*01ec*/ 	.word	0x00000030
        /*01f0*/ 	.short	0x0100
        /*01f2*/ 	.byte	0x04
	.zero		1


	//   ....[7]....
        /*01f4*/ 	.word	0x00000800
        /*01f8*/ 	.word	0x000000ff
        /*01fc*/ 	.word	0x00000050
        /*0200*/ 	.short	0x0100
        /*0202*/ 	.byte	0x04
	.zero		1


	//   ....[8]....
        /*0204*/ 	.word	0x00000810
        /*0208*/ 	.word	0x000000ff
        /*020c*/ 	.word	0x00000038
        /*0210*/ 	.short	0x0100
        /*0212*/ 	.byte	0x04
	.zero		1


	//   ....[9]....
        /*0214*/ 	.word	0x00000820
        /*0218*/ 	.word	0x000000ff
        /*021c*/ 	.word	0x00000058
        /*0220*/ 	.short	0x0100
        /*0222*/ 	.byte	0x04
	.zero		1


	//   ....[10]....
        /*0224*/ 	.word	0x00000830
        /*0228*/ 	.word	0x000000ff
        /*022c*/ 	.word	0x00000040
        /*0230*/ 	.short	0x0100
        /*0232*/ 	.byte	0x04
	.zero		1


	//   ....[11]....
        /*0234*/ 	.word	0x00000840
        /*0238*/ 	.word	0x000000ff
        /*023c*/ 	.word	0x00000060
        /*0240*/ 	.short	0x0100
        /*0242*/ 	.byte	0x04
	.zero		1


	//   ....[12]....
        /*0244*/ 	.word	0x00000850
        /*0248*/ 	.word	0x000000ff
        /*024c*/ 	.word	0x00000048
        /*0250*/ 	.short	0x0100
        /*0252*/ 	.byte	0x04
	.zero		1


	//   ....[13]....
        /*0254*/ 	.word	0x00000860
        /*0258*/ 	.word	0x000000ff
        /*025c*/ 	.word	0x00000068
        /*0260*/ 	.short	0x0100
        /*0262*/ 	.byte	0x04
	.zero		1


	//   ....[14]....
        /*0264*/ 	.word	0x00000950
        /*0268*/ 	.word	0x000000ff
        /*026c*/ 	.word	0x00000070
        /*0270*/ 	.short	0x0100
        /*0272*/ 	.byte	0x06
	.zero		1


	//   ....[15]....
        /*0274*/ 	.word	0x00000960
        /*0278*/ 	.word	0x000000ff
        /*027c*/ 	.word	0x00000078
        /*0280*/ 	.short	0x0100
        /*0282*/ 	.byte	0x06
	.zero		1


	//   ....[16]....
        /*0284*/ 	.word	0x00000aa0
        /*0288*/ 	.word	0x000000ff
        /*028c*/ 	.word	0x00000080
        /*0290*/ 	.short	0x0100
        /*0292*/ 	.byte	0x06
	.zero		1


	//   ....[17]....
        /*0294*/ 	.word	0x00000ab0
        /*0298*/ 	.word	0x000000ff
        /*029c*/ 	.word	0x00000090
        /*02a0*/ 	.short	0x0100
        /*02a2*/ 	.byte	0x06
	.zero		1


	//   ....[18]....
        /*02a4*/ 	.word	0x00000ac0
        /*02a8*/ 	.word	0x000000ff
        /*02ac*/ 	.word	0x00000088
        /*02b0*/ 	.short	0x0100
        /*02b2*/ 	.byte	0x06
	.zero		1


	//   ....[19]....
        /*02b4*/ 	.word	0x00000ad0
        /*02b8*/ 	.word	0x000000ff
        /*02bc*/ 	.word	0x00000098
        /*02c0*/ 	.short	0x0100
        /*02c2*/ 	.byte	0x06
	.zero		1


	//   ....[20]....
        /*02c4*/ 	.word	0x00000c00
        /*02c8*/ 	.word	0x000000ff
        /*02cc*/ 	.word	0x000000a0
        /*02d0*/ 	.short	0x0100
        /*02d2*/ 	.byte	0x04
	.zero		1


	//   ....[21]....
        /*02d4*/ 	.word	0x00000c10
        /*02d8*/ 	.word	0x000000ff
        /*02dc*/ 	.word	0x000000a8
        /*02e0*/ 	.short	0x0100
        /*02e2*/ 	.byte	0x04
	.zero		1


	//   ....[22]....
        /*02e4*/ 	.word	0x00000d10
        /*02e8*/ 	.word	0x000000ff
        /*02ec*/ 	.word	0x000000b0
        /*02f0*/ 	.short	0x0100
        /*02f2*/ 	.byte	0x04
	.zero		1


	//   ....[23]....
        /*02f4*/ 	.word	0x00000d20
        /*02f8*/ 	.word	0x000000ff
        /*02fc*/ 	.word	0x000000c0
        /*0300*/ 	.short	0x0100
        /*0302*/ 	.byte	0x04
	.zero		1


	//   ....[24]....
        /*0304*/ 	.word	0x00000d30
        /*0308*/ 	.word	0x000000ff
        /*030c*/ 	.word	0x000000b8
        /*0310*/ 	.short	0x0100
        /*0312*/ 	.byte	0x04
	.zero		1


	//   ....[25]....
        /*0314*/ 	.word	0x00000d40
        /*0318*/ 	.word	0x000000ff
        /*031c*/ 	.word	0x000000c8
        /*0320*/ 	.short	0x0100
        /*0322*/ 	.byte	0x04
	.zero		1


	//   ....[26]....
        /*0324*/ 	.word	0x00000e50
        /*0328*/ 	.word	0x000000ff
        /*032c*/ 	.word	0x000000d0
        /*0330*/ 	.short	0x0100
        /*0332*/ 	.byte	0x06
	.zero		1


	//   ....[27]....
        /*0334*/ 	.word	0x00001c30
        /*0338*/ 	.word	0x00000000
        /*033c*/ 	.word	0x000000c0
        /*0340*/ 	.short	0x010a
        /*0342*/ 	.byte	0xff
	.zero		1


	//   ....[28]....
        /*0344*/ 	.word	0x00001c50
        /*0348*/ 	.word	0x00000000
        /*034c*/ 	.word	0x000000b0
        /*0350*/ 	.short	0x0101
        /*0352*/ 	.byte	0xff
	.zero		1


	//   ....[29]....
        /*0354*/ 	.word	0x00001d10
        /*0358*/ 	.word	0x000000ff
        /*035c*/ 	.word	0x00000018
        /*0360*/ 	.short	0x010a
        /*0362*/ 	.byte	0x04
	.zero		1


	//   ....[30]....
        /*0364*/ 	.word	0x00001db0
        /*0368*/ 	.word	0x000000ff
        /*036c*/ 	.word	0x00000018
        /*0370*/ 	.short	0x010a
        /*0372*/ 	.byte	0x29
	.zero		1


	//   ....[31]....
        /*0374*/ 	.word	0x00001ef0
        /*0378*/ 	.word	0x000000ff
        /*037c*/ 	.word	0x00000018
        /*0380*/ 	.short	0x010a
        /*0382*/ 	.byte	0x05
	.zero		1


	//   ....[32]....
        /*0384*/ 	.word	0x000021b0
        /*0388*/ 	.word	0x000000ff
        /*038c*/ 	.word	0x00000078
        /*0390*/ 	.short	0x0101
        /*0392*/ 	.byte	0x06
	.zero		1


	//   ....[33]....
        /*0394*/ 	.word	0x000021d0
        /*0398*/ 	.word	0x000000ff
        /*039c*/ 	.word	0x00000018
        /*03a0*/ 	.short	0x010a
        /*03a2*/ 	.byte	0x04
	.zero		1


	//   ....[34]....
        /*03a4*/ 	.word	0x00002250
        /*03a8*/ 	.word	0x000000ff
        /*03ac*/ 	.word	0x00000018
        /*03b0*/ 	.short	0x010a
        /*03b2*/ 	.byte	0x29
	.zero		1


	//   ....[35]....
        /*03b4*/ 	.word	0x00002390
        /*03b8*/ 	.word	0x000000ff
        /*03bc*/ 	.word	0x00000018
        /*03c0*/ 	.short	0x010a
        /*03c2*/ 	.byte	0x05
	.zero		1


	//   ....[36]....
        /*03c4*/ 	.word	0x00002640
        /*03c8*/ 	.word	0x00000003
        /*03cc*/ 	.word	0x00000080
        /*03d0*/ 	.short	0x010a
        /*03d2*/ 	.byte	0xff
	.zero		1


	//   ....[37]....
        /*03d4*/ 	.word	0x00002790
        /*03d8*/ 	.word	0x00000000
        /*03dc*/ 	.word	0x00000000
        /*03e0*/ 	.short	0x0101
        /*03e2*/ 	.byte	0xff
	.zero		1


	//   ....[38]....
        /*03e4*/ 	.word	0x00002d50
        /*03e8*/ 	.word	0x000000ff
        /*03ec*/ 	.word	0x00000000
        /*03f0*/ 	.short	0x010a
        /*03f2*/ 	.byte	0x04
	.zero		1


	//   ....[39]....
        /*03f4*/ 	.word	0x00002de0
        /*03f8*/ 	.word	0x000000ff
        /*03fc*/ 	.word	0x00000000
        /*0400*/ 	.short	0x010a
        /*0402*/ 	.byte	0x05
	.zero		1


	//   ....[40]....
        /*0404*/ 	.word	0x00002e80
        /*0408*/ 	.word	0x00000000
        /*040c*/ 	.word	0x00000000
        /*0410*/ 	.short	0x010a
        /*0412*/ 	.byte	0xff
	.zero		1


	//   ....[41]....
        /*0414*/ 	.word	0x00002fc0
        /*0418*/ 	.word	0x00000002
        /*041c*/ 	.word	0x000000b0
        /*0420*/ 	.short	0x010a
        /*0422*/ 	.byte	0xff
	.zero		1


	//   ....[42]....
        /*0424*/ 	.word	0x00003020
        /*0428*/ 	.word	0x00000004
        /*042c*/ 	.word	0x00000000
        /*0430*/ 	.short	0x0101
        /*0432*/ 	.byte	0xff
	.zero		1


	//   ....[43]....
        /*0434*/ 	.word	0x00003040
        /*0438*/ 	.word	0x000000ff
        /*043c*/ 	.word	0x00000090
        /*0440*/ 	.short	0x010a
        /*0442*/ 	.byte	0x04
	.zero		1


	//   ....[44]....
        /*0444*/ 	.word	0x00003160
        /*0448*/ 	.word	0x00000002
        /*044c*/ 	.word	0x00000080
        /*0450*/ 	.short	0x010a
        /*0452*/ 	.byte	0xff
	.zero		1


	//   ....[45]....
        /*0454*/ 	.word	0x00003270
        /*0458*/ 	.word	0x00000002
        /*045c*/ 	.word	0x00000000
        /*0460*/ 	.short	0x0101
        /*0462*/ 	.byte	0xff
	.zero		1


	//   ....[46]....
        /*0464*/ 	.word	0x00003300
        /*0468*/ 	.word	0x000000ff
        /*046c*/ 	.word	0x00000090
        /*0470*/ 	.short	0x0106
        /*0472*/ 	.byte	0x04
	.zero		1


	//   ....[47]....
        /*0474*/ 	.word	0x00003320
        /*0478*/ 	.word	0x000000ff
        /*047c*/ 	.word	0x00000090
        /*0480*/ 	.short	0x010a
        /*0482*/ 	.byte	0x04
	.zero		1


	//   ....[48]....
        /*0484*/ 	.word	0x000033b0
        /*0488*/ 	.word	0x000000ff
        /*048c*/ 	.word	0x00000090
        /*0490*/ 	.short	0x0106
        /*0492*/ 	.byte	0x07
	.zero		1


	//   ....[49]....
        /*0494*/ 	.word	0x000033f0
        /*0498*/ 	.word	0x00000000
        /*049c*/ 	.word	0x00000090
        /*04a0*/ 	.short	0x010a
        /*04a2*/ 	.byte	0xff
	.zero		1


	//   ....[50]....
        /*04a4*/ 	.word	0x00003c10
        /*04a8*/ 	.word	0x00000000
        /*04ac*/ 	.word	0x00000080
        /*04b0*/ 	.short	0x010a
        /*04b2*/ 	.byte	0xff
	.zero		1


	//   ....[51]....
        /*04b4*/ 	.word	0x00003d20
        /*04b8*/ 	.word	0x00000000
        /*04bc*/ 	.word	0x00000000
        /*04c0*/ 	.short	0x0101
        /*04c2*/ 	.byte	0xff
	.zero		1


	//   ....[52]....
        /*04c4*/ 	.word	0x00003d70
        /*04c8*/ 	.word	0x000000ff
        /*04cc*/ 	.word	0x00000000
        /*04d0*/ 	.short	0x010a
        /*04d2*/ 	.byte	0x07
	.zero		1


	//   ....[53]....
        /*04d4*/ 	.word	0x00003d90
        /*04d8*/ 	.word	0x000000ff
        /*04dc*/ 	.word	0x00000000
        /*04e0*/ 	.short	0x010a
        /*04e2*/ 	.byte	0x07
	.zero		1


	//   ....[54]....
        /*04e4*/ 	.word	0x00003eb0
        /*04e8*/ 	.word	0x000000ff
        /*04ec*/ 	.word	0x00000000
        /*04f0*/ 	.short	0x010a
        /*04f2*/ 	.byte	0x09
	.zero		1


	//   ....[55]....
        /*04f4*/ 	.word	0x00003f00
        /*04f8*/ 	.word	0x000000ff
        /*04fc*/ 	.word	0x000000a8
        /*0500*/ 	.short	0x010a
        /*0502*/ 	.byte	0x22
	.zero		1


	//   ....[56]....
        /*0504*/ 	.word	0x00004180
        /*0508*/ 	.word	0x000000ff
        /*050c*/ 	.word	0x00000000
        /*0510*/ 	.short	0x010a
        /*0512*/ 	.byte	0x07
	.zero		1


	//   ....[57]....
        /*0514*/ 	.word	0x000042c0
        /*0518*/ 	.word	0x000000ff
        /*051c*/ 	.word	0x00000000
        /*0520*/ 	.short	0x010a
        /*0522*/ 	.byte	0x04
	.zero		1


	//   ....[58]....
        /*0524*/ 	.word	0x000045f0
        /*0528*/ 	.word	0x000000ff
        /*052c*/ 	.word	0x000000d0
        /*0530*/ 	.short	0x010a
        /*0532*/ 	.byte	0x22
	.zero		1


	//   ....[59]....
        /*0534*/ 	.word	0x00004b00
        /*0538*/ 	.word	0x0000000c
        /*053c*/ 	.word	0x00000080
        /*0540*/ 	.short	0x010a
        /*0542*/ 	.byte	0xff
	.zero		1


	//   ....[60]....
        /*0544*/ 	.word	0x00004c70
        /*0548*/ 	.word	0x00000000
        /*054c*/ 	.word	0x00000000
        /*0550*/ 	.short	0x0101
        /*0552*/ 	.byte	0xff
	.zero		1


	//   ....[61]....
        /*0554*/ 	.word	0x00005100
        /*0558*/ 	.word	0x000000ff
        /*055c*/ 	.word	0x00000078
        /*0560*/ 	.short	0x010a
        /*0562*/ 	.byte	0x15
	.zero		1


	//   ....[62]....
        /*0564*/ 	.word	0x00005280
        /*0568*/ 	.word	0x000000ff
        /*056c*/ 	.word	0x00000050
        /*0570*/ 	.short	0x010a
        /*0572*/ 	.byte	0x15
	.zero		1


	//   ....[63]....
        /*0574*/ 	.word	0x00005490
        /*0578*/ 	.word	0x000000ff
        /*057c*/ 	.word	0x00000030
        /*0580*/ 	.short	0x010b
        /*0582*/ 	.byte	0x15
	.zero		1


	//   ....[64]....
        /*0584*/ 	.word	0x000054a0
        /*0588*/ 	.word	0x000000ff
        /*058c*/ 	.word	0x00000000
        /*0590*/ 	.short	0x0101
        /*0592*/ 	.byte	0x2e
	.zero		1


	//   ....[65]....
        /*0594*/ 	.word	0x000054c0
        /*0598*/ 	.word	0x000000ff
        /*059c*/ 	.word	0x00000058
        /*05a0*/ 	.short	0x010a
        /*05a2*/ 	.byte	0x15
	.zero		1


	//   ....[66]....
        /*05a4*/ 	.word	0x00005670
        /*05a8*/ 	.word	0x000000ff
        /*05ac*/ 	.word	0x00000038
        /*05b0*/ 	.short	0x010b
        /*05b2*/ 	.byte	0x15
	.zero		1


	//   ....[67]....
        /*05b4*/ 	.word	0x00005680
        /*05b8*/ 	.word	0x000000ff
        /*05bc*/ 	.word	0x00000000
        /*05c0*/ 	.short	0x0101
        /*05c2*/ 	.byte	0x2d
	.zero		1


	//   ....[68]....
        /*05c4*/ 	.word	0x000056a0
        /*05c8*/ 	.word	0x000000ff
        /*05cc*/ 	.word	0x00000060
        /*05d0*/ 	.short	0x010a
        /*05d2*/ 	.byte	0x15
	.zero		1


	//   ....[69]....
        /*05d4*/ 	.word	0x00005850
        /*05d8*/ 	.word	0x000000ff
        /*05dc*/ 	.word	0x00000040
        /*05e0*/ 	.short	0x010b
        /*05e2*/ 	.byte	0x15
	.zero		1


	//   ....[70]....
        /*05e4*/ 	.word	0x00005860
        /*05e8*/ 	.word	0x000000ff
        /*05ec*/ 	.word	0x00000000
        /*05f0*/ 	.short	0x0101
        /*05f2*/ 	.byte	0x26
	.zero		1


	//   ....[71]....
        /*05f4*/ 	.word	0x00005880
        /*05f8*/ 	.word	0x000000ff
        /*05fc*/ 	.word	0x00000068
        /*0600*/ 	.short	0x010a
        /*0602*/ 	.byte	0x15
	.zero		1


	//   ....[72]....
        /*0604*/ 	.word	0x00005a40
        /*0608*/ 	.word	0x000000ff
        /*060c*/ 	.word	0x00000048
        /*0610*/ 	.short	0x010b
        /*0612*/ 	.byte	0x15
	.zero		1


	//   ....[73]....
        /*0614*/ 	.word	0x00005a50
        /*0618*/ 	.word	0x000000ff
        /*061c*/ 	.word	0x00000000
        /*0620*/ 	.short	0x0101
        /*0622*/ 	.byte	0x25
	.zero		1


	//   ....[74]....
        /*0624*/ 	.word	0x00005a60
        /*0628*/ 	.word	0x000000ff
        /*062c*/ 	.word	0x00000050
        /*0630*/ 	.short	0x010a
        /*0632*/ 	.byte	0x15
	.zero		1


	//   ....[75]....
        /*0634*/ 	.word	0x00005c30
        /*0638*/ 	.word	0x000000ff
        /*063c*/ 	.word	0x00000030
        /*0640*/ 	.short	0x010b
        /*0642*/ 	.byte	0x15
	.zero		1


	//   ....[76]....
        /*0644*/ 	.word	0x00005c40
        /*0648*/ 	.word	0x000000ff
        /*064c*/ 	.word	0x00000000
        /*0650*/ 	.short	0x0101
        /*0652*/ 	.byte	0x2e
	.zero		1


	//   ....[77]....
        /*0654*/ 	.word	0x00005c50
        /*0658*/ 	.word	0x000000ff
        /*065c*/ 	.word	0x00000058
        /*0660*/ 	.short	0x010a
        /*0662*/ 	.byte	0x15
	.zero		1


	//   ....[78]....
        /*0664*/ 	.word	0x00005e00
        /*0668*/ 	.word	0x000000ff
        /*066c*/ 	.word	0x00000038
        /*0670*/ 	.short	0x010b
        /*0672*/ 	.byte	0x15
	.zero		1


	//   ....[79]....
        /*0674*/ 	.word	0x00005e30
        /*0678*/ 	.word	0x000000ff
        /*067c*/ 	.word	0x00000000
        /*0680*/ 	.short	0x0101
        /*0682*/ 	.byte	0x2d
	.zero		1


	//   ....[80]....
        /*0684*/ 	.word	0x00005e40
        /*0688*/ 	.word	0x000000ff
        /*068c*/ 	.word	0x00000060
        /*0690*/ 	.short	0x010a
        /*0692*/ 	.byte	0x15
	.zero		1


	//   ....[81]....
        /*0694*/ 	.word	0x00005ff0
        /*0698*/ 	.word	0x000000ff
        /*069c*/ 	.word	0x00000040
        /*06a0*/ 	.short	0x010b
        /*06a2*/ 	.byte	0x15
	.zero		1


	//   ....[82]....
        /*06a4*/ 	.word	0x00006000
        /*06a8*/ 	.word	0x000000ff
        /*06ac*/ 	.word	0x00000000
        /*06b0*/ 	.short	0x0101
        /*06b2*/ 	.byte	0x26
	.zero		1


	//   ....[83]....
        /*06b4*/ 	.word	0x00006010
        /*06b8*/ 	.word	0x000000ff
        /*06bc*/ 	.word	0x00000068
        /*06c0*/ 	.short	0x010a
        /*06c2*/ 	.byte	0x15
	.zero		1


	//   ....[84]....
        /*06c4*/ 	.word	0x00006240
        /*06c8*/ 	.word	0x000000ff
        /*06cc*/ 	.word	0x00000048
        /*06d0*/ 	.short	0x010b
        /*06d2*/ 	.byte	0x15
	.zero		1


	//   ....[85]....
        /*06d4*/ 	.word	0x00006250
        /*06d8*/ 	.word	0x000000ff
        /*06dc*/ 	.word	0x00000000
        /*06e0*/ 	.short	0x0101
        /*06e2*/ 	.byte	0x25
	.zero		1


	//   ....[86]....
        /*06e4*/ 	.word	0x00006290
        /*06e8*/ 	.word	0x000000ff
        /*06ec*/ 	.word	0x00000050
        /*06f0*/ 	.short	0x010a
        /*06f2*/ 	.byte	0x15
	.zero		1


	//   ....[87]....
        /*06f4*/ 	.word	0x000062b0
        /*06f8*/ 	.word	0x000000ff
        /*06fc*/ 	.word	0x00000058
        /*0700*/ 	.short	0x010a
        /*0702*/ 	.byte	0x15
	.zero		1


	//   ....[88]....
        /*0704*/ 	.word	0x000062d0
        /*0708*/ 	.word	0x000000ff
        /*070c*/ 	.word	0x00000060
        /*0710*/ 	.short	0x010a
        /*0712*/ 	.byte	0x15
	.zero		1


	//   ....[89]....
        /*0714*/ 	.word	0x00006320
        /*0718*/ 	.word	0x00000002
        /*071c*/ 	.word	0x00000068
        /*0720*/ 	.short	0x010a
        /*0722*/ 	.byte	0xff
	.zero		1


	//   ....[90]....
        /*0724*/ 	.word	0x00006690
        /*0728*/ 	.word	0x00000000
        /*072c*/ 	.word	0x00000080
        /*0730*/ 	.short	0x010a
        /*0732*/ 	.byte	0xff
	.zero		1


	//   ....[91]....
        /*0734*/ 	.word	0x00006760
        /*0738*/ 	.word	0x00000000
        /*073c*/ 	.word	0x00000000
        /*0740*/ 	.short	0x0101
        /*0742*/ 	.byte	0xff
	.zero		1


	//   ....[92]....
        /*0744*/ 	.word	0x00007410
        /*0748*/ 	.word	0x000000ff
        /*074c*/ 	.word	0x00000030
        /*0750*/ 	.short	0x010a
        /*0752*/ 	.byte	0x2d
	.zero		1


	//   ....[93]....
        /*0754*/ 	.word	0x000074f0
        /*0758*/ 	.word	0x000000ff
        /*075c*/ 	.word	0x000000a0
        /*0760*/ 	.short	0x010a
        /*0762*/ 	.byte	0x2d
	.zero		1


	//   ....[94]....
        /*0764*/ 	.word	0x00007670
        /*0768*/ 	.word	0x000000ff
        /*076c*/ 	.word	0x00000030
        /*0770*/ 	.short	0x010a
        /*0772*/ 	.byte	0x2d
	.zero		1


	//   ....[95]....
        /*0774*/ 	.word	0x00007790
        /*0778*/ 	.word	0x000000ff
        /*077c*/ 	.word	0x000000a0
        /*0780*/ 	.short	0x010a
        /*0782*/ 	.byte	0x2d
	.zero		1


	//   ....[96]....
        /*0784*/ 	.word	0x00008dd0
        /*0788*/ 	.word	0x00000000
        /*078c*/ 	.word	0x00000000
        /*0790*/ 	.short	0x0101
        /*0792*/ 	.byte	0xff
	.zero		1


	//   ....[97]....
        /*0794*/ 	.word	0x00008de0
        /*0798*/ 	.word	0x00000003
        /*079c*/ 	.word	0x00000030
        /*07a0*/ 	.short	0x010a
        /*07a2*/ 	.byte	0xff
	.zero		1


	//   ....[98]....
        /*07a4*/ 	.word	0x00008eb0
        /*07a8*/ 	.word	0x00000003
        /*07ac*/ 	.word	0x00000030
        /*07b0*/ 	.short	0x010a
        /*07b2*/ 	.byte	0xff
	.zero		1


	//   ....[99]....
        /*07b4*/ 	.word	0x000095e0
        /*07b8*/ 	.word	0x000000ff
        /*07bc*/ 	.word	0x00000000
        /*07c0*/ 	.short	0x0101
        /*07c2*/ 	.byte	0x04
	.zero		1


	//   ....[100]....
        /*07c4*/ 	.word	0x0000a410
        /*07c8*/ 	.word	0x0000000d
        /*07cc*/ 	.word	0x00000000
        /*07d0*/ 	.short	0x0101
        /*07d2*/ 	.byte	0xff
	.zero		1


	//   ....[101]....
        /*07d4*/ 	.word	0x0000a470
        /*07d8*/ 	.word	0x0000000b
        /*07dc*/ 	.word	0x00000030
        /*07e0*/ 	.short	0x010a
        /*07e2*/ 	.byte	0xff
	.zero		1


	//   ....[102]....
        /*07e4*/ 	.word	0x0000a570
        /*07e8*/ 	.word	0x0000000b
        /*07ec*/ 	.word	0x00000030
        /*07f0*/ 	.short	0x010a
        /*07f2*/ 	.byte	0xff
	.zero		1


	//   ....[103]....
        /*07f4*/ 	.word	0x0000ba40
        /*07f8*/ 	.word	0x00000003
        /*07fc*/ 	.word	0x00000000
        /*0800*/ 	.short	0x0101
        /*0802*/ 	.byte	0xff
	.zero		1


	//   ....[104]....
        /*0804*/ 	.word	0x0000ba60
        /*0808*/ 	.word	0x00000000
        /*080c*/ 	.word	0x00000030
        /*0810*/ 	.short	0x010a
        /*0812*/ 	.byte	0xff
	.zero		1


	//   ....[105]....
        /*0814*/ 	.word	0x0000bb20
        /*0818*/ 	.word	0x00000000
        /*081c*/ 	.word	0x00000030
        /*0820*/ 	.short	0x010a
        /*0822*/ 	.byte	0xff
	.zero		1


	//   ....[106]....
        /*0824*/ 	.word	0x0000d060
        /*0828*/ 	.word	0x00000003
        /*082c*/ 	.word	0x00000000
        /*0830*/ 	.short	0x0101
        /*0832*/ 	.byte	0xff
	.zero		1


	//   ....[107]....
        /*0834*/ 	.word	0x0000d0c0
        /*0838*/ 	.word	0x00000008
        /*083c*/ 	.word	0x00000030
        /*0840*/ 	.short	0x010a
        /*0842*/ 	.byte	0xff
	.zero		1


	//   ....[108]....
        /*0844*/ 	.word	0x0000d1c0
        /*0848*/ 	.word	0x00000008
        /*084c*/ 	.word	0x00000030
        /*0850*/ 	.short	0x010a
        /*0852*/ 	.byte	0xff
	.zero		1


	//   ....[109]....
        /*0854*/ 	.word	0x0000e6f0
        /*0858*/ 	.word	0x00000003
        /*085c*/ 	.word	0x00000000
        /*0860*/ 	.short	0x0101
        /*0862*/ 	.byte	0xff
	.zero		1


	//   ....[110]....
        /*0864*/ 	.word	0x0000e710
        /*0868*/ 	.word	0x00000008
        /*086c*/ 	.word	0x00000030
        /*0870*/ 	.short	0x010a
        /*0872*/ 	.byte	0xff
	.zero		1


	//   ....[111]....
        /*0874*/ 	.word	0x0000e7d0
        /*0878*/ 	.word	0x00000008
        /*087c*/ 	.word	0x00000030
        /*0880*/ 	.short	0x010a
        /*0882*/ 	.byte	0xff
	.zero		1


	//   ....[112]....
        /*0884*/ 	.word	0x0000fd90
        /*0888*/ 	.word	0x00000003
        /*088c*/ 	.word	0x00000000
        /*0890*/ 	.short	0x0101
        /*0892*/ 	.byte	0xff
	.zero		1


	//   ....[113]....
        /*0894*/ 	.word	0x0000fdb0
        /*0898*/ 	.word	0x00000000
        /*089c*/ 	.word	0x00000030
        /*08a0*/ 	.short	0x010a
        /*08a2*/ 	.byte	0xff
	.zero		1


	//   ....[114]....
        /*08a4*/ 	.word	0x0000fe70
        /*08a8*/ 	.word	0x00000000
        /*08ac*/ 	.word	0x00000030
        /*08b0*/ 	.short	0x010a
        /*08b2*/ 	.byte	0xff
	.zero		1


	//   ....[115]....
        /*08b4*/ 	.word	0x00011380
        /*08b8*/ 	.word	0x00000003
        /*08bc*/ 	.word	0x00000000
        /*08c0*/ 	.short	0x0101
        /*08c2*/ 	.byte	0xff
	.zero		1


	//   ....[116]....
        /*08c4*/ 	.word	0x000113a0
        /*08c8*/ 	.word	0x00000000
        /*08cc*/ 	.word	0x00000030
        /*08d0*/ 	.short	0x010a
        /*08d2*/ 	.byte	0xff
	.zero		1


	//   ....[117]....
        /*08d4*/ 	.word	0x00011450
        /*08d8*/ 	.word	0x00000000
        /*08dc*/ 	.word	0x00000030
        /*08e0*/ 	.short	0x010a
        /*08e2*/ 	.byte	0xff
	.zero		1


	//   ....[118]....
        /*08e4*/ 	.word	0x00012970
        /*08e8*/ 	.word	0x00000003
        /*08ec*/ 	.word	0x00000000
        /*08f0*/ 	.short	0x0101
        /*08f2*/ 	.byte	0xff
	.zero		1


	//   ....[119]....
        /*08f4*/ 	.word	0x00012a70
        /*08f8*/ 	.word	0x000000ff
        /*08fc*/ 	.word	0x000000d0
        /*0900*/ 	.short	0x0101
        /*0902*/ 	.byte	0x2d
	.zero		1


	//   ....[120]....
        /*0904*/ 	.word	0x00012c10
        /*0908*/ 	.word	0x000000ff
        /*090c*/ 	.word	0x00000000
        /*0910*/ 	.short	0x0101
        /*0912*/ 	.byte	0x04
	.zero		1


	//   ....[121]....
        /*0914*/ 	.word	0x00012c30
        /*0918*/ 	.word	0x00000000
        /*091c*/ 	.word	0x000000c0
        /*0920*/ 	.short	0x010a
        /*0922*/ 	.byte	0xff
	.zero		1


	//   ....[122]....
        /*0924*/ 	.word	0x00012c90
        /*0928*/ 	.word	0x00000000
        /*092c*/ 	.word	0x00000018
        /*0930*/ 	.short	0x010a
        /*0932*/ 	.byte	0xff
	.zero		1


	//   ....[123]....
        /*0934*/ 	.word	0x00012cf0
        /*0938*/ 	.word	0x00000000
        /*093c*/ 	.word	0x00000018
        /*0940*/ 	.short	0x010a
        /*0942*/ 	.byte	0xff
	.zero		1


	//   ....[124]....
        /*0944*/ 	.word	0x00012d40
        /*0948*/ 	.word	0x00000003
        /*094c*/ 	.word	0x00000080
        /*0950*/ 	.short	0x010a
        /*0952*/ 	.byte	0xff
	.zero		1


	//   ....[125]....
        /*0954*/ 	.word	0x00012da0
        /*0958*/ 	.word	0x00000000
        /*095c*/ 	.word	0x00000000
        /*0960*/ 	.short	0x010a
        /*0962*/ 	.byte	0xff
	.zero		1


	//   ....[126]....
        /*0964*/ 	.word	0x00012e00
        /*0968*/ 	.word	0x00000000
        /*096c*/ 	.word	0x00000000
        /*0970*/ 	.short	0x010a
        /*0972*/ 	.byte	0xff
	.zero		1


	//   ....[127]....
        /*0974*/ 	.word	0x00012e50
        /*0978*/ 	.word	0x00000002
        /*097c*/ 	.word	0x000000b0
        /*0980*/ 	.short	0x010a
        /*0982*/ 	.byte	0xff
	.zero		1


	//   ....[128]....
        /*0984*/ 	.word	0x00012eb0
        /*0988*/ 	.word	0x00000002
        /*098c*/ 	.word	0x00000090
        /*0990*/ 	.short	0x010a
        /*0992*/ 	.byte	0xff
	.zero		1


	//   ....[129]....
        /*0994*/ 	.word	0x00012f00
        /*0998*/ 	.word	0x00000002
        /*099c*/ 	.word	0x00000080
        /*09a0*/ 	.short	0x010a
        /*09a2*/ 	.byte	0xff
	.zero		1


	//   ....[130]....
        /*09a4*/ 	.word	0x00012f60
        /*09a8*/ 	.word	0x00000000
        /*09ac*/ 	.word	0x00000090
        /*09b0*/ 	.short	0x010a
        /*09b2*/ 	.byte	0xff
	.zero		1


	//   ....[131]....
        /*09b4*/ 	.word	0x00012fb0
        /*09b8*/ 	.word	0x00000000
        /*09bc*/ 	.word	0x00000080
        /*09c0*/ 	.short	0x010a
        /*09c2*/ 	.byte	0xff
	.zero		1


	//   ....[132]....
        /*09c4*/ 	.word	0x00013010
        /*09c8*/ 	.word	0x00000000
        /*09cc*/ 	.word	0x00000000
        /*09d0*/ 	.short	0x010a
        /*09d2*/ 	.byte	0xff
	.zero		1


	//   ....[133]....
        /*09d4*/ 	.word	0x00013070
        /*09d8*/ 	.word	0x00000000
        /*09dc*/ 	.word	0x000000a8
        /*09e0*/ 	.short	0x010a
        /*09e2*/ 	.byte	0xff
	.zero		1


	//   ....[134]....
        /*09e4*/ 	.word	0x000130d0
        /*09e8*/ 	.word	0x00000000
        /*09ec*/ 	.word	0x00000000
        /*09f0*/ 	.short	0x010a
        /*09f2*/ 	.byte	0xff
	.zero		1


	//   ....[135]....
        /*09f4*/ 	.word	0x00013130
        /*09f8*/ 	.word	0x00000000
        /*09fc*/ 	.word	0x000000d0
        /*0a00*/ 	.short	0x010a
        /*0a02*/ 	.byte	0xff
	.zero		1


	//   ....[136]....
        /*0a04*/ 	.word	0x00013180
        /*0a08*/ 	.word	0x0000000c
        /*0a0c*/ 	.word	0x00000080
        /*0a10*/ 	.short	0x010a
        /*0a12*/ 	.byte	0xff
	.zero		1


	//   ....[137]....
        /*0a14*/ 	.word	0x000131e0
        /*0a18*/ 	.word	0x00000000
        /*0a1c*/ 	.word	0x00000078
        /*0a20*/ 	.short	0x010a
        /*0a22*/ 	.byte	0xff
	.zero		1


	//   ....[138]....
        /*0a24*/ 	.word	0x00013240
        /*0a28*/ 	.word	0x00000009
        /*0a2c*/ 	.word	0x00000050
        /*0a30*/ 	.short	0x010a
        /*0a32*/ 	.byte	0xff
	.zero		1


	//   ....[139]....
        /*0a34*/ 	.word	0x000132a0
        /*0a38*/ 	.word	0x00000009
        /*0a3c*/ 	.word	0x00000058
        /*0a40*/ 	.short	0x010a
        /*0a42*/ 	.byte	0xff
	.zero		1


	//   ....[140]....
        /*0a44*/ 	.word	0x00013300
        /*0a48*/ 	.word	0x00000009
        /*0a4c*/ 	.word	0x00000060
        /*0a50*/ 	.short	0x010a
        /*0a52*/ 	.byte	0xff
	.zero		1


	//   ....[141]....
        /*0a54*/ 	.word	0x00013360
        /*0a58*/ 	.word	0x00000009
        /*0a5c*/ 	.word	0x00000068
        /*0a60*/ 	.short	0x010a
        /*0a62*/ 	.byte	0xff
	.zero		1


	//   ....[142]....
        /*0a64*/ 	.word	0x000133c0
        /*0a68*/ 	.word	0x00000000
        /*0a6c*/ 	.word	0x00000050
        /*0a70*/ 	.short	0x010a
        /*0a72*/ 	.byte	0xff
	.zero		1


	//   ....[143]....
        /*0a74*/ 	.word	0x00013420
        /*0a78*/ 	.word	0x00000000
        /*0a7c*/ 	.word	0x00000058
        /*0a80*/ 	.short	0x010a
        /*0a82*/ 	.byte	0xff
	.zero		1


	//   ....[144]....
        /*0a84*/ 	.word	0x00013480
        /*0a88*/ 	.word	0x00000000
        /*0a8c*/ 	.word	0x00000060
        /*0a90*/ 	.short	0x010a
        /*0a92*/ 	.byte	0xff
	.zero		1


	//   ....[145]....
        /*0a94*/ 	.word	0x000134e0
        /*0a98*/ 	.word	0x00000000
        /*0a9c*/ 	.word	0x00000068
        /*0aa0*/ 	.short	0x010a
        /*0aa2*/ 	.byte	0xff
	.zero		1


	//   ....[146]....
        /*0aa4*/ 	.word	0x00013540
        /*0aa8*/ 	.word	0x00000003
        /*0aac*/ 	.word	0x00000050
        /*0ab0*/ 	.short	0x010a
        /*0ab2*/ 	.byte	0xff
	.zero		1


	//   ....[147]....
        /*0ab4*/ 	.word	0x000135a0
        /*0ab8*/ 	.word	0x00000003
        /*0abc*/ 	.word	0x00000058
        /*0ac0*/ 	.short	0x010a
        /*0ac2*/ 	.byte	0xff
	.zero		1


	//   ....[148]....
        /*0ac4*/ 	.word	0x00013600
        /*0ac8*/ 	.word	0x00000003
        /*0acc*/ 	.word	0x00000060
        /*0ad0*/ 	.short	0x010a
        /*0ad2*/ 	.byte	0xff
	.zero		1


	//   ....[149]....
        /*0ad4*/ 	.word	0x00013650
        /*0ad8*/ 	.word	0x00000000
        /*0adc*/ 	.word	0x00000080
        /*0ae0*/ 	.short	0x010a
        /*0ae2*/ 	.byte	0xff
	.zero		1


	//   ....[150]....
        /*0ae4*/ 	.word	0x000136b0
        /*0ae8*/ 	.word	0x00000003
        /*0aec*/ 	.word	0x00000030
        /*0af0*/ 	.short	0x010a
        /*0af2*/ 	.byte	0xff
	.zero		1


	//   ....[151]....
        /*0af4*/ 	.word	0x00013710
        /*0af8*/ 	.word	0x00000003
        /*0afc*/ 	.word	0x000000a0
        /*0b00*/ 	.short	0x010a
        /*0b02*/ 	.byte	0xff
	.zero		1


	//   ....[152]....
        /*0b04*/ 	.word	0x00013760
        /*0b08*/ 	.word	0x00000003
        /*0b0c*/ 	.word	0x00000030
        /*0b10*/ 	.short	0x010a
        /*0b12*/ 	.byte	0xff
	.zero		1


	//   ....[153]....
        /*0b14*/ 	.word	0x000137b0
        /*0b18*/ 	.word	0x0000000b
        /*0b1c*/ 	.word	0x00000030
        /*0b20*/ 	.short	0x010a
        /*0b22*/ 	.byte	0xff
	.zero		1


	//   ....[154]....
        /*0b24*/ 	.word	0x00013800
        /*0b28*/ 	.word	0x00000000
        /*0b2c*/ 	.word	0x00000030
        /*0b30*/ 	.short	0x010a
        /*0b32*/ 	.byte	0xff
	.zero		1


	//   ....[155]....
        /*0b34*/ 	.word	0x00013850
        /*0b38*/ 	.word	0x00000008
        /*0b3c*/ 	.word	0x00000030
        /*0b40*/ 	.short	0x010a
        /*0b42*/ 	.byte	0xff
	.zero		1


	//   ....[156]....
        /*0b44*/ 	.word	0x000138a0
        /*0b48*/ 	.word	0x00000008
        /*0b4c*/ 	.word	0x00000030
        /*0b50*/ 	.short	0x010a
        /*0b52*/ 	.byte	0xff
	.zero		1


	//   ....[157]....
        /*0b54*/ 	.word	0x000138f0
        /*0b58*/ 	.word	0x00000000
        /*0b5c*/ 	.word	0x00000030
        /*0b60*/ 	.short	0x010a
        /*0b62*/ 	.byte	0xff
	.zero		1


	//   ....[158]....
        /*0b64*/ 	.word	0x00013940
        /*0b68*/ 	.word	0x00000000
        /*0b6c*/ 	.word	0x00000030
        /*0b70*/ 	.short	0x010a
        /*0b72*/ 	.byte	0xff
	.zero		1


	//----- nvinfo : EIATTR_NUM_MBARRIERS
	.align		4
.L_47:
        /*0b74*/ 	.byte	0x03, 0x38
        /*0b76*/ 	.short	0x001b


	//----- nvinfo : EIATTR_EXIT_INSTR_OFFSETS
	.align		4
        /*0b78*/ 	.byte	0x04, 0x1c
        /*0b7a*/ 	.short	(.L_49 - .L_48)


	//   ....[0]....
.L_48:
        /*0b7c*/ 	.word	0x00002eb0


	//   ....[1]....
        /*0b80*/ 	.word	0x000033c0


	//   ....[2]....
        /*0b84*/ 	.word	0x00003420


	//   ....[3]....
        /*0b88*/ 	.word	0x00004850


	//   ....[4]....
        /*0b8c*/ 	.word	0x00006350


	//   ....[5]....
        /*0b90*/ 	.word	0x00006390


	//   ....[6]....
        /*0b94*/ 	.word	0x00012af0


	//   ....[7]....
        /*0b98*/ 	.word	0x00012b70


	//   ....[8]....
        /*0b9c*/ 	.word	0x00012ba0


	//   ....[9]....
        /*0ba0*/ 	.word	0x00012c20


	//----- nvinfo : EIATTR_MAX_THREADS
	.align		4
.L_49:
        /*0ba4*/ 	.byte	0x04, 0x05
        /*0ba6*/ 	.short	(.L_51 - .L_50)
.L_50:
        /*0ba8*/ 	.word	0x00000100
        /*0bac*/ 	.word	0x00000001
        /*0bb0*/ 	.word	0x00000001


	//----- nvinfo : EIATTR_CRS_STACK_SIZE
	.align		4
.L_51:
        /*0bb4*/ 	.byte	0x04, 0x1e
        /*0bb6*/ 	.short	(.L_53 - .L_52)
.L_52:
        /*0bb8*/ 	.word	0x00000000


	//----- nvinfo : EIATTR_CBANK_PARAM_SIZE
	.align		4
.L_53:
        /*0bbc*/ 	.byte	0x03, 0x19
        /*0bbe*/ 	.short	0x0c00


	//----- nvinfo : EIATTR_PARAM_CBANK
	.align		4
        /*0bc0*/ 	.byte	0x04, 0x0a
        /*0bc2*/ 	.short	(.L_55 - .L_54)
	.align		4
.L_54:
        /*0bc4*/ 	.word	index@(.nv.constant0._ZN7cutlass13device_kernelINS_4gemm6kernel13GemmUniversalIN4cute5tupleIJiiiiEEENS1_10collective13CollectiveMmaINS1_46MainloopSm100TmaUmmaWarpSpecializedBlockScaledILi3ELi2ELi1ENS5_IJNS4_1CILi4EEENSA_ILi2EEENSA_ILi1EEEEEEEENS5_IJNSA_ILi128EEENSA_ILi256EEESG_EEENS5_IJNS_12float_e5m2_tENS_13float_ue8m0_tEEEENS5_IJNS5_IJlSD_lEEENS4_6LayoutINS5_IJNS5_IJNS5_IJNSA_ILi32EEESB_EEEiEEESQ_NS5_IJSD_iEEEEEENS5_IJNS5_IJNS5_IJNSA_ILi16EEESB_EEEiEEENS5_IJNS5_IJNSA_ILi0EEESD_EEENSA_ILi512EEEEEENS5_IJSW_iEEEEEEEEEEESL_S13_NS4_8TiledMMAINS4_8MMA_AtomIJNS4_21SM100_MMA_MXF8F6F4_SSISJ_SJ_fSK_Li128ELi256ELNS4_4UMMA5MajorE0ELS18_0ELNS17_7ScaleInE0ELS19_0EEEEEENSN_INS5_IJSD_SD_SD_EEENS5_IJSW_SW_SW_EEEEENS5_IJNS4_10UnderscoreES1F_S1F_EEEEENS5_IJNS4_23SM90_TMA_LOAD_MULTICASTES1I_EEENS5_IJNS4_14ComposedLayoutINS4_7SwizzleILi3ELi4ELi3EEENS4_18smem_ptr_flag_bitsILi8EEENSN_INS5_IJNSA_ILi8EEESG_EEENS5_IJSG_SD_EEEEEEENSN_INS5_IJNS5_IJNS5_IJSP_SD_EEENS5_IJSO_SD_EEEEEESD_NS5_IJSB_SD_EEEEEENS5_IJNS5_IJNS5_IJSU_SY_EEESX_EEESW_NS5_IJSD_SY_EEEEEEEEEEEvNS4_8identityES1J_NS5_IJS1T_NSN_INS5_IJNS5_IJNS5_IJSP_SC_EEES1V_EEESD_S1X_EEENS5_IJS20_SW_NS5_IJSD_NSA_ILi1024EEEEEEEEEEEEEEvS25_EENS_8epilogue10collective18CollectiveEpilogueINS2F_23Sm100TmaWarpSpecializedILi4ELi2ELi32ELb1ELb0EEEJNS5_IJNSA_ILi64EEESH_SG_EEENS5_IJNSN_IS2K_SD_EENSN_INS5_IJSO_SC_EEENS5_IJSD_SG_EEEEEEEENS_10bfloat16_tESM_S2R_SM_NS2F_6fusion15FusionCallbacksIS2J_NS2S_17LinearCombinationIS2R_fS2R_fLNS_15FloatRoundStyleE2EEES2L_S2Q_JEEENS4_5SM1004TMEM4LOAD26SM100_TMEM_LOAD_32dp32b32xENS4_13SM90_TMA_LOADENS1K_INS1L_ILi2ELi4ELi3EEENS1N_ILi16EEENSN_INS5_IJS1P_SO_EEES1V_EEEENS4_39AutoVectorizingCopyWithAssumedAlignmentILi128EEENS4_14SM90_TMA_STOREES37_S39_S39_EEEvvEEEEvNT_6ParamsE)
        /*0bc8*/ 	.short	0x0380
        /*0bca*/ 	.short	0x0c00


	//----- nvinfo : EIATTR_SW_WAR
	.align		4
.L_55:
        /*0bcc*/ 	.byte	0x04, 0x36
        /*0bce*/ 	.short	(.L_57 - .L_56)
.L_56:
        /*0bd0*/ 	.word	0x00000008
.L_57:


//--------------------- .nv.callgraph             --------------------------
	.section	.nv.callgraph,"",@"SHT_CUDA_CALLGRAPH"
	.align	4
	.sectionentsize	8
	.align		4
        /*0000*/ 	.word	0x00000000
	.align		4
        /*0004*/ 	.word	0xffffffff
	.align		4
        /*0008*/ 	.word	index@(_ZN7cutlass13device_kernelINS_4gemm6kernel13GemmUniversalIN4cute5tupleIJiiiiEEENS1_10collective13CollectiveMmaINS1_46MainloopSm100TmaUmmaWarpSpecializedBlockScaledILi3ELi2ELi1ENS5_IJNS4_1CILi4EEENSA_ILi2EEENSA_ILi1EEEEEEEENS5_IJNSA_ILi128EEENSA_ILi256EEESG_EEENS5_IJNS_12float_e5m2_tENS_13float_ue8m0_tEEEENS5_IJNS5_IJlSD_lEEENS4_6LayoutINS5_IJNS5_IJNS5_IJNSA_ILi32EEESB_EEEiEEESQ_NS5_IJSD_iEEEEEENS5_IJNS5_IJNS5_IJNSA_ILi16EEESB_EEEiEEENS5_IJNS5_IJNSA_ILi0EEESD_EEENSA_ILi512EEEEEENS5_IJSW_iEEEEEEEEEEESL_S13_NS4_8TiledMMAINS4_8MMA_AtomIJNS4_21SM100_MMA_MXF8F6F4_SSISJ_SJ_fSK_Li128ELi256ELNS4_4UMMA5MajorE0ELS18_0ELNS17_7ScaleInE0ELS19_0EEEEEENSN_INS5_IJSD_SD_SD_EEENS5_IJSW_SW_SW_EEEEENS5_IJNS4_10UnderscoreES1F_S1F_EEEEENS5_IJNS4_23SM90_TMA_LOAD_MULTICASTES1I_EEENS5_IJNS4_14ComposedLayoutINS4_7SwizzleILi3ELi4ELi3EEENS4_18smem_ptr_flag_bitsILi8EEENSN_INS5_IJNSA_ILi8EEESG_EEENS5_IJSG_SD_EEEEEEENSN_INS5_IJNS5_IJNS5_IJSP_SD_EEENS5_IJSO_SD_EEEEEESD_NS5_IJSB_SD_EEEEEENS5_IJNS5_IJNS5_IJSU_SY_EEESX_EEESW_NS5_IJSD_SY_EEEEEEEEEEEvNS4_8identityES1J_NS5_IJS1T_NSN_INS5_IJNS5_IJNS5_IJSP_SC_EEES1V_EEESD_S1X_EEENS5_IJS20_SW_NS5_IJSD_NSA_ILi1024EEEEEEEEEEEEEEvS25_EENS_8epilogue10collective18CollectiveEpilogueINS2F_23Sm100TmaWarpSpecializedILi4ELi2ELi32ELb1ELb0EEEJNS5_IJNSA_ILi64EEESH_SG_EEENS5_IJNSN_IS2K_SD_EENSN_INS5_IJSO_SC_EEENS5_IJSD_SG_EEEEEEEENS_10bfloat16_tESM_S2R_SM_NS2F_6fusion15FusionCallbacksIS2J_NS2S_17LinearCombinationIS2R_fS2R_fLNS_15FloatRoundStyleE2EEES2L_S2Q_JEEENS4_5SM1004TMEM4LOAD26SM100_TMEM_LOAD_32dp32b32xENS4_13SM90_TMA_LOADENS1K_INS1L_ILi2ELi4ELi3EEENS1N_ILi16EEENSN_INS5_IJS1P_SO_EEES1V_EEEENS4_39AutoVectorizingCopyWithAssumedAlignmentILi128EEENS4_14SM90_TMA_STOREES37_S39_S39_EEEvvEEEEvNT_6ParamsE)
	.align		4
        /*000c*/ 	.word	index@(__assertfail)
	.align		4
        /*0010*/ 	.word	0x00000000
	.align		4
        /*0014*/ 	.word	0xfffffffe
	.align		4
        /*0018*/ 	.word	0x00000000
	.align		4
        /*001c*/ 	.word	0xfffffffd
	.align		4
        /*0020*/ 	.word	0x00000000
	.align		4
        /*0024*/ 	.word	0xfffffffc


//--------------------- .nv.constant4             --------------------------
	.section	.nv.constant4,"a",@progbits
	.align	8
	.align		8
.nv.constant4:
        /*0000*/ 	.dword	__assertfail
	.align		8
        /*0008*/ 	.dword	__unnamed_1
	.align		8
        /*0010*/ 	.dword	__unnamed_2
	.align		8
        /*0018*/ 	.dword	_ZN40_INTERNAL_8dc5a3b6_4_k_cu_0ba31603_342474cuda3std3__45__cpo5beginE
	.align		8
        /*0020*/ 	.dword	_ZN40_INTERNAL_8dc5a3b6_4_k_cu_0ba31603_342474cuda3std3__45__cpo3endE
	.align		8
        /*0028*/ 	.dword	_ZN40_INTERNAL_8dc5a3b6_4_k_cu_0ba31603_342474cuda3std3__45__cpo6cbeginE
	.align		8
        /*0030*/ 	.dword	_ZN40_INTERNAL_8dc5a3b6_4_k_cu_0ba31603_342474cuda3std3__45__cpo4cendE
	.align		8
        /*0038*/ 	.dword	_ZN40_INTERNAL_8dc5a3b6_4_k_cu_0ba31603_342474cuda3std3__442_GLOBAL__N__8dc5a3b6_4_k_cu_0ba31603_342476ignoreE
	.align		8
        /*0040*/ 	.dword	_ZN40_INTERNAL_8dc5a3b6_4_k_cu_0ba31603_342474cuda3std3__419piecewise_constructE
	.align		8
        /*0048*/ 	.dword	_ZN40_INTERNAL_8dc5a3b6_4_k_cu_0ba31603_342474cuda3std3__48in_placeE
	.align		8
        /*0050*/ 	.dword	_ZN40_INTERNAL_8dc5a3b6_4_k_cu_0ba31603_342474cuda3std6ranges3__45__cpo4swapE
	.align		8
        /*0058*/ 	.dword	_ZN40_INTERNAL_8dc5a3b6_4_k_cu_0ba31603_342474cuda3std6ranges3__45__cpo9iter_moveE
	.align		8
        /*0060*/ 	.dword	_ZN40_INTERNAL_8dc5a3b6_4_k_cu_0ba31603_342474cute7productE
	.align		8
        /*0068*/ 	.dword	_ZN40_INTERNAL_8dc5a3b6_4_k_cu_0ba31603_342474cute1_E
	.align		8
        /*0070*/ 	.dword	$str$25
	.align		8
        /*0078*/ 	.dword	$str$26
	.align		8
        /*0080*/ 	.dword	$str$27
	.align		8
        /*0088*/ 	.dword	$str$28


//--------------------- .text._ZN7cutlass13device_kernelINS_4gemm6kernel13GemmUniversalIN4cute5tupleIJiiiiEEENS1_10collective13CollectiveMmaINS1_46MainloopSm100TmaUmmaWarpSpecializedBlockScaledILi3ELi2ELi1ENS5_IJNS4_1CILi4EEENSA_ILi2EEENSA_ILi1EEEEEEEENS5_IJNSA_ILi128EEENSA_ILi256EEESG_EEENS5_IJNS_12float_e5m2_tENS_13float_ue8m0_tEEEENS5_IJNS5_IJlSD_lEEENS4_6LayoutINS5_IJNS5_IJNS5_IJNSA_ILi32EEESB_EEEiEEESQ_NS5_IJSD_iEEEEEENS5_IJNS5_IJNS5_IJNSA_ILi16EEESB_EEEiEEENS5_IJNS5_IJNSA_ILi0EEESD_EEENSA_ILi512EEEEEENS5_IJSW_iEEEEEEEEEEESL_S13_NS4_8TiledMMAINS4_8MMA_AtomIJNS4_21SM100_MMA_MXF8F6F4_SSISJ_SJ_fSK_Li128ELi256ELNS4_4UMMA5MajorE0ELS18_0ELNS17_7ScaleInE0ELS19_0EEEEEENSN_INS5_IJSD_SD_SD_EEENS5_IJSW_SW_SW_EEEEENS5_IJNS4_10UnderscoreES1F_S1F_EEEEENS5_IJNS4_23SM90_TMA_LOAD_MULTICASTES1I_EEENS5_IJNS4_14ComposedLayoutINS4_7SwizzleILi3ELi4ELi3EEENS4_18smem_ptr_flag_bitsILi8EEENSN_INS5_IJNSA_ILi8EEESG_EEENS5_IJSG_SD_EEEEEEENSN_INS5_IJNS5_IJNS5_IJSP_SD_EEENS5_IJSO_SD_EEEEEESD_NS5_IJSB_SD_EEEEEENS5_IJNS5_IJNS5_IJSU_SY_EEESX_EEESW_NS5_IJSD_SY_EEEEEEEEEEEvNS4_8identityES1J_NS5_IJS1T_NSN_INS5_IJNS5_IJNS5_IJSP_SC_EEES1V_EEESD_S1X_EEENS5_IJS20_SW_NS5_IJSD_NSA_ILi1024EEEEEEEEEEEEEEvS25_EENS_8epilogue10collective18CollectiveEpilogueINS2F_23Sm100TmaWarpSpecializedILi4ELi2ELi32ELb1ELb0EEEJNS5_IJNSA_ILi64EEESH_SG_EEENS5_IJNSN_IS2K_SD_EENSN_INS5_IJSO_SC_EEENS5_IJSD_SG_EEEEEEEENS_10bfloat16_tESM_S2R_SM_NS2F_6fusion15FusionCallbacksIS2J_NS2S_17LinearCombinationIS2R_fS2R_fLNS_15FloatRoundStyleE2EEES2L_S2Q_JEEENS4_5SM1004TMEM4LOAD26SM100_TMEM_LOAD_32dp32b32xENS4_13SM90_TMA_LOADENS1K_INS1L_ILi2ELi4ELi3EEENS1N_ILi16EEENSN_INS5_IJS1P_SO_EEES1V_EEEENS4_39AutoVectorizingCopyWithAssumedAlignmentILi128EEENS4_14SM90_TMA_STOREES37_S39_S39_EEEvvEEEEvNT_6ParamsE --------------------------
	.section	.text._ZN7cutlass13device_kernelINS_4gemm6kernel13GemmUniversalIN4cute5tupleIJiiiiEEENS1_10collective13CollectiveMmaINS1_46MainloopSm100TmaUmmaWarpSpecializedBlockScaledILi3ELi2ELi1ENS5_IJNS4_1CILi4EEENSA_ILi2EEENSA_ILi1EEEEEEEENS5_IJNSA_ILi128EEENSA_ILi256EEESG_EEENS5_IJNS_12float_e5m2_tENS_13float_ue8m0_tEEEENS5_IJNS5_IJlSD_lEEENS4_6LayoutINS5_IJNS5_IJNS5_IJNSA_ILi32EEESB_EEEiEEESQ_NS5_IJSD_iEEEEEENS5_IJNS5_IJNS5_IJNSA_ILi16EEESB_EEEiEEENS5_IJNS5_IJNSA_ILi0EEESD_EEENSA_ILi512EEEEEENS5_IJSW_iEEEEEEEEEEESL_S13_NS4_8TiledMMAINS4_8MMA_AtomIJNS4_21SM100_MMA_MXF8F6F4_SSISJ_SJ_fSK_Li128ELi256ELNS4_4UMMA5MajorE0ELS18_0ELNS17_7ScaleInE0ELS19_0EEEEEENSN_INS5_IJSD_SD_SD_EEENS5_IJSW_SW_SW_EEEEENS5_IJNS4_10UnderscoreES1F_S1F_EEEEENS5_IJNS4_23SM90_TMA_LOAD_MULTICASTES1I_EEENS5_IJNS4_14ComposedLayoutINS4_7SwizzleILi3ELi4ELi3EEENS4_18smem_ptr_flag_bitsILi8EEENSN_INS5_IJNSA_ILi8EEESG_EEENS5_IJSG_SD_EEEEEEENSN_INS5_IJNS5_IJNS5_IJSP_SD_EEENS5_IJSO_SD_EEEEEESD_NS5_IJSB_SD_EEEEEENS5_IJNS5_IJNS5_IJSU_SY_EEESX_EEESW_NS5_IJSD_SY_EEEEEEEEEEEvNS4_8identityES1J_NS5_IJS1T_NSN_INS5_IJNS5_IJNS5_IJSP_SC_EEES1V_EEESD_S1X_EEENS5_IJS20_SW_NS5_IJSD_NSA_ILi1024EEEEEEEEEEEEEEvS25_EENS_8epilogue10collective18CollectiveEpilogueINS2F_23Sm100TmaWarpSpecializedILi4ELi2ELi32ELb1ELb0EEEJNS5_IJNSA_ILi64EEESH_SG_EEENS5_IJNSN_IS2K_SD_EENSN_INS5_IJSO_SC_EEENS5_IJSD_SG_EEEEEEEENS_10bfloat16_tESM_S2R_SM_NS2F_6fusion15FusionCallbacksIS2J_NS2S_17LinearCombinationIS2R_fS2R_fLNS_15FloatRoundStyleE2EEES2L_S2Q_JEEENS4_5SM1004TMEM4LOAD26SM100_TMEM_LOAD_32dp32b32xENS4_13SM90_TMA_LOADENS1K_INS1L_ILi2ELi4ELi3EEENS1N_ILi16EEENSN_INS5_IJS1P_SO_EEES1V_EEEENS4_39AutoVectorizingCopyWithAssumedAlignmentILi128EEENS4_14SM90_TMA_STOREES37_S39_S39_EEEvvEEEEvNT_6ParamsE,"ax",@progbits
	.align	128
.text._ZN7cutlass13device_kernelINS_4gemm6kernel13GemmUniversalIN4cute5tupleIJiiiiEEENS1_10collective13CollectiveMmaINS1_46MainloopSm100TmaUmmaWarpSpecializedBlockScaledILi3ELi2ELi1ENS5_IJNS4_1CILi4EEENSA_ILi2EEENSA_ILi1EEEEEEEENS5_IJNSA_ILi128EEENSA_ILi256EEESG_EEENS5_IJNS_12float_e5m2_tENS_13float_ue8m0_tEEEENS5_IJNS5_IJlSD_lEEENS4_6LayoutINS5_IJNS5_IJNS5_IJNSA_ILi32EEESB_EEEiEEESQ_NS5_IJSD_iEEEEEENS5_IJNS5_IJNS5_IJNSA_ILi16EEESB_EEEiEEENS5_IJNS5_IJNSA_ILi0EEESD_EEENSA_ILi512EEEEEENS5_IJSW_iEEEEEEEEEEESL_S13_NS4_8TiledMMAINS4_8MMA_AtomIJNS4_21SM100_MMA_MXF8F6F4_SSISJ_SJ_fSK_Li128ELi256ELNS4_4UMMA5MajorE0ELS18_0ELNS17_7ScaleInE0ELS19_0EEEEEENSN_INS5_IJSD_SD_SD_EEENS5_IJSW_SW_SW_EEEEENS5_IJNS4_10UnderscoreES1F_S1F_EEEEENS5_IJNS4_23SM90_TMA_LOAD_MULTICASTES1I_EEENS5_IJNS4_14ComposedLayoutINS4_7SwizzleILi3ELi4ELi3EEENS4_18smem_ptr_flag_bitsILi8EEENSN_INS5_IJNSA_ILi8EEESG_EEENS5_IJSG_SD_EEEEEEENSN_INS5_IJNS5_IJNS5_IJSP_SD_EEENS5_IJSO_SD_EEEEEESD_NS5_IJSB_SD_EEEEEENS5_IJNS5_IJNS5_IJSU_SY_EEESX_EEESW_NS5_IJSD_SY_EEEEEEEEEEEvNS4_8identityES1J_NS5_IJS1T_NSN_INS5_IJNS5_IJNS5_IJSP_SC_EEES1V_EEESD_S1X_EEENS5_IJS20_SW_NS5_IJSD_NSA_ILi1024EEEEEEEEEEEEEEvS25_EENS_8epilogue10collective18CollectiveEpilogueINS2F_23Sm100TmaWarpSpecializedILi4ELi2ELi32ELb1ELb0EEEJNS5_IJNSA_ILi64EEESH_SG_EEENS5_IJNSN_IS2K_SD_EENSN_INS5_IJSO_SC_EEENS5_IJSD_SG_EEEEEEEENS_10bfloat16_tESM_S2R_SM_NS2F_6fusion15FusionCallbacksIS2J_NS2S_17LinearCombinationIS2R_fS2R_fLNS_15FloatRoundStyleE2EEES2L_S2Q_JEEENS4_5SM1004TMEM4LOAD26SM100_TMEM_LOAD_32dp32b32xENS4_13SM90_TMA_LOADENS1K_INS1L_ILi2ELi4ELi3EEENS1N_ILi16EEENSN_INS5_IJS1P_SO_EEES1V_EEEENS4_39AutoVectorizingCopyWithAssumedAlignmentILi128EEENS4_14SM90_TMA_STOREES37_S39_S39_EEEvvEEEEvNT_6ParamsE:
        .type           _ZN7cutlass13device_kernelINS_4gemm6kernel13GemmUniversalIN4cute5tupleIJiiiiEEENS1_10collective13CollectiveMmaINS1_46MainloopSm100TmaUmmaWarpSpecializedBlockScaledILi3ELi2ELi1ENS5_IJNS4_1CILi4EEENSA_ILi2EEENSA_ILi1EEEEEEEENS5_IJNSA_ILi128EEENSA_ILi256EEESG_EEENS5_IJNS_12float_e5m2_tENS_13float_ue8m0_tEEEENS5_IJNS5_IJlSD_lEEENS4_6LayoutINS5_IJNS5_IJNS5_IJNSA_ILi32EEESB_EEEiEEESQ_NS5_IJSD_iEEEEEENS5_IJNS5_IJNS5_IJNSA_ILi16EEESB_EEEiEEENS5_IJNS5_IJNSA_ILi0EEESD_EEENSA_ILi512EEEEEENS5_IJSW_iEEEEEEEEEEESL_S13_NS4_8TiledMMAINS4_8MMA_AtomIJNS4_21SM100_MMA_MXF8F6F4_SSISJ_SJ_fSK_Li128ELi256ELNS4_4UMMA5MajorE0ELS18_0ELNS17_7ScaleInE0ELS19_0EEEEEENSN_INS5_IJSD_SD_SD_EEENS5_IJSW_SW_SW_EEEEENS5_IJNS4_10UnderscoreES1F_S1F_EEEEENS5_IJNS4_23SM90_TMA_LOAD_MULTICASTES1I_EEENS5_IJNS4_14ComposedLayoutINS4_7SwizzleILi3ELi4ELi3EEENS4_18smem_ptr_flag_bitsILi8EEENSN_INS5_IJNSA_ILi8EEESG_EEENS5_IJSG_SD_EEEEEEENSN_INS5_IJNS5_IJNS5_IJSP_SD_EEENS5_IJSO_SD_EEEEEESD_NS5_IJSB_SD_EEEEEENS5_IJNS5_IJNS5_IJSU_SY_EEESX_EEESW_NS5_IJSD_SY_EEEEEEEEEEEvNS4_8identityES1J_NS5_IJS1T_NSN_INS5_IJNS5_IJNS5_IJSP_SC_EEES1V_EEESD_S1X_EEENS5_IJS20_SW_NS5_IJSD_NSA_ILi1024EEEEEEEEEEEEEEvS25_EENS_8epilogue10collective18CollectiveEpilogueINS2F_23Sm100TmaWarpSpecializedILi4ELi2ELi32ELb1ELb0EEEJNS5_IJNSA_ILi64EEESH_SG_EEENS5_IJNSN_IS2K_SD_EENSN_INS5_IJSO_SC_EEENS5_IJSD_SG_EEEEEEEENS_10bfloat16_tESM_S2R_SM_NS2F_6fusion15FusionCallbacksIS2J_NS2S_17LinearCombinationIS2R_fS2R_fLNS_15FloatRoundStyleE2EEES2L_S2Q_JEEENS4_5SM1004TMEM4LOAD26SM100_TMEM_LOAD_32dp32b32xENS4_13SM90_TMA_LOADENS1K_INS1L_ILi2ELi4ELi3EEENS1N_ILi16EEENSN_INS5_IJS1P_SO_EEES1V_EEEENS4_39AutoVectorizingCopyWithAssumedAlignmentILi128EEENS4_14SM90_TMA_STOREES37_S39_S39_EEEvvEEEEvNT_6ParamsE,@function
        .size           _ZN7cutlass13device_kernelINS_4gemm6kernel13GemmUniversalIN4cute5tupleIJiiiiEEENS1_10collective13CollectiveMmaINS1_46MainloopSm100TmaUmmaWarpSpecializedBlockScaledILi3ELi2ELi1ENS5_IJNS4_1CILi4EEENSA_ILi2EEENSA_ILi1EEEEEEEENS5_IJNSA_ILi128EEENSA_ILi256EEESG_EEENS5_IJNS_12float_e5m2_tENS_13float_ue8m0_tEEEENS5_IJNS5_IJlSD_lEEENS4_6LayoutINS5_IJNS5_IJNS5_IJNSA_ILi32EEESB_EEEiEEESQ_NS5_IJSD_iEEEEEENS5_IJNS5_IJNS5_IJNSA_ILi16EEESB_EEEiEEENS5_IJNS5_IJNSA_ILi0EEESD_EEENSA_ILi512EEEEEENS5_IJSW_iEEEEEEEEEEESL_S13_NS4_8TiledMMAINS4_8MMA_AtomIJNS4_21SM100_MMA_MXF8F6F4_SSISJ_SJ_fSK_Li128ELi256ELNS4_4UMMA5MajorE0ELS18_0ELNS17_7ScaleInE0ELS19_0EEEEEENSN_INS5_IJSD_SD_SD_EEENS5_IJSW_SW_SW_EEEEENS5_IJNS4_10UnderscoreES1F_S1F_EEEEENS5_IJNS4_23SM90_TMA_LOAD_MULTICASTES1I_EEENS5_IJNS4_14ComposedLayoutINS4_7SwizzleILi3ELi4ELi3EEENS4_18smem_ptr_flag_bitsILi8EEENSN_INS5_IJNSA_ILi8EEESG_EEENS5_IJSG_SD_EEEEEEENSN_INS5_IJNS5_IJNS5_IJSP_SD_EEENS5_IJSO_SD_EEEEEESD_NS5_IJSB_SD_EEEEEENS5_IJNS5_IJNS5_IJSU_SY_EEESX_EEESW_NS5_IJSD_SY_EEEEEEEEEEEvNS4_8identityES1J_NS5_IJS1T_NSN_INS5_IJNS5_IJNS5_IJSP_SC_EEES1V_EEESD_S1X_EEENS5_IJS20_SW_NS5_IJSD_NSA_ILi1024EEEEEEEEEEEEEEvS25_EENS_8epilogue10collective18CollectiveEpilogueINS2F_23Sm100TmaWarpSpecializedILi4ELi2ELi32ELb1ELb0EEEJNS5_IJNSA_ILi64EEESH_SG_EEENS5_IJNSN_IS2K_SD_EENSN_INS5_IJSO_SC_EEENS5_IJSD_SG_EEEEEEEENS_10bfloat16_tESM_S2R_SM_NS2F_6fusion15FusionCallbacksIS2J_NS2S_17LinearCombinationIS2R_fS2R_fLNS_15FloatRoundStyleE2EEES2L_S2Q_JEEENS4_5SM1004TMEM4LOAD26SM100_TMEM_LOAD_32dp32b32xENS4_13SM90_TMA_LOADENS1K_INS1L_ILi2ELi4ELi3EEENS1N_ILi16EEENSN_INS5_IJS1P_SO_EEES1V_EEEENS4_39AutoVectorizingCopyWithAssumedAlignmentILi128EEENS4_14SM90_TMA_STOREES37_S39_S39_EEEvvEEEEvNT_6ParamsE,(.L_x_239 - _ZN7cutlass13device_kernelINS_4gemm6kernel13GemmUniversalIN4cute5tupleIJiiiiEEENS1_10collective13CollectiveMmaINS1_46MainloopSm100TmaUmmaWarpSpecializedBlockScaledILi3ELi2ELi1ENS5_IJNS4_1CILi4EEENSA_ILi2EEENSA_ILi1EEEEEEEENS5_IJNSA_ILi128EEENSA_ILi256EEESG_EEENS5_IJNS_12float_e5m2_tENS_13float_ue8m0_tEEEENS5_IJNS5_IJlSD_lEEENS4_6LayoutINS5_IJNS5_IJNS5_IJNSA_ILi32EEESB_EEEiEEESQ_NS5_IJSD_iEEEEEENS5_IJNS5_IJNS5_IJNSA_ILi16EEESB_EEEiEEENS5_IJNS5_IJNSA_ILi0EEESD_EEENSA_ILi512EEEEEENS5_IJSW_iEEEEEEEEEEESL_S13_NS4_8TiledMMAINS4_8MMA_AtomIJNS4_21SM100_MMA_MXF8F6F4_SSISJ_SJ_fSK_Li128ELi256ELNS4_4UMMA5MajorE0ELS18_0ELNS17_7ScaleInE0ELS19_0EEEEEENSN_INS5_IJSD_SD_SD_EEENS5_IJSW_SW_SW_EEEEENS5_IJNS4_10UnderscoreES1F_S1F_EEEEENS5_IJNS4_23SM90_TMA_LOAD_MULTICASTES1I_EEENS5_IJNS4_14ComposedLayoutINS4_7SwizzleILi3ELi4ELi3EEENS4_18smem_ptr_flag_bitsILi8EEENSN_INS5_IJNSA_ILi8EEESG_EEENS5_IJSG_SD_EEEEEEENSN_INS5_IJNS5_IJNS5_IJSP_SD_EEENS5_IJSO_SD_EEEEEESD_NS5_IJSB_SD_EEEEEENS5_IJNS5_IJNS5_IJSU_SY_EEESX_EEESW_NS5_IJSD_SY_EEEEEEEEEEEvNS4_8identityES1J_NS5_IJS1T_NSN_INS5_IJNS5_IJNS5_IJSP_SC_EEES1V_EEESD_S1X_EEENS5_IJS20_SW_NS5_IJSD_NSA_ILi1024EEEEEEEEEEEEEEvS25_EENS_8epilogue10collective18CollectiveEpilogueINS2F_23Sm100TmaWarpSpecializedILi4ELi2ELi32ELb1ELb0EEEJNS5_IJNSA_ILi64EEESH_SG_EEENS5_IJNSN_IS2K_SD_EENSN_INS5_IJSO_SC_EEENS5_IJSD_SG_EEEEEEEENS_10bfloat16_tESM_S2R_SM_NS2F_6fusion15FusionCallbacksIS2J_NS2S_17LinearCombinationIS2R_fS2R_fLNS_15FloatRoundStyleE2EEES2L_S2Q_JEEENS4_5SM1004TMEM4LOAD26SM100_TMEM_LOAD_32dp32b32xENS4_13SM90_TMA_LOADENS1K_INS1L_ILi2ELi4ELi3EEENS1N_ILi16EEENSN_INS5_IJS1P_SO_EEES1V_EEEENS4_39AutoVectorizingCopyWithAssumedAlignmentILi128EEENS4_14SM90_TMA_STOREES37_S39_S39_EEEvvEEEEvNT_6ParamsE)
        .other          _ZN7cutlass13device_kernelINS_4gemm6kernel13GemmUniversalIN4cute5tupleIJiiiiEEENS1_10collective13CollectiveMmaINS1_46MainloopSm100TmaUmmaWarpSpecializedBlockScaledILi3ELi2ELi1ENS5_IJNS4_1CILi4EEENSA_ILi2EEENSA_ILi1EEEEEEEENS5_IJNSA_ILi128EEENSA_ILi256EEESG_EEENS5_IJNS_12float_e5m2_tENS_13float_ue8m0_tEEEENS5_IJNS5_IJlSD_lEEENS4_6LayoutINS5_IJNS5_IJNS5_IJNSA_ILi32EEESB_EEEiEEESQ_NS5_IJSD_iEEEEEENS5_IJNS5_IJNS5_IJNSA_ILi16EEESB_EEEiEEENS5_IJNS5_IJNSA_ILi0EEESD_EEENSA_ILi512EEEEEENS5_IJSW_iEEEEEEEEEEESL_S13_NS4_8TiledMMAINS4_8MMA_AtomIJNS4_21SM100_MMA_MXF8F6F4_SSISJ_SJ_fSK_Li128ELi256ELNS4_4UMMA5MajorE0ELS18_0ELNS17_7ScaleInE0ELS19_0EEEEEENSN_INS5_IJSD_SD_SD_EEENS5_IJSW_SW_SW_EEEEENS5_IJNS4_10UnderscoreES1F_S1F_EEEEENS5_IJNS4_23SM90_TMA_LOAD_MULTICASTES1I_EEENS5_IJNS4_14ComposedLayoutINS4_7SwizzleILi3ELi4ELi3EEENS4_18smem_ptr_flag_bitsILi8EEENSN_INS5_IJNSA_ILi8EEESG_EEENS5_IJSG_SD_EEEEEEENSN_INS5_IJNS5_IJNS5_IJSP_SD_EEENS5_IJSO_SD_EEEEEESD_NS5_IJSB_SD_EEEEEENS5_IJNS5_IJNS5_IJSU_SY_EEESX_EEESW_NS5_IJSD_SY_EEEEEEEEEEEvNS4_8identityES1J_NS5_IJS1T_NSN_INS5_IJNS5_IJNS5_IJSP_SC_EEES1V_EEESD_S1X_EEENS5_IJS20_SW_NS5_IJSD_NSA_ILi1024EEEEEEEEEEEEEEvS25_EENS_8epilogue10collective18CollectiveEpilogueINS2F_23Sm100TmaWarpSpecializedILi4ELi2ELi32ELb1ELb0EEEJNS5_IJNSA_ILi64EEESH_SG_EEENS5_IJNSN_IS2K_SD_EENSN_INS5_IJSO_SC_EEENS5_IJSD_SG_EEEEEEEENS_10bfloat16_tESM_S2R_SM_NS2F_6fusion15FusionCallbacksIS2J_NS2S_17LinearCombinationIS2R_fS2R_fLNS_15FloatRoundStyleE2EEES2L_S2Q_JEEENS4_5SM1004TMEM4LOAD26SM100_TMEM_LOAD_32dp32b32xENS4_13SM90_TMA_LOADENS1K_INS1L_ILi2ELi4ELi3EEENS1N_ILi16EEENSN_INS5_IJS1P_SO_EEES1V_EEEENS4_39AutoVectorizingCopyWithAssumedAlignmentILi128EEENS4_14SM90_TMA_STOREES37_S39_S39_EEEvvEEEEvNT_6ParamsE,@"STO_CUDA_ENTRY STV_DEFAULT"
_ZN7cutlass13device_kernelINS_4gemm6kernel13GemmUniversalIN4cute5tupleIJiiiiEEENS1_10collective13CollectiveMmaINS1_46MainloopSm100TmaUmmaWarpSpecializedBlockScaledILi3ELi2ELi1ENS5_IJNS4_1CILi4EEENSA_ILi2EEENSA_ILi1EEEEEEEENS5_IJNSA_ILi128EEENSA_ILi256EEESG_EEENS5_IJNS_12float_e5m2_tENS_13float_ue8m0_tEEEENS5_IJNS5_IJlSD_lEEENS4_6LayoutINS5_IJNS5_IJNS5_IJNSA_ILi32EEESB_EEEiEEESQ_NS5_IJSD_iEEEEEENS5_IJNS5_IJNS5_IJNSA_ILi16EEESB_EEEiEEENS5_IJNS5_IJNSA_ILi0EEESD_EEENSA_ILi512EEEEEENS5_IJSW_iEEEEEEEEEEESL_S13_NS4_8TiledMMAINS4_8MMA_AtomIJNS4_21SM100_MMA_MXF8F6F4_SSISJ_SJ_fSK_Li128ELi256ELNS4_4UMMA5MajorE0ELS18_0ELNS17_7ScaleInE0ELS19_0EEEEEENSN_INS5_IJSD_SD_SD_EEENS5_IJSW_SW_SW_EEEEENS5_IJNS4_10UnderscoreES1F_S1F_EEEEENS5_IJNS4_23SM90_TMA_LOAD_MULTICASTES1I_EEENS5_IJNS4_14ComposedLayoutINS4_7SwizzleILi3ELi4ELi3EEENS4_18smem_ptr_flag_bitsILi8EEENSN_INS5_IJNSA_ILi8EEESG_EEENS5_IJSG_SD_EEEEEEENSN_INS5_IJNS5_IJNS5_IJSP_SD_EEENS5_IJSO_SD_EEEEEESD_NS5_IJSB_SD_EEEEEENS5_IJNS5_IJNS5_IJSU_SY_EEESX_EEESW_NS5_IJSD_SY_EEEEEEEEEEEvNS4_8identityES1J_NS5_IJS1T_NSN_INS5_IJNS5_IJNS5_IJSP_SC_EEES1V_EEESD_S1X_EEENS5_IJS20_SW_NS5_IJSD_NSA_ILi1024EEEEEEEEEEEEEEvS25_EENS_8epilogue10collective18CollectiveEpilogueINS2F_23Sm100TmaWarpSpecializedILi4ELi2ELi32ELb1ELb0EEEJNS5_IJNSA_ILi64EEESH_SG_EEENS5_IJNSN_IS2K_SD_EENSN_INS5_IJSO_SC_EEENS5_IJSD_SG_EEEEEEEENS_10bfloat16_tESM_S2R_SM_NS2F_6fusion15FusionCallbacksIS2J_NS2S_17LinearCombinationIS2R_fS2R_fLNS_15FloatRoundStyleE2EEES2L_S2Q_JEEENS4_5SM1004TMEM4LOAD26SM100_TMEM_LOAD_32dp32b32xENS4_13SM90_TMA_LOADENS1K_INS1L_ILi2ELi4ELi3EEENS1N_ILi16EEENSN_INS5_IJS1P_SO_EEES1V_EEEENS4_39AutoVectorizingCopyWithAssumedAlignmentILi128EEENS4_14SM90_TMA_STOREES37_S39_S39_EEEvvEEEEvNT_6ParamsE:
[----:B------:R-:W1:Y:S01]  /*0000*/  LDC R1, c[0x0][0x37c] ;  /* 0x0000df00ff017b82 */ /* 0x000e620000000800 */
[----:B------:R-:W2:Y:S01]  /*0010*/  S2R R184, SR_TID.X ;  /* 0x0000000000b87919 */ /* 0x000ea20000002100 */
[----:B------:R-:W3:Y:S01]  /*0020*/  LDCU.64 UR12, c[0x0][0xc90] ;  /* 0x00019200ff0c77ac */ /* 0x000ee20008000a00 */
[----:B------:R-:W-:Y:S02]  /*0030*/  PRMT R176, RZ, 0x7610, R176 ;  /* 0x00007610ffb07816 */ /* 0x000fe400000000b0 */
[----:B------:R-:W-:Y:S01]  /*0040*/  ELECT P4, URZ, PT ;  /* 0x0000000000ff782f */ /* 0x000fe20003880000 */
[----:B---3--:R-:W-:-:S04]  /*0050*/  UISETP.NE.U32.AND UP0, UPT, UR12, URZ, UPT ;  /* 0x000000ff0c00728c */ /* 0x008fc8000bf05070 */
[----:B------:R-:W-:Y:S01]  /*0060*/  UISETP.NE.AND.EX UP0, UPT, UR13, URZ, UPT, UP0 ;  /* 0x000000ff0d00728c */ /* 0x000fe2000bf05300 */
[----:B--2---:R-:W-:-:S05]  /*0070*/  SHF.R.U32.HI R177, RZ, 0x5, R184 ;  /* 0x00000005ffb17819 */ /* 0x004fca00000116b8 */
[----:B------:R-:W2:Y:S02]  /*0080*/  SHFL.IDX PT, R0, R177, RZ, 0x1f ;  /* 0x00001fffb1007589 */ /* 0x000ea400000e0000 */
[----:B--2---:R-:W-:Y:S01]  /*0090*/  R2UR UR21, R0 ;  /* 0x00000000001572ca */ /* 0x004fe200000e0000 */
[----:B-1----:R-:W-:-:S14]  /*00a0*/  BRA.U UP0, `(.L_x_0) ;  /* 0x0000000100307547 */ /* 0x002fdc000b800000 */
[----:B------:R-:W1:Y:S02]  /*00b0*/  LDCU.64 UR4, c[0x0][0xc88] ;  /* 0x00019100ff0477ac */ /* 0x000e640008000a00 */
[----:B-1----:R-:W-:-:S04]  /*00c0*/  UISETP.NE.U32.AND UP0, UPT, UR4, URZ, UPT ;  /* 0x000000ff0400728c */ /* 0x002fc8000bf05070 */
[----:B------:R-:W-:-:S09]  /*00d0*/  UISETP.NE.AND.EX UP0, UPT, UR5, URZ, UPT, UP0 ;  /* 0x000000ff0500728c */ /* 0x000fd2000bf05300 */
[----:B------:R-:W-:Y:S05]  /*00e0*/  BRA.U !UP0, `(.L_x_1) ;  /* 0x0000000108147547 */ /* 0x000fea000b800000 */
[----:B------:R-:W1:Y:S01]  /*00f0*/  LDC.64 R2, c[0x0][0xc88] ;  /* 0x00032200ff027b82 */ /* 0x000e620000000a00 */
[----:B------:R-:W1:Y:S02]  /*0100*/  LDCU.64 UR4, c[0x0][0x358] ;  /* 0x00006b00ff0477ac */ /* 0x000e640008000a00 */
[----:B-1----:R1:W5:Y:S01]  /*0110*/  LDG.E R133, desc[UR4][R2.64] ;  /* 0x0000000402857981 */ /* 0x002362000c1e1900 */
[----:B------:R-:W-:Y:S01]  /*0120*/  HFMA2 R176, -RZ, RZ, 0, 5.9604644775390625e-08 ;  /* 0x00000001ffb07431 */ /* 0x000fe200000001ff */
[----:B------:R-:W-:Y:S05]  /*0130*/  BRA `(.L_x_0) ;  /* 0x00000000000c7947 */ /* 0x000fea0003800000 */
.L_x_1:
[----:B------:R-:W1:Y:S01]  /*0140*/  LDCU UR4, c[0x0][0xc80] ;  /* 0x00019000ff0477ac */ /* 0x000e620008000800 */
[----:B------:R-:W-:Y:S01]  /*0150*/  HFMA2 R176, -RZ, RZ, 0, 5.9604644775390625e-08 ;  /* 0x00000001ffb07431 */ /* 0x000fe200000001ff */
[----:B-1----:R-:W-:-:S07]  /*0160*/  MOV R133, UR4 ;  /* 0x0000000400857c02 */ /* 0x002fce0008000f00 */
.L_x_0:
[----:B------:R-:W2:Y:S02]  /*0170*/  LDCU.64 UR4, c[0x0][0xcb0] ;  /* 0x00019600ff0477ac */ /* 0x000ea40008000a00 */
[----:B--2---:R-:W-:-:S04]  /*0180*/  UISETP.NE.U32.AND UP0, UPT, UR4, URZ, UPT ;  /* 0x000000ff0400728c */ /* 0x004fc8000bf05070 */
[----:B------:R-:W-:-:S09]  /*0190*/  UISETP.NE.AND.EX UP0, UPT, UR5, URZ, UPT, UP0 ;  /* 0x000000ff0500728c */ /* 0x000fd2000bf05300 */
[----:B------:R-:W-:Y:S05]  /*01a0*/  BRA.U UP0, `(.L_x_2) ;  /* 0x0000000100287547 */ /* 0x000fea000b800000 */
[----:B------:R-:W2:Y:S02]  /*01b0*/  LDCU.64 UR4, c[0x0][0xca8] ;  /* 0x00019500ff0477ac */ /* 0x000ea40008000a00 */
[----:B--2---:R-:W-:-:S04]  /*01c0*/  UISETP.NE.U32.AND UP0, UPT, UR4, URZ, UPT ;  /* 0x000000ff0400728c */ /* 0x004fc8000bf05070 */
[----:B------:R-:W-:-:S09]  /*01d0*/  UISETP.NE.AND.EX UP0, UPT, UR5, URZ, UPT, UP0 ;  /* 0x000000ff0500728c */ /* 0x000fd2000bf05300 */
[----:B------:R-:W-:Y:S05]  /*01e0*/  BRA.U !UP0, `(.L_x_3) ;  /* 0x0000000108107547 */ /* 0x000fea000b800000 */
[----:B------:R-:W2:Y:S01]  /*01f0*/  LDC.64 R130, c[0x0][0xca8] ;  /* 0x00032a00ff827b82 */ /* 0x000ea20000000a00 */
[----:B------:R-:W2:Y:S02]  /*0200*/  LDCU.64 UR4, c[0x0][0x358] ;  /* 0x00006b00ff0477ac */ /* 0x000ea40008000a00 */
[----:B--2---:R2:W5:Y:S01]  /*0210*/  LDG.E R130, desc[UR4][R130.64] ;  /* 0x0000000482827981 */ /* 0x004562000c1e1900 */
[----:B------:R-:W-:Y:S05]  /*0220*/  BRA `(.L_x_2) ;  /* 0x0000000000087947 */ /* 0x000fea0003800000 */
.L_x_3:
[----:B------:R-:W2:Y:S02]  /*0230*/  LDCU UR4, c[0x0][0xca0] ;  /* 0x00019400ff0477ac */ /* 0x000ea40008000800 */
[----:B--2---:R-:W-:Y:S02]  /*0240*/  MOV R130, UR4 ;  /* 0x0000000400827c02 */ /* 0x004fe40008000f00 */
.L_x_2:
[----:B------:R-:W-:Y:S01]  /*0250*/  IMAD.U32 R0, RZ, RZ, UR21 ;  /* 0x00000015ff007e24 */ /* 0x000fe2000f8e00ff */
[----:B------:R-:W-:Y:S04]  /*0260*/  BSSY.RECONVERGENT B0, `(.L_x_4) ;  /* 0x0000012000007945 */ /* 0x000fe80003800200 */
[C---:B------:R-:W-:Y:S02]  /*0270*/  ISETP.NE.OR P1, PT, R0.reuse, 0x1, !P4 ;  /* 0x000000010000780c */ /* 0x040fe40006725670 */
[----:B------:R-:W-:-:S11]  /*0280*/  ISETP.NE.OR P0, PT, R0, 0x3, !P4 ;  /* 0x000000030000780c */ /* 0x000fd60006705670 */
[----:B------:R-:W-:Y:S05]  /*0290*/  @P1 BRA `(.L_x_5) ;  /* 0x0000000000381947 */ /* 0x000fea0003800000 */
[----:B------:R-:W3:Y:S02]  /*02a0*/  LDCU.64 UR4, c[0x0][0x348] ;  /* 0x00006900ff0477ac */ /* 0x000ee40008000a00 */
[----:B---3--:R-:W-:Y:S02]  /*02b0*/  UIADD3 UR10, UP3, UPT, UR4, 0x80, URZ ;  /* 0x00000080040a7890 */ /* 0x008fe4000ff7e0ff */
[----:B------:R-:W-:Y:S02]  /*02c0*/  UIADD3 UR8, UP2, UPT, UR4, 0x180, URZ ;  /* 0x0000018004087890 */ /* 0x000fe4000ff5e0ff */
[----:B------:R-:W-:Y:S02]  /*02d0*/  UIADD3 UR6, UP1, UPT, UR4, 0x280, URZ ;  /* 0x0000028004067890 */ /* 0x000fe4000ff3e0ff */
[----:B------:R-:W-:Y:S02]  /*02e0*/  UIADD3 UR4, UP0, UPT, UR4, 0x380, URZ ;  /* 0x0000038004047890 */ /* 0x000fe4000ff1e0ff */
[----:B------:R-:W-:-:S02]  /*02f0*/  UIADD3.X UR11, UPT, UPT, URZ, UR5, URZ, UP3, !UPT ;  /* 0x00000005ff0b7290 */ /* 0x000fc40009ffe4ff */
[----:B------:R-:W-:Y:S02]  /*0300*/  UIADD3.X UR9, UPT, UPT, URZ, UR5, URZ, UP2, !UPT ;  /* 0x00000005ff097290 */ /* 0x000fe400097fe4ff */
[----:B------:R-:W-:Y:S02]  /*0310*/  UIADD3.X UR7, UPT, UPT, URZ, UR5, URZ, UP1, !UPT ;  /* 0x00000005ff077290 */ /* 0x000fe40008ffe4ff */
[----:B------:R-:W-:-:S03]  /*0320*/  UIADD3.X UR5, UPT, UPT, URZ, UR5, URZ, UP0, !UPT ;  /* 0x00000005ff057290 */ /* 0x000fc600087fe4ff */
[----:B------:R3:W-:Y:S02]  /*0330*/  UTMACCTL.PF [UR10] ;  /* 0x000000000a0079b9 */ /* 0x0007e40008040000 */
[----:B------:R3:W-:Y:S02]  /*0340*/  UTMACCTL.PF [UR8] ;  /* 0x00000000080079b9 */ /* 0x0007e40008040000 */
[----:B------:R3:W-:Y:S02]  /*0350*/  UTMACCTL.PF [UR6] ;  /* 0x00000000060079b9 */ /* 0x0007e40008040000 */
[----:B------:R3:W-:Y:S02]  /*0360*/  UTMACCTL.PF [UR4] ;  /* 0x00000000040079b9 */ /* 0x0007e40008040000 */
[----:B---3--:R-:W-:Y:S01]  /*0370*/  NOP ;  /* 0x0000000000007918 */ /* 0x008fe20000000000 */
.L_x_5:
[----:B------:R-:W-:Y:S05]  /*0380*/  BSYNC.RECONVERGENT B0 ;  /* 0x0000000000007941 */ /* 0x000fea0003800200 */
.L_x_4:
[----:B------:R-:W-:Y:S04]  /*0390*/  BSSY.RECONVERGENT B0, `(.L_x_6) ;  /* 0x000000a000007945 */ /* 0x000fe80003800200 */
[----:B------:R-:W-:Y:S05]  /*03a0*/  @P0 BRA `(.L_x_7) ;  /* 0x0000000000200947 */ /* 0x000fea0003800000 */
[----:B------:R-:W3:Y:S02]  /*03b0*/  LDCU.64 UR4, c[0x0][0x348] ;  /* 0x00006900ff0477ac */ /* 0x000ee40008000a00 */
[----:B---3--:R-:W-:Y:S02]  /*03c0*/  UIADD3 UR6, UP1, UPT, UR4, 0x980, URZ ;  /* 0x0000098004067890 */ /* 0x008fe4000ff3e0ff */
[----:B------:R-:W-:Y:S02]  /*03d0*/  UIADD3 UR4, UP0, UPT, UR4, 0xa80, URZ ;  /* 0x00000a8004047890 */ /* 0x000fe4000ff1e0ff */
[----:B------:R-:W-:Y:S02]  /*03e0*/  UIADD3.X UR7, UPT, UPT, URZ, UR5, URZ, UP1, !UPT ;  /* 0x00000005ff077290 */ /* 0x000fe40008ffe4ff */
[----:B------:R-:W-:-:S07]  /*03f0*/  UIADD3.X UR5, UPT, UPT, URZ, UR5, URZ, UP0, !UPT ;  /* 0x00000005ff057290 */ /* 0x000fce00087fe4ff */
[----:B------:R3:W-:Y:S02]  /*0400*/  UTMACCTL.PF [UR6] ;  /* 0x00000000060079b9 */ /* 0x0007e40008040000 */
[----:B------:R3:W-:Y:S02]  /*0410*/  UTMACCTL.PF [UR4] ;  /* 0x00000000040079b9 */ /* 0x0007e40008040000 */
[----:B---3--:R-:W-:Y:S01]  /*0420*/  NOP ;  /* 0x0000000000007918 */ /* 0x008fe20000000000 */
.L_x_7:
[----:B------:R-:W-:Y:S05]  /*0430*/  BSYNC.RECONVERGENT B0 ;  /* 0x0000000000007941 */ /* 0x000fea0003800200 */
.L_x_6:
[----:B------:R-:W3:Y:S01]  /*0440*/  LDCU.64 UR4, c[0x0][0xc88] ;  /* 0x00019100ff0477ac */ /* 0x000ee20008000a00 */
[----:B------:R-:W-:Y:S02]  /*0450*/  UISETP.EQ.U32.AND UP1, UPT, UR12, URZ, UPT ;  /* 0x000000ff0c00728c */ /* 0x000fe4000bf22070 */
[----:B------:R-:W-:Y:S02]  /*0460*/  UPLOP3.LUT UP4, UPT, UPT, UPT, UPT, 0x80, 0x8 ;  /* 0x000000000008789c */ /* 0x000fe40003f8f070 */
[----:B---3--:R-:W-:-:S04]  /*0470*/  UISETP.NE.U32.AND UP0, UPT, UR4, URZ, UPT ;  /* 0x000000ff0400728c */ /* 0x008fc8000bf05070 */
[----:B------:R-:W-:-:S04]  /*0480*/  UISETP.NE.AND.EX UP0, UPT, UR5, URZ, UPT, UP0 ;  /* 0x000000ff0500728c */ /* 0x000fc8000bf05300 */
[----:B------:R-:W-:-:S04]  /*0490*/  UISETP.EQ.OR.EX UP2, UPT, UR13, URZ, !UP0, UP1 ;  /* 0x000000ff0d00728c */ /* 0x000fc8000c742710 */
[----:B------:R-:W-:-:S06]  /*04a0*/  UP2UR UR4, UPR, URZ, 0x4 ;  /* 0x00000004ff047883 */ /* 0x000fcc0008000000 */
[----:B------:R-:W-:Y:S01]  /*04b0*/  MOV R180, UR4 ;  /* 0x0000000400b47c02 */ /* 0x000fe20008000f00 */
[----:B------:R-:W-:Y:S06]  /*04c0*/  BRA.U !UP2, `(.L_x_8) ;  /* 0x000000010a207547 */ /* 0x000fec000b800000 */
[----:B------:R-:W-:Y:S01]  /*04d0*/  UISETP.NE.U32.AND UP1, UPT, UR12, URZ, UPT ;  /* 0x000000ff0c00728c */ /* 0x000fe2000bf25070 */
[----:B-----5:R-:W-:Y:S01]  /*04e0*/  FSETP.NEU.AND P0, PT, R133, RZ, PT ;  /* 0x000000ff8500720b */ /* 0x020fe20003f0d000 */
[----:B------:R-:W-:Y:S02]  /*04f0*/  USEL UR4, URZ, 0xffffffff, UP0 ;  /* 0xffffffffff047887 */ /* 0x000fe40008000000 */
[----:B------:R-:W-:-:S10]  /*0500*/  UISETP.NE.AND.EX UP1, UPT, UR13, URZ, UPT, UP1 ;  /* 0x000000ff0d00728c */ /* 0x000fd4000bf25310 */
[----:B------:R-:W-:Y:S01]  /*0510*/  VOTEU.ANY UP0, P0 ;  /* 0x0000000000ff7886 */ /* 0x000fe20000000100 */
[----:B------:R-:W-:-:S04]  /*0520*/  @!UP1 USEL UR4, URZ, 0xffffffff, UP0 ;  /* 0xffffffffff049887 */ /* 0x000fc80008000000 */
[----:B------:R-:W-:-:S04]  /*0530*/  ULOP3.LUT UR4, UR4, 0x1, URZ, 0xc0, !UPT ;  /* 0x0000000104047892 */ /* 0x000fc8000f8ec0ff */
[----:B------:R-:W-:-:S11]  /*0540*/  UISETP.NE.U32.AND UP4, UPT, UR4, 0x1, UPT ;  /* 0x000000010400788c */ /* 0x000fd6000bf85070 */
.L_x_8:
[----:B-1----:R-:W1:Y:S01]  /*0550*/  SHFL.IDX PT, R2, R177, RZ, 0x1f ;  /* 0x00001fffb1027589 */ /* 0x002e6200000e0000 */
[----:B------:R-:W-:-:S04]  /*0560*/  UISETP.NE.AND UP0, UPT, UR21, 0x2, UPT ;  /* 0x000000021500788c */ /* 0x000fc8000bf05270 */
[----:B------:R-:W-:Y:S01]  /*0570*/  USEL UR68, URZ, 0x1, UP0 ;  /* 0x00000001ff447887 */ /* 0x000fe20008000000 */
[----:B-1----:R-:W-:-:S13]  /*0580*/  ISETP.NE.AND P0, PT, R2, RZ, PT ;  /* 0x000000ff0200720c */ /* 0x002fda0003f05270 */
[----:B------:R-:W-:Y:S05]  /*0590*/  @P0 BRA `(.L_x_9) ;  /* 0x0000000000500947 */ /* 0x000fea0003800000 */
[----:B------:R-:W1:Y:S01]  /*05a0*/  S2UR UR4, SR_CgaCtaId ;  /* 0x00000000000479c3 */ /* 0x000e620000008800 */
[----:B------:R-:W-:Y:S01]  /*05b0*/  UMOV UR5, 0x400 ;  /* 0x0000040000057882 */ /* 0x000fe20000000000 */
[----:B------:R-:W-:Y:S01]  /*05c0*/  UMOV UR8, 0x1 ;  /* 0x0000000100087882 */ /* 0x000fe20000000000 */
[----:B------:R-:W-:Y:S01]  /*05d0*/  UMOV UR6, 0x5 ;  /* 0x0000000500067882 */ /* 0x000fe20000000000 */
[----:B------:R-:W-:-:S04]  /*05e0*/  UIADD3 UR8, UPT, UPT, -UR8, 0x100000, URZ ;  /* 0x0010000008087890 */ /* 0x000fc8000fffe1ff */
[----:B------:R-:W-:Y:S02]  /*05f0*/  USHF.L.U32 UR9, UR8, 0xb, URZ ;  /* 0x0000000b08097899 */ /* 0x000fe400080006ff */
[----:B------:R-:W-:Y:S02]  /*0600*/  USHF.L.U32 UR8, UR8, 0x1, URZ ;  /* 0x0000000108087899 */ /* 0x000fe400080006ff */
[----:B------:R-:W-:-:S04]  /*0610*/  UIADD3 UR6, UPT, UPT, -UR6, 0x100000, URZ ;  /* 0x0010000006067890 */ /* 0x000fc8000fffe1ff */
[----:B------:R-:W-:Y:S02]  /*0620*/  USHF.L.U32 UR7, UR6, 0xb, URZ ;  /* 0x0000000b06077899 */ /* 0x000fe400080006ff */
[----:B------:R-:W-:Y:S01]  /*0630*/  USHF.L.U32 UR6, UR6, 0x1, URZ ;  /* 0x0000000106067899 */ /* 0x000fe200080006ff */
[----:B------:R-:W-:Y:S01]  /*0640*/  ELECT P0, URZ, PT ;  /* 0x0000000000ff782f */ /* 0x000fe20003800000 */
[----:B-1----:R-:W-:Y:S01]  /*0650*/  ULEA UR4, UR4, UR5, 0x18 ;  /* 0x0000000504047291 */ /* 0x002fe2000f8ec0ff */
[----:B------:R-:W1:Y:S11]  /*0660*/  FENCE.VIEW.ASYNC.S ;  /* 0x00000000000073c6 */ /* 0x000e760000000000 */
[----:B-1----:R1:W3:Y:S01]  /*0670*/  SYNCS.EXCH.64 URZ, [UR4], UR8 ;  /* 0x0000000804ff75b2 */ /* 0x0022e20008000100 */
[----:B------:R1:W4:Y:S01]  /*0680*/  SYNCS.EXCH.64 URZ, [UR4+0x18], UR6 ;  /* 0x0000180604ff75b2 */ /* 0x0003220008000100 */
[----:B------:R1:W1:Y:S01]  /*0690*/  SYNCS.EXCH.64 URZ, [UR4+0x8], UR8 ;  /* 0x0000080804ff75b2 */ /* 0x0002620008000100 */
[----:B------:R1:W1:Y:S01]  /*06a0*/  SYNCS.EXCH.64 URZ, [UR4+0x20], UR6 ;  /* 0x0000200604ff75b2 */ /* 0x0002620008000100 */
[----:B------:R1:W1:Y:S01]  /*06b0*/  SYNCS.EXCH.64 URZ, [UR4+0x10], UR8 ;  /* 0x0000100804ff75b2 */ /* 0x0002620008000100 */
[----:B------:R1:W1:Y:S01]  /*06c0*/  SYNCS.EXCH.64 URZ, [UR4+0x28], UR6 ;  /* 0x0000280604ff75b2 */ /* 0x0002620008000100 */
[----:B------:R-:W-:Y:S01]  /*06d0*/  NOP ;  /* 0x0000000000007918 */ /* 0x000fe20000000000 */
.L_x_9:
[----:B------:R-:W2:Y:S01]  /*06e0*/  SHFL.IDX PT, R2, R177, RZ, 0x1f ;  /* 0x00001fffb1027589 */ /* 0x000ea200000e0000 */
[----:B------:R-:W-:Y:S01]  /*06f0*/  NOP ;  /* 0x0000000000007918 */ /* 0x000fe20000000000 */
[----:B--2---:R-:W-:-:S13]  /*0700*/  ISETP.NE.AND P0, PT, R2, 0x1, PT ;  /* 0x000000010200780c */ /* 0x004fda0003f05270 */
[----:B------:R-:W-:Y:S05]  /*0710*/  @P0 BRA `(.L_x_10) ;  /* 0x0000000000580947 */ /* 0x000fea0003800000 */
[----:B-1----:R-:W1:Y:S01]  /*0720*/  S2UR UR4, SR_CgaCtaId ;  /* 0x00000000000479c3 */ /* 0x002e620000008800 */
        /* <DEDUP_REMOVED lines=12> */
[----:B-1----:R2:W1:Y:S01]  /*07f0*/  SYNCS.EXCH.64 URZ, [UR4+0x30], UR8 ;  /* 0x0000300804ff75b2 */ /* 0x0024620008000100 */
[----:B------:R2:W1:Y:S01]  /*0800*/  SYNCS.EXCH.64 URZ, [UR4+0x50], UR6 ;  /* 0x0000500604ff75b2 */ /* 0x0004620008000100 */
[----:B------:R2:W1:Y:S01]  /*0810*/  SYNCS.EXCH.64 URZ, [UR4+0x38], UR8 ;  /* 0x0000380804ff75b2 */ /* 0x0004620008000100 */
[----:B------:R2:W1:Y:S01]  /*0820*/  SYNCS.EXCH.64 URZ, [UR4+0x58], UR6 ;  /* 0x0000580604ff75b2 */ /* 0x0004620008000100 */
[----:B------:R2:W1:Y:S01]  /*0830*/  SYNCS.EXCH.64 URZ, [UR4+0x40], UR8 ;  /* 0x0000400804ff75b2 */ /* 0x0004620008000100 */
[----:B------:R2:W1:Y:S01]  /*0840*/  SYNCS.EXCH.64 URZ, [UR4+0x60], UR6 ;  /* 0x0000600604ff75b2 */ /* 0x0004620008000100 */
[----:B------:R2:W1:Y:S01]  /*0850*/  SYNCS.EXCH.64 URZ, [UR4+0x48], UR8 ;  /* 0x0000480804ff75b2 */ /* 0x0004620008000100 */
[----:B------:R2:W1:Y:S02]  /*0860*/  SYNCS.EXCH.64 URZ, [UR4+0x68], UR6 ;  /* 0x0000680604ff75b2 */ /* 0x0004640008000100 */
[----:B--2---:R-:W-:Y:S01]  /*0870*/  NOP ;  /* 0x0000000000007918 */ /* 0x004fe20000000000 */
.L_x_10:
[----:B------:R-:W2:Y:S01]  /*0880*/  SHFL.IDX PT, R2, R177, RZ, 0x1f ;  /* 0x00001fffb1027589 */ /* 0x000ea200000e0000 */
[----:B------:R-:W-:Y:S01]  /*0890*/  NOP ;  /* 0x0000000000007918 */ /* 0x000fe20000000000 */
[----:B--2---:R-:W-:-:S13]  /*08a0*/  ISETP.NE.AND P0, PT, R2, 0x3, PT ;  /* 0x000000030200780c */ /* 0x004fda0003f05270 */
[----:B------:R-:W-:Y:S05]  /*08b0*/  @P0 BRA `(.L_x_11) ;  /* 0x0000000000300947 */ /* 0x000fea0003800000 */
[----:B-1----:R-:W1:Y:S01]  /*08c0*/  S2UR UR4, SR_CgaCtaId ;  /* 0x00000000000479c3 */ /* 0x002e620000008800 */
[----:B------:R-:W-:Y:S01]  /*08d0*/  UMOV UR6, 0x400 ;  /* 0x0000040000067882 */ /* 0x000fe20000000000 */
[----:B------:R-:W-:Y:S01]  /*08e0*/  UMOV UR5, 0x20 ;  /* 0x0000002000057882 */ /* 0x000fe20000000000 */
[----:B------:R-:W-:Y:S01]  /*08f0*/  ELECT P0, URZ, PT ;  /* 0x0000000000ff782f */ /* 0x000fe20003800000 */
[----:B-1----:R-:W-:Y:S02]  /*0900*/  ULEA UR6, UR4, UR6, 0x18 ;  /* 0x0000000604067291 */ /* 0x002fe4000f8ec0ff */
[----:B------:R-:W-:-:S04]  /*0910*/  UIADD3 UR4, UPT, UPT, -UR5, 0x100000, URZ ;  /* 0x0010000005047890 */ /* 0x000fc8000fffe1ff */
[----:B------:R-:W-:Y:S02]  /*0920*/  USHF.L.U32 UR5, UR4, 0xb, URZ ;  /* 0x0000000b04057899 */ /* 0x000fe400080006ff */
[----:B------:R-:W-:Y:S01]  /*0930*/  USHF.L.U32 UR4, UR4, 0x1, URZ ;  /* 0x0000000104047899 */ /* 0x000fe200080006ff */
[----:B------:R-:W1:Y:S11]  /*0940*/  FENCE.VIEW.ASYNC.S ;  /* 0x00000000000073c6 */ /* 0x000e760000000000 */
[----:B-1----:R2:W1:Y:S01]  /*0950*/  SYNCS.EXCH.64 URZ, [UR6+0x70], UR4 ;  /* 0x0000700406ff75b2 */ /* 0x0024620008000100 */
[----:B------:R2:W1:Y:S02]  /*0960*/  SYNCS.EXCH.64 URZ, [UR6+0x78], UR4 ;  /* 0x0000780406ff75b2 */ /* 0x0004640008000100 */
[----:B--2---:R-:W-:Y:S01]  /*0970*/  NOP ;  /* 0x0000000000007918 */ /* 0x004fe20000000000 */
.L_x_11:
[----:B------:R-:W2:Y:S01]  /*0980*/  SHFL.IDX PT, R2, R177, RZ, 0x1f ;  /* 0x00001fffb1027589 */ /* 0x000ea200000e0000 */
[----:B------:R-:W-:Y:S01]  /*0990*/  NOP ;  /* 0x0000000000007918 */ /* 0x000fe20000000000 */
[----:B--2---:R-:W-:-:S13]  /*09a0*/  ISETP.NE.AND P0, PT, R2, 0x4, PT ;  /* 0x000000040200780c */ /* 0x004fda0003f05270 */
[----:B------:R-:W-:Y:S05]  /*09b0*/  @P0 BRA `(.L_x_12) ;  /* 0x00000000004c0947 */ /* 0x000fea0003800000 */
[----:B-1----:R-:W1:Y:S01]  /*09c0*/  S2UR UR6, SR_CgaCtaId ;  /* 0x00000000000679c3 */ /* 0x002e620000008800 */
[----:B------:R-:W-:Y:S01]  /*09d0*/  UMOV UR4, 0x720 ;  /* 0x0000072000047882 */ /* 0x000fe20000000000 */
[----:B------:R-:W-:Y:S01]  /*09e0*/  UMOV UR5, 0x400 ;  /* 0x0000040000057882 */ /* 0x000fe20000000000 */
[----:B------:R-:W-:Y:S01]  /*09f0*/  USEL UR4, UR4, 0x620, UP4 ;  /* 0x0000062004047887 */ /* 0x000fe2000a000000 */
[----:B------:R-:W-:Y:S01]  /*0a00*/  UMOV UR8, 0x1 ;  /* 0x0000000100087882 */ /* 0x000fe20000000000 */
[----:B------:R-:W-:Y:S01]  /*0a10*/  ELECT P0, URZ, PT ;  /* 0x0000000000ff782f */ /* 0x000fe20003800000 */
[----:B------:R-:W-:-:S04]  /*0a20*/  UIADD3 UR8, UPT, UPT, -UR8, 0x100000, URZ ;  /* 0x0010000008087890 */ /* 0x000fc8000fffe1ff */
[----:B------:R-:W-:Y:S02]  /*0a30*/  USHF.L.U32 UR9, UR8, 0xb, URZ ;  /* 0x0000000b08097899 */ /* 0x000fe400080006ff */
[----:B------:R-:W-:Y:S02]  /*0a40*/  USHF.L.U32 UR8, UR8, 0x1, URZ ;  /* 0x0000000108087899 */ /* 0x000fe400080006ff */
[----:B-1----:R-:W-:Y:S02]  /*0a50*/  ULEA UR6, UR6, UR5, 0x18 ;  /* 0x0000000506067291 */ /* 0x002fe4000f8ec0ff */
[----:B------:R-:W-:-:S04]  /*0a60*/  UIADD3 UR4, UPT, UPT, -UR4, 0x100000, URZ ;  /* 0x0010000004047890 */ /* 0x000fc8000fffe1ff */
[----:B------:R-:W-:Y:S02]  /*0a70*/  USHF.L.U32 UR5, UR4, 0xb, URZ ;  /* 0x0000000b04057899 */ /* 0x000fe400080006ff */
[----:B------:R-:W-:Y:S01]  /*0a80*/  USHF.L.U32 UR4, UR4, 0x1, URZ ;  /* 0x0000000104047899 */ /* 0x000fe200080006ff */
[----:B------:R-:W1:Y:S03]  /*0a90*/  FENCE.VIEW.ASYNC.S ;  /* 0x00000000000073c6 */ /* 0x000e660000000000 */
[----:B-1----:R2:W1:Y:S08]  /*0aa0*/  SYNCS.EXCH.64 URZ, [UR6+0x80], UR8 ;  /* 0x0000800806ff75b2 */ /* 0x0024700008000100 */
[----:B------:R2:W1:Y:S01]  /*0ab0*/  SYNCS.EXCH.64 URZ, [UR6+0x90], UR4 ;  /* 0x0000900406ff75b2 */ /* 0x0004620008000100 */
[----:B------:R2:W1:Y:S01]  /*0ac0*/  SYNCS.EXCH.64 URZ, [UR6+0x88], UR8 ;  /* 0x0000880806ff75b2 */ /* 0x0004620008000100 */
[----:B------:R2:W1:Y:S02]  /*0ad0*/  SYNCS.EXCH.64 URZ, [UR6+0x98], UR4 ;  /* 0x0000980406ff75b2 */ /* 0x0004640008000100 */
[----:B--2---:R-:W-:Y:S01]  /*0ae0*/  NOP ;  /* 0x0000000000007918 */ /* 0x004fe20000000000 */
.L_x_12:
        /* <DEDUP_REMOVED lines=18> */
[----:B------:R2:W1:Y:S02]  /*0c10*/  SYNCS.EXCH.64 URZ, [UR4+0xa8], UR6 ;  /* 0x0000a80604ff75b2 */ /* 0x0004640008000100 */
[----:B--2---:R-:W-:Y:S01]  /*0c20*/  NOP ;  /* 0x0000000000007918 */ /* 0x004fe20000000000 */
.L_x_13:
[----:B------:R-:W2:Y:S01]  /*0c30*/  SHFL.IDX PT, R2, R177, RZ, 0x1f ;  /* 0x00001fffb1027589 */ /* 0x000ea200000e0000 */
[----:B------:R-:W-:Y:S01]  /*0c40*/  ISETP.NE.OR P1, PT, RZ, UR21, !P4 ;  /* 0x00000015ff007c0c */ /* 0x000fe2000e725670 */
[----:B------:R-:W-:Y:S01]  /*0c50*/  NOP ;  /* 0x0000000000007918 */ /* 0x000fe20000000000 */
[----:B--2---:R-:W-:-:S13]  /*0c60*/  ISETP.NE.AND P0, PT, R2, 0x3, PT ;  /* 0x000000030200780c */ /* 0x004fda0003f05270 */
[----:B------:R-:W-:Y:S05]  /*0c70*/  @P0 BRA `(.L_x_14) ;  /* 0x0000000000380947 */ /* 0x000fea0003800000 */
[----:B-1----:R-:W1:Y:S01]  /*0c80*/  S2UR UR4, SR_CgaCtaId ;  /* 0x00000000000479c3 */ /* 0x002e620000008800 */
[----:B------:R-:W-:Y:S01]  /*0c90*/  UMOV UR5, 0x400 ;  /* 0x0000040000057882 */ /* 0x000fe20000000000 */
[----:B------:R-:W-:Y:S01]  /*0ca0*/  UMOV UR6, 0x20 ;  /* 0x0000002000067882 */ /* 0x000fe20000000000 */
[----:B------:R-:W-:Y:S01]  /*0cb0*/  ELECT P0, URZ, PT ;  /* 0x0000000000ff782f */ /* 0x000fe20003800000 */
[----:B------:R-:W-:-:S04]  /*0cc0*/  UIADD3 UR6, UPT, UPT, -UR6, 0x100000, URZ ;  /* 0x0010000006067890 */ /* 0x000fc8000fffe1ff */
[----:B------:R-:W-:Y:S02]  /*0cd0*/  USHF.L.U32 UR7, UR6, 0xb, URZ ;  /* 0x0000000b06077899 */ /* 0x000fe400080006ff */
[----:B------:R-:W-:Y:S02]  /*0ce0*/  USHF.L.U32 UR6, UR6, 0x1, URZ ;  /* 0x0000000106067899 */ /* 0x000fe400080006ff */
[----:B-1----:R-:W-:Y:S01]  /*0cf0*/  ULEA UR4, UR4, UR5, 0x18 ;  /* 0x0000000504047291 */ /* 0x002fe2000f8ec0ff */
[----:B------:R-:W1:Y:S11]  /*0d00*/  FENCE.VIEW.ASYNC.S ;  /* 0x00000000000073c6 */ /* 0x000e760000000000 */
[----:B-1----:R2:W1:Y:S01]  /*0d10*/  SYNCS.EXCH.64 URZ, [UR4+0xb0], UR6 ;  /* 0x0000b00604ff75b2 */ /* 0x0024620008000100 */
[----:B------:R2:W1:Y:S01]  /*0d20*/  SYNCS.EXCH.64 URZ, [UR4+0xc0], UR6 ;  /* 0x0000c00604ff75b2 */ /* 0x0004620008000100 */
[----:B------:R2:W1:Y:S01]  /*0d30*/  SYNCS.EXCH.64 URZ, [UR4+0xb8], UR6 ;  /* 0x0000b80604ff75b2 */ /* 0x0004620008000100 */
[----:B------:R2:W1:Y:S02]  /*0d40*/  SYNCS.EXCH.64 URZ, [UR4+0xc8], UR6 ;  /* 0x0000c80604ff75b2 */ /* 0x0004640008000100 */
[----:B--2---:R-:W-:Y:S01]  /*0d50*/  NOP ;  /* 0x0000000000007918 */ /* 0x004fe20000000000 */
.L_x_14:
[----:B-1----:R-:W1:Y:S01]  /*0d60*/  S2UR UR7, SR_CgaCtaId ;  /* 0x00000000000779c3 */ /* 0x002e620000008800 */
[----:B------:R-:W-:Y:S01]  /*0d70*/  VOTEU.ALL UP0, P1 ;  /* 0x0000000000ff7886 */ /* 0x000fe20000800000 */
[----:B------:R-:W-:Y:S01]  /*0d80*/  UMOV UR4, 0x80 ;  /* 0x0000008000047882 */ /* 0x000fe20000000000 */
[----:B------:R-:W-:Y:S01]  /*0d90*/  NOP ;  /* 0x0000000000007918 */ /* 0x000fe20000000000 */
[----:B------:R-:W-:Y:S01]  /*0da0*/  ISETP.NE.OR P4, PT, R0, 0x2, !P4 ;  /* 0x000000020000780c */ /* 0x000fe20006785670 */
[----:B------:R-:W-:Y:S01]  /*0db0*/  UISETP.NE.AND UP5, UPT, UR21, URZ, UPT ;  /* 0x000000ff1500728c */ /* 0x000fe2000bfa5270 */
[----:B------:R-:W-:Y:S01]  /*0dc0*/  LOP3.LUT R0, R184, 0x1f, RZ, 0xc0, !PT ;  /* 0x0000001fb8007812 */ /* 0x000fe200078ec0ff */
[----:B------:R-:W-:Y:S01]  /*0dd0*/  @!UP0 UMOV UR6, 0x400 ;  /* 0x0000040000068882 */ /* 0x000fe20000000000 */
[----:B------:R-:W-:-:S04]  /*0de0*/  @!UP0 UIADD3 UR4, UPT, UPT, -UR4, 0x100000, URZ ;  /* 0x0010000004048890 */ /* 0x000fc8000fffe1ff */
[----:B------:R-:W-:Y:S02]  /*0df0*/  @!UP0 USHF.L.U32 UR5, UR4, 0xb, URZ ;  /* 0x0000000b04058899 */ /* 0x000fe400080006ff */
[----:B------:R-:W-:Y:S02]  /*0e00*/  @!UP0 USHF.L.U32 UR4, UR4, 0x1, URZ ;  /* 0x0000000104048899 */ /* 0x000fe400080006ff */
[----:B-1----:R-:W-:Y:S01]  /*0e10*/  @!UP0 ULEA UR6, UR7, UR6, 0x18 ;  /* 0x0000000607068291 */ /* 0x002fe2000f8ec0ff */
[----:B------:R-:W1:Y:S01]  /*0e20*/  LDCU UR7, c[0x0][0x36c] ;  /* 0x00006d80ff0777ac */ /* 0x000e620008000800 */
[----:B------:R-:W-:Y:S01]  /*0e30*/  VOTEU.ALL UP0, P1 ;  /* 0x0000000000ff7886 */ /* 0x000fe20000800000 */
[----:B------:R-:W2:Y:S09]  /*0e40*/  FENCE.VIEW.ASYNC.S ;  /* 0x00000000000073c6 */ /* 0x000eb20000000000 */
[----:B--2---:R2:W2:Y:S01]  /*0e50*/  @!UP0 SYNCS.EXCH.64 URZ, [UR6+0xd0], UR4 ;  /* 0x0000d00406ff85b2 */ /* 0x0044a20008000100 */
[----:B-1----:R-:W-:-:S09]  /*0e60*/  UISETP.EQ.U32.AND UP6, UPT, UR7, 0x1, UPT ;  /* 0x000000010700788c */ /* 0x002fd2000bfc2070 */
[----:B------:R-:W-:Y:S05]  /*0e70*/  BRA.U !UP6, `(.L_x_15) ;  /* 0x000000010e087547 */ /* 0x000fea000b800000 */
[----:B--234-:R-:W-:Y:S01]  /*0e80*/  UCGABAR_ARV ;  /* 0x00000000000079c7 */ /* 0x01cfe20008000000 */
[----:B------:R-:W-:Y:S05]  /*0e90*/  BRA `(.L_x_16) ;  /* 0x0000000000047947 */ /* 0x000fea0003800000 */
.L_x_15:
[----:B--234-:R-:W-:Y:S01]  /*0ea0*/  NOP ;  /* 0x0000000000007918 */ /* 0x01cfe20000000000 */
.L_x_16:
[----:B------:R-:W1:Y:S01]  /*0eb0*/  S2UR UR19, SR_CTAID.X ;  /* 0x00000000001379c3 */ /* 0x000e620000002500 */
[----:B------:R-:W-:-:S05]  /*0ec0*/  CS2R.32 R179, SR_CgaSize ;  /* 0x0000000000b37805 */ /* 0x000fca0000008a00 */
[----:B------:R-:W-:-:S05]  /*0ed0*/  IMAD R179, R179, -0xa0, RZ ;  /* 0xffffff60b3b37824 */ /* 0x000fca00078e02ff */
[----:B------:R-:W-:-:S14]  /*0ee0*/  R2UR UR5, R179 ;  /* 0x00000000b30572ca */ /* 0x000fdc00000e0000 */
[----:B------:R-:W2:Y:S01]  /*0ef0*/  LDCU UR5, c[0x0][UR5+0x2b0] ;  /* 0x00005600050577ac */ /* 0x000ea20008000800 */
[----:B------:R-:W-:-:S05]  /*0f00*/  CS2R.32 R179, SR_CgaSize ;  /* 0x0000000000b37805 */ /* 0x000fca0000008a00 */
[----:B------:R-:W-:-:S05]  /*0f10*/  IMAD R179, R179, -0xa0, RZ ;  /* 0xffffff60b3b37824 */ /* 0x000fca00078e02ff */
[----:B------:R-:W-:-:S14]  /*0f20*/  R2UR UR4, R179 ;  /* 0x00000000b30472ca */ /* 0x000fdc00000e0000 */
[----:B------:R-:W3:Y:S01]  /*0f30*/  LDCU UR4, c[0x0][UR4+0x2b4] ;  /* 0x00005680040477ac */ /* 0x000ee20008000800 */
[----:B------:R-:W4:Y:S01]  /*0f40*/  S2UR UR20, SR_CTAID.Y ;  /* 0x00000000001479c3 */ /* 0x000f220000002600 */
[----:B------:R-:W-:-:S05]  /*0f50*/  CS2R.32 R179, SR_CgaSize ;  /* 0x0000000000b37805 */ /* 0x000fca0000008a00 */
[----:B------:R-:W-:-:S05]  /*0f60*/  IMAD R179, R179, -0xa0, RZ ;  /* 0xffffff60b3b37824 */ /* 0x000fca00078e02ff */
[----:B------:R-:W-:-:S14]  /*0f70*/  R2UR UR7, R179 ;  /* 0x00000000b30772ca */ /* 0x000fdc00000e0000 */
[----:B------:R-:W3:Y:S01]  /*0f80*/  LDCU UR7, c[0x0][UR7+0x2a0] ;  /* 0x00005400070777ac */ /* 0x000ee20008000800 */
[----:B------:R-:W-:-:S05]  /*0f90*/  CS2R.32 R179, SR_CgaSize ;  /* 0x0000000000b37805 */ /* 0x000fca0000008a00 */
[----:B------:R-:W-:-:S05]  /*0fa0*/  IMAD R179, R179, -0xa0, RZ ;  /* 0xffffff60b3b37824 */ /* 0x000fca00078e02ff */
[----:B------:R-:W-:-:S14]  /*0fb0*/  R2UR UR8, R179 ;  /* 0x00000000b30872ca */ /* 0x000fdc00000e0000 */
[----:B------:R-:W3:Y:S01]  /*0fc0*/  LDCU UR8, c[0x0][UR8+0x2a4] ;  /* 0x00005480080877ac */ /* 0x000ee20008000800 */
[----:B------:R-:W3:Y:S01]  /*0fd0*/  S2UR UR9, SR_CgaCtaId ;  /* 0x00000000000979c3 */ /* 0x000ee20000008800 */
[----:B------:R-:W3:Y:S01]  /*0fe0*/  LDCU UR18, c[0x0][0xf24] ;  /* 0x0001e480ff1277ac */ /* 0x000ee20008000800 */
[----:B------:R-:W3:Y:S01]  /*0ff0*/  LDCU UR39, c[0x0][0xf24] ;  /* 0x0001e480ff2777ac */ /* 0x000ee20008000800 */
[----:B-1----:R-:W-:Y:S01]  /*1000*/  I2FP.F32.U32 R3, UR19 ;  /* 0x0000001300037c45 */ /* 0x002fe20008201000 */
[----:B------:R-:W1:Y:S04]  /*1010*/  LDCU UR30, c[0x0][0xf30] ;  /* 0x0001e600ff1e77ac */ /* 0x000e680008000800 */
[----:B--2---:R-:W-:Y:S01]  /*1020*/  FMUL R3, R3, UR5 ;  /* 0x0000000503037c20 */ /* 0x004fe20008400000 */
[----:B------:R-:W-:Y:S01]  /*1030*/  UMOV UR32, 0x11 ;  /* 0x0000001100207882 */ /* 0x000fe20000000000 */
[----:B----4-:R-:W-:-:S04]  /*1040*/  I2FP.F32.U32 R2, UR20 ;  /* 0x0000001400027c45 */ /* 0x010fc80008201000 */
[----:B------:R-:W2:Y:S01]  /*1050*/  F2I.U32.TRUNC.NTZ R3, R3 ;  /* 0x0000000300037305 */ /* 0x000ea2000020f000 */
[----:B---3--:R-:W-:Y:S01]  /*1060*/  FMUL R2, R2, UR4 ;  /* 0x0000000402027c20 */ /* 0x008fe20008400000 */
[----:B------:R-:W-:Y:S02]  /*1070*/  ULOP3.LUT UR5, UR9, 0x4, URZ, 0xc0, !UPT ;  /* 0x0000000409057892 */ /* 0x000fe4000f8ec0ff */
[----:B------:R-:W-:-:S04]  /*1080*/  ULOP3.LUT UR67, UR9, 0x3, URZ, 0xc0, !UPT ;  /* 0x0000000309437892 */ /* 0x000fc8000f8ec0ff */
[----:B------:R-:W3:Y:S01]  /*1090*/  F2I.U32.TRUNC.NTZ R2, R2 ;  /* 0x0000000200027305 */ /* 0x000ee2000020f000 */
[----:B------:R-:W-:Y:S02]  /*10a0*/  UISETP.GT.U32.AND UP0, UPT, UR5, 0xffff, UPT ;  /* 0x0000ffff0500788c */ /* 0x000fe4000bf04070 */
[----:B------:R-:W-:Y:S02]  /*10b0*/  UISETP.GT.U32.AND UP1, UPT, UR67, 0xffff, UPT ;  /* 0x0000ffff4300788c */ /* 0x000fe4000bf24070 */
[----:B------:R-:W-:Y:S01]  /*10c0*/  USEL UR45, UR5, 0xffff, !UP0 ;  /* 0x0000ffff052d7887 */ /* 0x000fe2000c000000 */
[----:B--2---:R-:W-:Y:S01]  /*10d0*/  R2UR UR4, R3 ;  /* 0x00000000030472ca */ /* 0x004fe200000e0000 */
[----:B------:R-:W-:Y:S02]  /*10e0*/  USHF.R.U32.HI UR29, URZ, 0x2, UR9 ;  /* 0x00000002ff1d7899 */ /* 0x000fe40008011609 */
[----:B------:R-:W-:Y:S02]  /*10f0*/  USHF.L.U32 UR52, UR9, 0xb, URZ ;  /* 0x0000000b09347899 */ /* 0x000fe400080006ff */
[----:B------:R-:W-:-:S02]  /*1100*/  USHF.L.U32 UR51, UR9, 0xd, URZ ;  /* 0x0000000d09337899 */ /* 0x000fc400080006ff */
[----:B------:R-:W-:Y:S01]  /*1110*/  USHF.L.U32 UR50, UR9, 0x6, URZ ;  /* 0x0000000609327899 */ /* 0x000fe200080006ff */
[----:B---3--:R-:W-:Y:S01]  /*1120*/  R2UR UR6, R2 ;  /* 0x00000000020672ca */ /* 0x008fe200000e0000 */
[----:B------:R-:W-:Y:S01]  /*1130*/  USHF.L.U32 UR27, UR9, 0x5, URZ ;  /* 0x00000005091b7899 */ /* 0x000fe200080006ff */
[----:B------:R-:W-:Y:S01]  /*1140*/  PRMT R2, RZ, 0x7610, R2 ;  /* 0x00007610ff027816 */ /* 0x000fe20000000002 */
[----:B------:R-:W-:Y:S02]  /*1150*/  USHF.L.U32 UR47, UR9, 0x8, URZ ;  /* 0x00000008092f7899 */ /* 0x000fe400080006ff */
[----:B------:R-:W-:Y:S02]  /*1160*/  UIADD3 UR5, UPT, UPT, -UR4, URZ, URZ ;  /* 0x000000ff04057290 */ /* 0x000fe4000fffe1ff */
[----:B------:R-:W-:Y:S02]  /*1170*/  USHF.L.U32 UR28, UR9, 0x7, URZ ;  /* 0x00000007091c7899 */ /* 0x000fe400080006ff */
[----:B------:R-:W-:-:S02]  /*1180*/  UIMAD UR5, UR7, UR5, UR19 ;  /* 0x00000005070572a4 */ /* 0x000fc4000f8e0213 */
[----:B------:R-:W-:Y:S02]  /*1190*/  USEL UR46, UR67, 0xffff, !UP1 ;  /* 0x0000ffff432e7887 */ /* 0x000fe4000c800000 */
[----:B------:R-:W-:Y:S02]  /*11a0*/  UIADD3 UR4, UPT, UPT, -UR6, URZ, URZ ;  /* 0x000000ff06047290 */ /* 0x000fe4000fffe1ff */
[----:B------:R-:W-:Y:S02]  /*11b0*/  IMAD.U32 R179, RZ, RZ, UR5 ;  /* 0x00000005ffb37e24 */ /* 0x000fe4000f8e00ff */
[----:B------:R-:W-:-:S06]  /*11c0*/  UIMAD UR4, UR8, UR4, UR20 ;  /* 0x00000004080472a4 */ /* 0x000fcc000f8e0214 */
[----:B------:R-:W-:Y:S01]  /*11d0*/  IMAD.U32 R178, RZ, RZ, UR4 ;  /* 0x00000004ffb27e24 */ /* 0x000fe2000f8e00ff */
[----:B-1----:R-:W-:Y:S06]  /*11e0*/  BRA.U UP5, `(.L_x_17) ;  /* 0x0000000105747547 */ /* 0x002fec000b800000 */
[----:B------:R-:W-:Y:S02]  /*11f0*/  R2UR UR4, R178 ;  /* 0x00000000b20472ca */ /* 0x000fe400000e0000 */
[----:B------:R-:W-:-:S11]  /*1200*/  R2UR UR8, R179 ;  /* 0x00000000b30872ca */ /* 0x000fd600000e0000 */
[----:B------:R-:W-:Y:S02]  /*1210*/  UISETP.NE.AND UP2, UPT, UR4, URZ, UPT ;  /* 0x000000ff0400728c */ /* 0x000fe4000bf45270 */
[----:B------:R-:W-:Y:S02]  /*1220*/  UISETP.NE.AND UP3, UPT, UR4, 0x1, UPT ;  /* 0x000000010400788c */ /* 0x000fe4000bf65270 */
[----:B------:R-:W-:Y:S02]  /*1230*/  UISETP.NE.AND UP0, UPT, UR8, URZ, UP2 ;  /* 0x000000ff0800728c */ /* 0x000fe40009705270 */
[----:B------:R-:W-:Y:S02]  /*1240*/  USEL UR4, URZ, 0x10, UP3 ;  /* 0x00000010ff047887 */ /* 0x000fe40009800000 */
[----:B------:R-:W-:Y:S02]  /*1250*/  USEL UR11, URZ, 0x1, UP0 ;  /* 0x00000001ff0b7887 */ /* 0x000fe40008000000 */
[----:B------:R-:W-:-:S02]  /*1260*/  UISETP.NE.AND UP0, UPT, UR8, URZ, UPT ;  /* 0x000000ff0800728c */ /* 0x000fc4000bf05270 */
[----:B------:R-:W-:Y:S02]  /*1270*/  USEL UR5, URZ, 0x2, UP2 ;  /* 0x00000002ff057887 */ /* 0x000fe40009000000 */
[----:B------:R-:W-:Y:S02]  /*1280*/  USEL UR9, UR4, 0x10, UP0 ;  /* 0x0000001004097887 */ /* 0x000fe40008000000 */
[----:B------:R-:W-:Y:S02]  /*1290*/  UISETP.NE.AND UP0, UPT, UR8, 0x1, UPT ;  /* 0x000000010800788c */ /* 0x000fe4000bf05270 */
[----:B------:R-:W-:Y:S02]  /*12a0*/  USEL UR4, URZ, 0x20, UP3 ;  /* 0x00000020ff047887 */ /* 0x000fe40009800000 */
[----:B------:R-:W-:Y:S02]  /*12b0*/  UISETP.NE.AND UP1, UPT, UR8, 0x2, UPT ;  /* 0x000000020800788c */ /* 0x000fe4000bf25270 */
[----:B------:R-:W-:-:S02]  /*12c0*/  USEL UR6, URZ, 0x4, UP2 ;  /* 0x00000004ff067887 */ /* 0x000fc40009000000 */
[----:B------:R-:W-:Y:S02]  /*12d0*/  USEL UR7, UR5, 0x2, UP0 ;  /* 0x0000000205077887 */ /* 0x000fe40008000000 */
[----:B------:R-:W-:Y:S02]  /*12e0*/  USEL UR10, UR4, 0x20, UP0 ;  /* 0x00000020040a7887 */ /* 0x000fe40008000000 */
[----:B------:R-:W-:Y:S02]  /*12f0*/  UISETP.NE.AND UP0, UPT, UR8, 0x3, UPT ;  /* 0x000000030800788c */ /* 0x000fe4000bf05270 */
[----:B------:R-:W-:Y:S02]  /*1300*/  USEL UR5, URZ, 0x40, UP3 ;  /* 0x00000040ff057887 */ /* 0x000fe40009800000 */
[----:B------:R-:W-:Y:S02]  /*1310*/  USEL UR8, UR6, 0x4, UP1 ;  /* 0x0000000406087887 */ /* 0x000fe40008800000 */
[----:B------:R-:W-:-:S02]  /*1320*/  USEL UR4, URZ, 0x8, UP2 ;  /* 0x00000008ff047887 */ /* 0x000fc40009000000 */
[----:B------:R-:W-:Y:S02]  /*1330*/  UIADD3 UR6, UPT, UPT, UR7, UR9, UR11 ;  /* 0x0000000907067290 */ /* 0x000fe4000fffe00b */
[----:B------:R-:W-:Y:S02]  /*1340*/  USEL UR7, UR5, 0x40, UP1 ;  /* 0x0000004005077887 */ /* 0x000fe40008800000 */
[----:B------:R-:W-:Y:S02]  /*1350*/  USEL UR12, URZ, 0x80, UP3 ;  /* 0x00000080ff0c7887 */ /* 0x000fe40009800000 */
[----:B------:R-:W-:Y:S02]  /*1360*/  USEL UR4, UR4, 0x8, UP0 ;  /* 0x0000000804047887 */ /* 0x000fe40008000000 */
[----:B------:R-:W-:Y:S02]  /*1370*/  UIADD3 UR5, UPT, UPT, UR8, UR10, UR6 ;  /* 0x0000000a08057290 */ /* 0x000fe4000fffe006 */
[----:B------:R-:W-:-:S02]  /*1380*/  USEL UR6, UR12, 0x80, UP0 ;  /* 0x000000800c067887 */ /* 0x000fc40008000000 */
[----:B------:R-:W-:-:S04]  /*1390*/  UIADD3 UR4, UPT, UPT, UR4, UR7, UR5 ;  /* 0x0000000704047290 */ /* 0x000fc8000fffe005 */
[----:B------:R-:W-:-:S06]  /*13a0*/  UIADD3 UR4, UPT, UPT, UR4, UR6, URZ ;  /* 0x0000000604047290 */ /* 0x000fcc000fffe0ff */
[----:B------:R-:W-:-:S07]  /*13b0*/  IMAD.U32 R2, RZ, RZ, UR4 ;  /* 0x00000004ff027e24 */ /* 0x000fce000f8e00ff */
.L_x_17:
[----:B------:R-:W1:Y:S01]  /*13c0*/  S2UR UR44, SR_CTAID.Z ;  /* 0x00000000002c79c3 */ /* 0x000e620000002700 */
[----:B------:R-:W-:Y:S01]  /*13d0*/  UISETP.GE.AND UP0, UPT, UR18, 0x1, UPT ;  /* 0x000000011200788c */ /* 0x000fe2000bf06270 */
[----:B------:R-:W-:-:S08]  /*13e0*/  UMOV UR31, 0xf ;  /* 0x0000000f001f7882 */ /* 0x000fd00000000000 */
[----:B------:R-:W-:Y:S05]  /*13f0*/  BRA.U !UP0, `(.L_x_18) ;  /* 0x0000000108d47547 */ /* 0x000fea000b800000 */
[----:B------:R-:W2:Y:S01]  /*1400*/  LDCU.128 UR12, c[0x0][0xf10] ;  /* 0x0001e200ff0c77ac */ /* 0x000ea20008000c00 */
[----:B------:R-:W3:Y:S01]  /*1410*/  LDCU UR6, c[0x0][0x370] ;  /* 0x00006e00ff0677ac */ /* 0x000ee20008000800 */
[----:B------:R-:W4:Y:S01]  /*1420*/  LDCU UR5, c[0x0][0x374] ;  /* 0x00006e80ff0577ac */ /* 0x000f220008000800 */
[----:B------:R-:W1:Y:S01]  /*1430*/  LDCU UR26, c[0x0][0xf0c] ;  /* 0x0001e180ff1a77ac */ /* 0x000e620008000800 */
[----:B------:R-:W1:Y:S01]  /*1440*/  LDCU UR4, c[0x0][0xf20] ;  /* 0x0001e400ff0477ac */ /* 0x000e620008000800 */
[----:B------:R-:W1:Y:S01]  /*1450*/  LDCU.64 UR8, c[0x0][0xf28] ;  /* 0x0001e500ff0877ac */ /* 0x000e620008000a00 */
[----:B--2---:R-:W-:Y:S02]  /*1460*/  UISETP.NE.AND UP0, UPT, UR14, 0x1, UPT ;  /* 0x000000010e00788c */ /* 0x004fe4000bf05270 */
[----:B----4-:R-:W-:Y:S02]  /*1470*/  UIMAD.WIDE.U32 UR10, UR5, UR15, URZ ;  /* 0x0000000f050a72a5 */ /* 0x010fe4000f8e00ff */
[----:B---3--:R-:W-:-:S02]  /*1480*/  UIMAD.WIDE.U32 UR22, UR6, UR12, URZ ;  /* 0x0000000c061672a5 */ /* 0x008fc4000f8e00ff */
[----:B-1----:R-:W-:Y:S02]  /*1490*/  UISETP.NE.AND UP1, UPT, UR26, 0x1, UPT ;  /* 0x000000011a00788c */ /* 0x002fe4000bf25270 */
[----:B------:R-:W-:Y:S01]  /*14a0*/  UISETP.NE.AND UP2, UPT, UR18, 0x1, UPT ;  /* 0x000000011200788c */ /* 0x000fe2000bf45270 */
[----:B------:R-:W-:Y:S02]  /*14b0*/  UMOV UR10, UR11 ;  /* 0x0000000b000a7c82 */ /* 0x000fe40008000000 */
[----:B------:R-:W-:Y:S01]  /*14c0*/  UMOV UR22, UR23 ;  /* 0x0000001700167c82 */ /* 0x000fe20008000000 */
[----:B------:R-:W-:Y:S02]  /*14d0*/  @UP0 USHF.R.U32.HI UR5, URZ, UR4, UR10 ;  /* 0x00000004ff050299 */ /* 0x000fe4000801160a */
[----:B------:R-:W-:Y:S02]  /*14e0*/  UIMAD.WIDE.U32 UR24, UR20, UR15, URZ ;  /* 0x0000000f141872a5 */ /* 0x000fe4000f8e00ff */
[----:B------:R-:W-:-:S02]  /*14f0*/  UIMAD.WIDE.U32 UR10, UR5, UR8, URZ ;  /* 0x00000008050a72a5 */ /* 0x000fc4000f8e00ff */
[----:B------:R-:W-:Y:S02]  /*1500*/  @UP1 USHF.R.U32.HI UR6, URZ, UR13, UR22 ;  /* 0x0000000dff061299 */ /* 0x000fe40008011616 */
[----:B------:R-:W-:Y:S02]  /*1510*/  UIMAD.WIDE.U32 UR16, UR19, UR12, URZ ;  /* 0x0000000c131072a5 */ /* 0x000fe4000f8e00ff */
[----:B------:R-:W-:Y:S01]  /*1520*/  UIMAD.WIDE.U32 UR22, UR6, UR8, URZ ;  /* 0x00000008061672a5 */ /* 0x000fe2000f8e00ff */
[----:B------:R-:W-:Y:S01]  /*1530*/  UMOV UR24, UR25 ;  /* 0x0000001900187c82 */ /* 0x000fe20008000000 */
[----:B------:R-:W-:Y:S01]  /*1540*/  UMOV UR10, UR11 ;  /* 0x0000000b000a7c82 */ /* 0x000fe20008000000 */
[----:B------:R-:W-:Y:S02]  /*1550*/  USHF.R.U32.HI UR24, URZ, UR4, UR24 ;  /* 0x00000004ff187299 */ /* 0x000fe40008011618 */
[----:B------:R-:W-:Y:S02]  /*1560*/  @UP2 USHF.R.U32.HI UR5, URZ, UR9, UR10 ;  /* 0x00000009ff052299 */ /* 0x000fe4000801160a */
[----:B------:R-:W-:Y:S01]  /*1570*/  UMOV UR7, UR23 ;  /* 0x0000001700077c82 */ /* 0x000fe20008000000 */
[----:B------:R-:W-:Y:S01]  /*1580*/  UMOV UR16, UR17 ;  /* 0x0000001100107c82 */ /* 0x000fe20008000000 */
[----:B------:R-:W-:-:S02]  /*1590*/  @UP2 USHF.R.U32.HI UR6, URZ, UR9, UR7 ;  /* 0x00000009ff062299 */ /* 0x000fc40008011607 */
[----:B------:R-:W-:Y:S02]  /*15a0*/  USHF.R.U32.HI UR16, URZ, UR13, UR16 ;  /* 0x0000000dff107299 */ /* 0x000fe40008011610 */
[----:B------:R-:W-:Y:S02]  /*15b0*/  USEL UR4, UR20, UR24, !UP0 ;  /* 0x0000001814047287 */ /* 0x000fe4000c000000 */
[----:B------:R-:W-:Y:S02]  /*15c0*/  UIMAD UR7, UR5, UR18, URZ ;  /* 0x00000012050772a4 */ /* 0x000fe4000f8e02ff */
[----:B------:R-:W-:Y:S02]  /*15d0*/  USEL UR5, UR19, UR16, !UP1 ;  /* 0x0000001013057287 */ /* 0x000fe4000c800000 */
[----:B------:R-:W-:Y:S02]  /*15e0*/  UIMAD UR12, UR6, UR18, URZ ;  /* 0x00000012060c72a4 */ /* 0x000fe4000f8e02ff */
[----:B------:R-:W-:-:S02]  /*15f0*/  UISETP.GE.AND UP0, UPT, UR4, UR7, UPT ;  /* 0x000000070400728c */ /* 0x000fc4000bf06270 */
[----:B------:R-:W-:Y:S02]  /*1600*/  UIMAD.WIDE.U32 UR10, UR4, UR8, URZ ;  /* 0x00000008040a72a5 */ /* 0x000fe4000f8e00ff */
[----:B------:R-:W-:Y:S02]  /*1610*/  UISETP.GE.OR UP0, UPT, UR5, UR12, UP0 ;  /* 0x0000000c0500728c */ /* 0x000fe40008706670 */
[----:B------:R-:W-:Y:S02]  /*1620*/  UIMAD.WIDE.U32 UR12, UR5, UR8, URZ ;  /* 0x00000008050c72a5 */ /* 0x000fe4000f8e00ff */
[----:B------:R-:W-:Y:S01]  /*1630*/  UIADD3 UR10, UPT, UPT, -UR4, URZ, URZ ;  /* 0x000000ff040a7290 */ /* 0x000fe2000fffe1ff */
[----:B------:R-:W-:Y:S01]  /*1640*/  UMOV UR8, UR11 ;  /* 0x0000000b00087c82 */ /* 0x000fe20008000000 */
[----:B------:R-:W-:Y:S02]  /*1650*/  UIADD3 UR11, UPT, UPT, -UR5, URZ, URZ ;  /* 0x000000ff050b7290 */ /* 0x000fe4000fffe1ff */
[----:B------:R-:W-:-:S03]  /*1660*/  USHF.R.U32.HI UR8, URZ, UR9, UR8 ;  /* 0x00000009ff087299 */ /* 0x000fc60008011608 */
[----:B------:R-:W-:Y:S01]  /*1670*/  @!UP0 UMOV UR7, UR13 ;  /* 0x0000000d00078c82 */ /* 0x000fe20008000000 */
[----:B------:R-:W-:Y:S02]  /*1680*/  UIMAD UR20, UR14, UR10, UR20 ;  /* 0x0000000a0e1472a4 */ /* 0x000fe4000f8e0214 */
[----:B------:R-:W-:Y:S02]  /*1690*/  USEL UR8, UR4, UR8, !UP2 ;  /* 0x0000000804087287 */ /* 0x000fe4000d000000 */
[----:B------:R-:W-:Y:S02]  /*16a0*/  @!UP0 USHF.R.U32.HI UR7, URZ, UR9, UR7 ;  /* 0x00000009ff078299 */ /* 0x000fe40008011607 */
[----:B------:R-:W-:Y:S02]  /*16b0*/  UIADD3 UR9, UPT, UPT, -UR8, URZ, URZ ;  /* 0x000000ff08097290 */ /* 0x000fe4000fffe1ff */
[----:B------:R-:W-:Y:S02]  /*16c0*/  @!UP0 USEL UR7, UR5, UR7, !UP2 ;  /* 0x0000000705078287 */ /* 0x000fe4000d000000 */
[----:B------:R-:W-:-:S02]  /*16d0*/  UIMAD UR9, UR18, UR9, UR4 ;  /* 0x00000009120972a4 */ /* 0x000fc4000f8e0204 */
[----:B------:R-:W-:Y:S02]  /*16e0*/  @!UP0 UIADD3 UR8, UPT, UPT, UR8, -UR7, URZ ;  /* 0x8000000708088290 */ /* 0x000fe4000fffe0ff */
[----:B------:R-:W-:Y:S02]  /*16f0*/  @!UP0 UIMAD UR6, UR9, UR6, UR7 ;  /* 0x00000006090682a4 */ /* 0x000fe4000f8e0207 */
[----:B------:R-:W-:Y:S02]  /*1700*/  @!UP0 UIMAD UR4, UR8, UR18, UR5 ;  /* 0x00000012080482a4 */ /* 0x000fe4000f8e0205 */
[----:B------:R-:W-:Y:S02]  /*1710*/  UIMAD UR19, UR26, UR11, UR19 ;  /* 0x0000000b1a1372a4 */ /* 0x000fe4000f8e0213 */
[----:B------:R-:W-:Y:S01]  /*1720*/  UIMAD UR20, UR4, UR14, UR20 ;  /* 0x0000000e041472a4 */ /* 0x000fe2000f8e0214 */
[----:B------:R-:W-:Y:S02]  /*1730*/  @!UP0 UMOV UR5, UR6 ;  /* 0x0000000600058c82 */ /* 0x000fe40008000000 */
[----:B------:R-:W-:-:S12]  /*1740*/  UIMAD UR19, UR5, UR26, UR19 ;  /* 0x0000001a051372a4 */ /* 0x000fd8000f8e0213 */
.L_x_18:
[----:B------:R-:W-:Y:S02]  /*1750*/  UISETP.NE.AND UP0, UPT, UR30, 0x1, UPT ;  /* 0x000000011e00788c */ /* 0x000fe4000bf05270 */
[----:B------:R-:W-:Y:S02]  /*1760*/  ULOP3.LUT UR46, UR46, 0xffff, URZ, 0xc0, !UPT ;  /* 0x0000ffff2e2e7892 */ /* 0x000fe4000f8ec0ff */
[----:B------:R-:W-:Y:S02]  /*1770*/  ULOP3.LUT UR45, UR45, 0xffff, URZ, 0xc0, !UPT ;  /* 0x0000ffff2d2d7892 */ /* 0x000fe4000f8ec0ff */
[----:B------:R-:W-:Y:S02]  /*1780*/  UISETP.NE.AND UP1, UPT, UR21, 0x2, UPT ;  /* 0x000000021500788c */ /* 0x000fe4000bf25270 */
[----:B------:R-:W-:Y:S02]  /*1790*/  ULOP3.LUT UR52, UR52, 0x2000, URZ, 0xc0, !UPT ;  /* 0x0000200034347892 */ /* 0x000fe4000f8ec0ff */
[----:B------:R-:W-:-:S02]  /*17a0*/  ULOP3.LUT UR51, UR51, 0x6000, URZ, 0xc0, !UPT ;  /* 0x0000600033337892 */ /* 0x000fc4000f8ec0ff */
[----:B------:R-:W-:Y:S02]  /*17b0*/  ULOP3.LUT UR50, UR50, 0x100, URZ, 0xc0, !UPT ;  /* 0x0000010032327892 */ /* 0x000fe4000f8ec0ff */
[----:B------:R-:W-:Y:S02]  /*17c0*/  ULOP3.LUT UR47, UR47, 0x300, URZ, 0xc0, !UPT ;  /* 0x000003002f2f7892 */ /* 0x000fe4000f8ec0ff */
[----:B------:R-:W-:Y:S02]  /*17d0*/  ULOP3.LUT UR18, UR27, 0x80, URZ, 0xc0, !UPT ;  /* 0x000000801b127892 */ /* 0x000fe4000f8ec0ff */
[----:B------:R-:W-:Y:S02]  /*17e0*/  ULOP3.LUT UR10, UR28, 0x80, URZ, 0xc0, !UPT ;  /* 0x000000801c0a7892 */ /* 0x000fe4000f8ec0ff */
[----:B------:R-:W-:Y:S02]  /*17f0*/  USHF.L.U32 UR46, UR32, UR46, URZ ;  /* 0x0000002e202e7299 */ /* 0x000fe400080006ff */
[----:B------:R-:W-:Y:S01]  /*1800*/  USHF.L.U32 UR45, UR31, UR45, URZ ;  /* 0x0000002d1f2d7299 */ /* 0x000fe200080006ff */
[----:B------:R-:W-:Y:S11]  /*1810*/  BRA.U UP0, `(.L_x_19) ;  /* 0x0000000100447547 */ /* 0x000ff6000b800000 */
[----:B------:R-:W2:Y:S01]  /*1820*/  LDCU.128 UR12, c[0x0][0xf10] ;  /* 0x0001e200ff0c77ac */ /* 0x000ea20008000c00 */
[----:B------:R-:W3:Y:S01]  /*1830*/  LDCU UR8, c[0x0][0xf0c] ;  /* 0x0001e180ff0877ac */ /* 0x000ee20008000800 */
[----:B------:R-:W4:Y:S01]  /*1840*/  LDCU UR9, c[0x0][0xf20] ;  /* 0x0001e400ff0977ac */ /* 0x000f220008000800 */
[----:B--2---:R-:W-:Y:S02]  /*1850*/  UIMAD.WIDE.U32 UR6, UR19, UR12, URZ ;  /* 0x0000000c130672a5 */ /* 0x004fe4000f8e00ff */
[----:B------:R-:W-:Y:S02]  /*1860*/  UIMAD.WIDE.U32 UR4, UR20, UR15, URZ ;  /* 0x0000000f140472a5 */ /* 0x000fe4000f8e00ff */
[----:B---3--:R-:W-:Y:S02]  /*1870*/  UISETP.NE.AND UP2, UPT, UR8, 0x1, UPT ;  /* 0x000000010800788c */ /* 0x008fe4000bf45270 */
[----:B------:R-:W-:Y:S01]  /*1880*/  UISETP.NE.AND UP0, UPT, UR14, 0x1, UPT ;  /* 0x000000010e00788c */ /* 0x000fe2000bf05270 */
[----:B------:R-:W-:-:S02]  /*1890*/  UMOV UR6, UR7 ;  /* 0x0000000700067c82 */ /* 0x000fc40008000000 */
[----:B------:R-:W-:Y:S01]  /*18a0*/  UMOV UR4, UR5 ;  /* 0x0000000500047c82 */ /* 0x000fe20008000000 */
[----:B------:R-:W-:Y:S02]  /*18b0*/  USHF.R.U32.HI UR13, URZ, UR13, UR6 ;  /* 0x0000000dff0d7299 */ /* 0x000fe40008011606 */
[----:B----4-:R-:W-:Y:S02]  /*18c0*/  USHF.R.U32.HI UR4, URZ, UR9, UR4 ;  /* 0x00000009ff047299 */ /* 0x010fe40008011604 */
[----:B------:R-:W-:Y:S02]  /*18d0*/  USEL UR5, UR19, UR13, !UP2 ;  /* 0x0000000d13057287 */ /* 0x000fe4000d000000 */
[----:B------:R-:W-:-:S04]  /*18e0*/  USEL UR4, UR20, UR4, !UP0 ;  /* 0x0000000414047287 */ /* 0x000fc8000c000000 */
[----:B------:R-:W-:Y:S02]  /*18f0*/  UIADD3 UR6, UPT, UPT, UR5, -UR4, URZ ;  /* 0x8000000405067290 */ /* 0x000fe4000fffe0ff */
[----:B------:R-:W-:Y:S02]  /*1900*/  UIADD3 UR4, UPT, UPT, -UR5, UR4, URZ ;  /* 0x0000000405047290 */ /* 0x000fe4000fffe1ff */
[----:B------:R-:W-:Y:S02]  /*1910*/  UIMAD UR20, UR6, UR14, UR20 ;  /* 0x0000000e061472a4 */ /* 0x000fe4000f8e0214 */
[----:B------:R-:W-:-:S12]  /*1920*/  UIMAD UR19, UR4, UR8, UR19 ;  /* 0x00000008041372a4 */ /* 0x000fd8000f8e0213 */
.L_x_19:
[----:B------:R-:W-:Y:S05]  /*1930*/  BRA.U !UP6, `(.L_x_20) ;  /* 0x000000010e0c7547 */ /* 0x000fea000b800000 */
[----:B------:R-:W-:Y:S01]  /*1940*/  UCGABAR_WAIT ;  /* 0x0000000000007dc7 */ /* 0x000fe20008000000 */
[----:B------:R-:W-:Y:S01]  /*1950*/  CCTL.IVALL ;  /* 0x00000000ff00798f */ /* 0x000fe20002000000 */
[----:B------:R-:W-:Y:S05]  /*1960*/  BRA `(.L_x_21) ;  /* 0x0000000000047947 */ /* 0x000fea0003800000 */
.L_x_20:
[----:B------:R-:W-:Y:S06]  /*1970*/  BAR.SYNC.DEFER_BLOCKING 0x0 ;  /* 0x0000000000007b1d */ /* 0x000fec0000010000 */
.L_x_21:
[----:B------:R-:W-:Y:S05]  /*1980*/  BRA.U UP1, `(.L_x_22) ;  /* 0x0000001501507547 */ /* 0x000fea000b800000 */
[----:B------:R-:W2:Y:S01]  /*1990*/  LDCU UR8, c[0x0][0x38c] ;  /* 0x00007180ff0877ac */ /* 0x000ea20008000800 */
[----:B------:R-:W3:Y:S01]  /*19a0*/  S2UR UR9, SR_CgaCtaId ;  /* 0x00000000000979c3 */ /* 0x000ee20000008800 */
[----:B------:R-:W-:Y:S01]  /*19b0*/  PLOP3.LUT P2, PT, PT, PT, UP4, 0x80, 0x8 ;  /* 0x000000000008781c */ /* 0x000fe20003f4f048 */
[----:B------:R-:W-:Y:S01]  /*19c0*/  IMAD.MOV.U32 R12, RZ, RZ, 0x1 ;  /* 0x00000001ff0c7424 */ /* 0x000fe200078e00ff */
[----:B------:R-:W-:Y:S01]  /*19d0*/  UISETP.NE.AND UP0, UPT, UR21, URZ, UPT ;  /* 0x000000ff1500728c */ /* 0x000fe2000bf05270 */
[----:B------:R-:W-:Y:S01]  /*19e0*/  ISETP.EQ.OR P3, PT, R0, RZ, P4 ;  /* 0x000000ff0000720c */ /* 0x000fe20002762670 */
[----:B------:R-:W-:Y:S01]  /*19f0*/  UMOV UR6, 0x400 ;  /* 0x0000040000067882 */ /* 0x000fe20000000000 */
[----:B------:R-:W-:Y:S01]  /*1a00*/  USHF.L.U32 UR5, UR29, 0x6, URZ ;  /* 0x000000061d057899 */ /* 0x000fe200080006ff */
[----:B------:R-:W-:Y:S01]  /*1a10*/  PLOP3.LUT P2, PT, P2, PT, PT, 0x8, 0x80 ;  /* 0x000000000080781c */ /* 0x000fe2000174e170 */
[----:B------:R-:W-:Y:S01]  /*1a20*/  USEL UR38, UR68, 0x2, UP0 ;  /* 0x0000000244267887 */ /* 0x000fe20008000000 */
[----:B------:R-:W-:Y:S01]  /*1a30*/  CS2R R10, SRZ ;  /* 0x00000000000a7805 */ /* 0x000fe2000001ff00 */
[----:B------:R-:W-:Y:S01]  /*1a40*/  IMAD.MOV.U32 R9, RZ, RZ, RZ ;  /* 0x000000ffff097224 */ /* 0x000fe200078e00ff */
[----:B------:R-:W4:Y:S01]  /*1a50*/  LDCU UR60, c[0x0][0x370] ;  /* 0x00006e00ff3c77ac */ /* 0x000f220008000800 */
[----:B------:R-:W-:Y:S01]  /*1a60*/  IMAD.MOV.U32 R8, RZ, RZ, 0x1 ;  /* 0x00000001ff087424 */ /* 0x000fe200078e00ff */
[----:B------:R-:W1:Y:S01]  /*1a70*/  LDCU.64 UR30, c[0x0][0x348] ;  /* 0x00006900ff1e77ac */ /* 0x000e620008000a00 */
[----:B--2---:R-:W-:-:S02]  /*1a80*/  UIADD3 UR7, UPT, UPT, UR8, 0x7f, URZ ;  /* 0x0000007f08077890 */ /* 0x004fc4000fffe0ff */
[----:B------:R-:W-:Y:S02]  /*1a90*/  USHF.R.U32.HI UR65, URZ, 0x9, UR47 ;  /* 0x00000009ff417899 */ /* 0x000fe4000801162f */
[----:B------:R-:W-:Y:S02]  /*1aa0*/  USHF.R.S32.HI UR4, URZ, 0x1f, UR7 ;  /* 0x0000001fff047899 */ /* 0x000fe40008011407 */
[----:B---3--:R-:W-:Y:S02]  /*1ab0*/  ULEA UR6, UR9, UR6, 0x18 ;  /* 0x0000000609067291 */ /* 0x008fe4000f8ec0ff */
[----:B------:R-:W-:Y:S02]  /*1ac0*/  ULEA.HI UR4, UR4, UR7, URZ, 0x7 ;  /* 0x0000000704047291 */ /* 0x000fe4000f8f38ff */
[----:B------:R-:W-:Y:S02]  /*1ad0*/  UIADD3 UR7, UPT, UPT, UR8, -0x1, URZ ;  /* 0xffffffff08077890 */ /* 0x000fe4000fffe0ff */
[----:B------:R-:W-:-:S02]  /*1ae0*/  USHF.R.S32.HI UR62, URZ, 0x7, UR4 ;  /* 0x00000007ff3e7899 */ /* 0x000fc40008011404 */
[----:B------:R-:W-:Y:S02]  /*1af0*/  UISETP.GE.U32.AND UP1, UPT, UR7, -0xff, UPT ;  /* 0xffffff010700788c */ /* 0x000fe4000bf26070 */
[----:B------:R-:W-:Y:S02]  /*1b00*/  UISETP.LT.U32.AND UP0, UPT, UR62, 0x3, UPT ;  /* 0x000000033e00788c */ /* 0x000fe4000bf01070 */
[----:B------:R-:W-:Y:S02]  /*1b10*/  UIADD3 UR66, UPT, UPT, UR8, 0xfe, URZ ;  /* 0x000000fe08427890 */ /* 0x000fe4000fffe0ff */
[----:B------:R-:W-:Y:S01]  /*1b20*/  USEL UR61, UR62, 0x3, UP0 ;  /* 0x000000033e3d7887 */ /* 0x000fe20008000000 */
[----:B------:R-:W2:Y:S03]  /*1b30*/  LDCU UR59, c[0x0][0x374] ;  /* 0x00006e80ff3b77ac */ /* 0x000ea60008000800 */
[----:B------:R-:W-:-:S02]  /*1b40*/  UIADD3 UR37, UPT, UPT, UR61, -0x1, URZ ;  /* 0xffffffff3d257890 */ /* 0x000fc4000fffe0ff */
[----:B------:R-:W-:Y:S02]  /*1b50*/  @UP1 UIADD3 UR37, UPT, UPT, UR61, URZ, URZ ;  /* 0x000000ff3d251290 */ /* 0x000fe4000fffe0ff */
[----:B------:R-:W-:Y:S02]  /*1b60*/  ULOP3.LUT UR63, UR5, 0x40, URZ, 0xe2, !UPT ;  /* 0x00000040053f7892 */ /* 0x000fe4000f8ee2ff */
[----:B------:R-:W-:Y:S02]  /*1b70*/  UIADD3 UR56, UPT, UPT, UR6, 0x8400, UR52 ;  /* 0x0000840006387890 */ /* 0x000fe4000fffe034 */
[----:B------:R-:W-:Y:S02]  /*1b80*/  UIADD3 UR55, UPT, UPT, UR6, 0x14400, UR51 ;  /* 0x0001440006377890 */ /* 0x000fe4000fffe033 */
[----:B------:R-:W-:Y:S02]  /*1b90*/  UIADD3 UR54, UPT, UPT, UR6, 0x2c400, UR50 ;  /* 0x0002c40006367890 */ /* 0x000fe4000fffe032 */
[----:B------:R-:W-:-:S02]  /*1ba0*/  UIADD3 UR53, UPT, UPT, UR6, 0x2ca00, UR47 ;  /* 0x0002ca0006357890 */ /* 0x000fc4000fffe02f */
[----:B------:R-:W-:Y:S02]  /*1bb0*/  UIADD3 UR64, UPT, UPT, UR62, -UR61, URZ ;  /* 0x8000003d3e407290 */ /* 0x000fe4000fffe0ff */
[----:B------:R-:W-:Y:S01]  /*1bc0*/  UIADD3 UR37, UPT, UPT, UR37, 0x1, URZ ;  /* 0x0000000125257890 */ /* 0x000fe2000fffe0ff */
[----:B-12-4-:R-:W-:-:S11]  /*1bd0*/  UMOV UR7, URZ ;  /* 0x000000ff00077c82 */ /* 0x016fd60008000000 */
.L_x_46:
[----:B-1----:R-:W1:Y:S02]  /*1be0*/  S2UR UR4, SR_CgaCtaId ;  /* 0x00000000000479c3 */ /* 0x002e640000008800 */
[----:B-1----:R-:W-:-:S09]  /*1bf0*/  UISETP.NE.AND UP0, UPT, UR4, URZ, UPT ;  /* 0x000000ff0400728c */ /* 0x002fd2000bf05270 */
[----:B---3--:R-:W-:Y:S05]  /*1c00*/  BRA.U UP0, `(.L_x_23) ;  /* 0x0000000100287547 */ /* 0x008fea000b800000 */
[----:B------:R-:W-:Y:S02]  /*1c10*/  LEA R0, R9, UR6, 0x3 ;  /* 0x0000000609007c11 */ /* 0x000fe4000f8e18ff */
[----:B------:R-:W-:-:S04]  /*1c20*/  SHF.L.U32 R3, R8, 0x1f, RZ ;  /* 0x0000001f08037819 */ /* 0x000fc800000006ff */
[----:B------:R-:W1:Y:S02]  /*1c30*/  SYNCS.PHASECHK.TRANS64.TRYWAIT P0, [R0+URZ+0xc0], R3 ;  /* 0x0000c003000075a7 */ /* 0x000e6400080011ff */
[----:B-1----:R-:W-:Y:S05]  /*1c40*/  @!P0 BRA `(.L_x_24) ;  /* 0x0000010c00f88947 */ /* 0x002fea0003800000 */
.L_x_193:
[----:B------:R2:W-:Y:S01]  /*1c50*/  SYNCS.ARRIVE.TRANS64.A1T0 RZ, [R0+URZ+0xb0], RZ ;  /* 0x0000b0ff00ff79a7 */ /* 0x0005e200081000ff */
[----:B------:R-:W-:-:S05]  /*1c60*/  VIADD R9, R9, 0x1 ;  /* 0x0000000109097836 */ /* 0x000fca0000000000 */
[----:B------:R-:W-:-:S04]  /*1c70*/  ISETP.NE.AND P0, PT, R9, 0x2, PT ;  /* 0x000000020900780c */ /* 0x000fc80003f05270 */
[----:B-1----:R-:W-:Y:S02]  /*1c80*/  SEL R3, RZ, 0x1, P0 ;  /* 0x00000001ff037807 */ /* 0x002fe40000000000 */
[----:B------:R-:W-:Y:S02]  /*1c90*/  SEL R9, R9, RZ, P0 ;  /* 0x000000ff09097207 */ /* 0x000fe40000000000 */
[----:B------:R-:W-:Y:S02]  /*1ca0*/  LOP3.LUT R8, R8, R3, RZ, 0x3c, !PT ;  /* 0x0000000308087212 */ /* 0x000fe400078e3cff */
.L_x_23:
[----:B------:R-:W-:Y:S01]  /*1cb0*/  ULEA UR4, UR7, UR6, 0x3 ;  /* 0x0000000607047291 */ /* 0x000fe2000f8e18ff */
[----:B--2---:R-:W-:Y:S01]  /*1cc0*/  SHF.L.U32 R0, R12, 0x1f, RZ ;  /* 0x0000001f0c007819 */ /* 0x004fe200000006ff */
[----:B------:R-:W-:Y:S02]  /*1cd0*/  UISETP.GE.U32.AND UP0, UPT, UR66, 0xff, UPT ;  /* 0x000000ff4200788c */ /* 0x000fe4000bf06070 */
[----:B------:R-:W-:Y:S02]  /*1ce0*/  ULEA UR35, UR20, UR67, 0x2 ;  /* 0x0000004314237291 */ /* 0x000fe4000f8e10ff */
[----:B------:R-:W-:Y:S02]  /*1cf0*/  ULEA UR43, UR19, UR63, 0x7 ;  /* 0x0000003f132b7291 */ /* 0x000fe4000f8e38ff */
[----:B------:R-:W-:Y:S01]  /*1d00*/  ULEA UR11, UR20, UR65, 0x1 ;  /* 0x00000041140b7291 */ /* 0x000fe2000f8e08ff */
[----:B------:R1:W2:Y:S01]  /*1d10*/  SYNCS.PHASECHK.TRANS64.TRYWAIT P1, [UR4+0x18], R0 ;  /* 0x00001800ff0075a7 */ /* 0x0002a20008021104 */
[----:B------:R-:W-:Y:S01]  /*1d20*/  USHF.L.U32 UR35, UR35, 0x6, URZ ;  /* 0x0000000623237899 */ /* 0x000fe200080006ff */
[----:B------:R-:W-:Y:S01]  /*1d30*/  UMOV UR28, URZ ;  /* 0x000000ff001c7c82 */ /* 0x000fe20008000000 */
[----:B------:R-:W-:Y:S10]  /*1d40*/  BRA.U !UP0, `(.L_x_25) ;  /* 0x0000000508107547 */ /* 0x000ff4000b800000 */
[----:B------:R-:W-:Y:S01]  /*1d50*/  UMOV UR4, UR7 ;  /* 0x0000000700047c82 */ /* 0x000fe20008000000 */
[----:B------:R-:W-:-:S05]  /*1d60*/  UMOV UR20, URZ ;  /* 0x000000ff00147c82 */ /* 0x000fca0008000000 */
.L_x_33:
[----:B------:R-:W-:Y:S01]  /*1d70*/  ULEA UR41, UR4, UR6, 0x3 ;  /* 0x0000000604297291 */ /* 0x000fe2000f8e18ff */
[----:B--2---:R-:W-:Y:S01]  /*1d80*/  @!P4 MOV R2, 0xc600 ;  /* 0x0000c6000002c802 */ /* 0x004fe20000000f00 */
[----:B--23--:R-:W-:Y:S10]  /*1d90*/  @P1 BRA `(.L_x_26) ;  /* 0x00000000000c1947 */ /* 0x00cff40003800000 */
[----:B------:R-:W-:-:S04]  /*1da0*/  SHF.L.U32 R3, R12, 0x1f, RZ ;  /* 0x0000001f0c037819 */ /* 0x000fc800000006ff */
[----:B------:R-:W2:Y:S02]  /*1db0*/  SYNCS.PHASECHK.TRANS64.TRYWAIT P0, [UR41+0x18], R3 ;  /* 0x00001803ff0075a7 */ /* 0x000ea40008001129 */
[----:B--2---:R-:W-:Y:S05]  /*1dc0*/  @!P0 BRA `(.L_x_27) ;  /* 0x0000010c00ac8947 */ /* 0x004fea0003800000 */
.L_x_26:
[----:B------:R2:W-:Y:S01]  /*1dd0*/  @!P4 SYNCS.ARRIVE.TRANS64 RZ, [UR41], R2 ;  /* 0x00000002ffffc9a7 */ /* 0x0005e20008000029 */
[----:B------:R-:W-:-:S04]  /*1de0*/  ULOP3.LUT UR5, UR38, 0x2, URZ, 0xfc, !UPT ;  /* 0x0000000226057892 */ /* 0x000fc8000f8efcff */
[----:B------:R-:W-:-:S09]  /*1df0*/  UISETP.NE.AND UP0, UPT, UR5, 0x2, UPT ;  /* 0x000000020500788c */ /* 0x000fd2000bf05270 */
[----:B------:R-:W-:Y:S05]  /*1e00*/  BRA.U UP0, `(.L_x_28) ;  /* 0x0000000100047547 */ /* 0x000fea000b800000 */
[----:B------:R-:W-:Y:S05]  /*1e10*/  BPT.TRAP 0x1 ;  /* 0x000000040000795c */ /* 0x000fea0000300000 */
.L_x_28:
[----:B------:R-:W-:Y:S04]  /*1e20*/  BSSY.RECONVERGENT B0, `(.L_x_29) ;  /* 0x0000003000007945 */ /* 0x000fe80003800200 */
[----:B------:R-:W-:Y:S05]  /*1e30*/  @P3 BRA `(.L_x_30) ;  /* 0x0000000000043947 */ /* 0x000fea0003800000 */
[----:B------:R-:W-:Y:S05]  /*1e40*/  BPT.TRAP 0x1 ;  /* 0x000000040000795c */ /* 0x000fea0000300000 */
.L_x_30:
[----:B------:R-:W-:Y:S05]  /*1e50*/  BSYNC.RECONVERGENT B0 ;  /* 0x0000000000007941 */ /* 0x000fea0003800200 */
.L_x_29:
[----:B------:R-:W-:Y:S01]  /*1e60*/  UIADD3 UR5, UPT, UPT, UR4, 0x1, URZ ;  /* 0x0000000104057890 */ /* 0x000fe2000fffe0ff */
[----:B------:R-:W-:Y:S01]  /*1e70*/  BSSY.RECONVERGENT B0, `(.L_x_31) ;  /* 0x000002c000007945 */ /* 0x000fe20003800200 */
[----:B------:R-:W-:Y:S02]  /*1e80*/  ELECT P0, URZ, PT ;  /* 0x0000000000ff782f */ /* 0x000fe40003800000 */
[----:B------:R-:W-:-:S04]  /*1e90*/  UISETP.NE.AND UP0, UPT, UR5, 0x3, UPT ;  /* 0x000000030500788c */ /* 0x000fc8000bf05270 */
[----:B------:R-:W-:Y:S02]  /*1ea0*/  USEL UR8, URZ, 0x1, UP0 ;  /* 0x00000001ff087887 */ /* 0x000fe40008000000 */
[----:B------:R-:W-:-:S04]  /*1eb0*/  USEL UR7, UR5, URZ, UP0 ;  /* 0x000000ff05077287 */ /* 0x000fc80008000000 */
[----:B------:R-:W-:Y:S01]  /*1ec0*/  ULEA UR5, UR7, UR6, 0x3 ;  /* 0x0000000607057291 */ /* 0x000fe2000f8e18ff */
[----:B------:R-:W-:-:S04]  /*1ed0*/  LOP3.LUT R12, R12, UR8, RZ, 0x3c, !PT ;  /* 0x000000080c0c7c12 */ /* 0x000fc8000f8e3cff */
[----:B-1----:R-:W-:-:S04]  /*1ee0*/  SHF.L.U32 R0, R12, 0x1f, RZ ;  /* 0x0000001f0c007819 */ /* 0x002fc800000006ff */
[----:B------:R1:W3:Y:S01]  /*1ef0*/  SYNCS.PHASECHK.TRANS64.TRYWAIT P1, [UR5+0x18], R0 ;  /* 0x00001800ff0075a7 */ /* 0x0002e20008021105 */
[----:B------:R-:W-:Y:S05]  /*1f00*/  @!P0 BRA `(.L_x_32) ;  /* 0x0000000000888947 */ /* 0x000fea0003800000 */
[----:B------:R-:W-:Y:S02]  /*1f10*/  ULEA UR40, UR4, UR52, 0xe ;  /* 0x0000003404287291 */ /* 0x000fe4000f8e70ff */
[----:B------:R-:W-:Y:S02]  /*1f20*/  UIADD3 UR26, UP3, UPT, UR30, 0x80, URZ ;  /* 0x000000801e1a7890 */ /* 0x000fe4000ff7e0ff */
[----:B------:R-:W-:Y:S02]  /*1f30*/  ULEA UR32, UR4, UR51, 0xf ;  /* 0x0000003304207291 */ /* 0x000fe4000f8e78ff */
[----:B------:R-:W-:Y:S02]  /*1f40*/  UIADD3 UR24, UP2, UPT, UR30, 0x180, URZ ;  /* 0x000001801e187890 */ /* 0x000fe4000ff5e0ff */
[----:B------:R-:W-:Y:S02]  /*1f50*/  ULEA UR16, UR4, UR50, 0x9 ;  /* 0x0000003204107291 */ /* 0x000fe4000f8e48ff */
[----:B------:R-:W-:-:S02]  /*1f60*/  UIADD3 UR22, UP1, UPT, UR30, 0x280, URZ ;  /* 0x000002801e167890 */ /* 0x000fc4000ff3e0ff */
[----:B------:R-:W-:Y:S02]  /*1f70*/  ULEA UR8, UR4, UR47, 0xa ;  /* 0x0000002f04087291 */ /* 0x000fe4000f8e50ff */
[----:B------:R-:W-:Y:S02]  /*1f80*/  UIADD3 UR14, UP0, UPT, UR30, 0x380, URZ ;  /* 0x000003801e0e7890 */ /* 0x000fe4000ff1e0ff */
[----:B------:R-:W-:Y:S02]  /*1f90*/  USHF.L.U32 UR42, UR20, 0x7, URZ ;  /* 0x00000007142a7899 */ /* 0x000fe400080006ff */
[----:B------:R-:W-:Y:S02]  /*1fa0*/  UIADD3.X UR27, UPT, UPT, URZ, UR31, URZ, UP3, !UPT ;  /* 0x0000001fff1b7290 */ /* 0x000fe40009ffe4ff */
[----:B------:R-:W-:Y:S02]  /*1fb0*/  UIADD3 UR40, UPT, UPT, UR6, 0x8400, UR40 ;  /* 0x0000840006287890 */ /* 0x000fe4000fffe028 */
[----:B------:R-:W-:-:S02]  /*1fc0*/  UPRMT UR28, URZ, 0x5410, UR46 ;  /* 0x00005410ff1c7896 */ /* 0x000fc4000800002e */
[----:B------:R-:W-:Y:S02]  /*1fd0*/  UIADD3.X UR25, UPT, UPT, URZ, UR31, URZ, UP2, !UPT ;  /* 0x0000001fff197290 */ /* 0x000fe400097fe4ff */
[----:B------:R-:W-:Y:S02]  /*1fe0*/  UIADD3 UR32, UPT, UPT, UR6, 0x14400, UR32 ;  /* 0x0001440006207890 */ /* 0x000fe4000fffe020 */
[----:B------:R-:W-:Y:S02]  /*1ff0*/  UPRMT UR5, URZ, 0x5410, UR45 ;  /* 0x00005410ff057896 */ /* 0x000fe4000800002d */
[----:B------:R-:W-:Y:S02]  /*2000*/  UIADD3.X UR23, UPT, UPT, URZ, UR31, URZ, UP1, !UPT ;  /* 0x0000001fff177290 */ /* 0x000fe40008ffe4ff */
[----:B------:R-:W-:Y:S02]  /*2010*/  UIADD3 UR16, UPT, UPT, UR6, 0x2c400, UR16 ;  /* 0x0002c40006107890 */ /* 0x000fe4000fffe010 */
[----:B------:R-:W-:-:S02]  /*2020*/  UIADD3.X UR15, UPT, UPT, URZ, UR31, URZ, UP0, !UPT ;  /* 0x0000001fff0f7290 */ /* 0x000fc400087fe4ff */
[----:B------:R-:W-:Y:S01]  /*2030*/  UIADD3 UR8, UPT, UPT, UR6, 0x2ca00, UR8 ;  /* 0x0002ca0006087890 */ /* 0x000fe2000fffe008 */
[----:B------:R-:W-:Y:S01]  /*2040*/  UMOV UR48, 0x0 ;  /* 0x0000000000307882 */ /* 0x000fe20000000000 */
[----:B------:R-:W-:Y:S01]  /*2050*/  UMOV UR49, 0x10000000 ;  /* 0x1000000000317882 */ /* 0x000fe20000000000 */
[----:B------:R-:W-:Y:S01]  /*2060*/  UMOV UR33, UR41 ;  /* 0x0000002900217c82 */ /* 0x000fe20008000000 */
[----:B------:R-:W-:Y:S01]  /*2070*/  UMOV UR36, UR44 ;  /* 0x0000002c00247c82 */ /* 0x000fe20008000000 */
[----:B------:R-:W-:Y:S01]  /*2080*/  UMOV UR34, UR42 ;  /* 0x0000002a00227c82 */ /* 0x000fe20008000000 */
[----:B------:R-:W-:Y:S01]  /*2090*/  UMOV UR17, UR41 ;  /* 0x0000002900117c82 */ /* 0x000fe20008000000 */
[----:B------:R-:W-:Y:S01]  /*20a0*/  UMOV UR21, UR44 ;  /* 0x0000002c00157c82 */ /* 0x000fe20008000000 */
[----:B------:R4:W-:Y:S01]  /*20b0*/  UTMALDG.3D.MULTICAST [UR40], [UR26], UR28, desc[UR48] ;  /* 0x000030281a0073b4 */ /* 0x0009e2000801181c */
[----:B------:R-:W-:Y:S01]  /*20c0*/  UMOV UR9, UR41 ;  /* 0x0000002900097c82 */ /* 0x000fe20008000000 */
[----:B------:R-:W-:Y:S01]  /*20d0*/  UMOV UR12, UR20 ;  /* 0x00000014000c7c82 */ /* 0x000fe20008000000 */
[----:B------:R-:W-:Y:S01]  /*20e0*/  UMOV UR13, UR44 ;  /* 0x0000002c000d7c82 */ /* 0x000fe20008000000 */
[----:B------:R4:W-:Y:S01]  /*20f0*/  UTMALDG.3D.MULTICAST [UR32], [UR24], UR5, desc[UR48] ;  /* 0x00003020180073b4 */ /* 0x0009e20008011805 */
[----:B------:R4:W-:Y:S01]  /*2100*/  UTMALDG.4D.MULTICAST [UR16], [UR22], UR28, desc[UR48] ;  /* 0x00003010160073b4 */ /* 0x0009e2000801981c */
[----:B------:R4:W-:Y:S02]  /*2110*/  UTMALDG.4D.MULTICAST [UR8], [UR14], UR5, desc[UR48] ;  /* 0x000030080e0073b4 */ /* 0x0009e40008019805 */
[----:B----4-:R-:W-:Y:S01]  /*2120*/  NOP ;  /* 0x0000000000007918 */ /* 0x010fe20000000000 */
.L_x_32:
[----:B------:R-:W-:Y:S05]  /*2130*/  BSYNC.RECONVERGENT B0 ;  /* 0x0000000000007941 */ /* 0x000fea0003800200 */
.L_x_31:
[----:B------:R-:W-:Y:S01]  /*2140*/  UIADD3 UR20, UPT, UPT, UR20, 0x1, URZ ;  /* 0x0000000114147890 */ /* 0x000fe2000fffe0ff */
[----:B------:R-:W-:Y:S01]  /*2150*/  UMOV UR4, UR7 ;  /* 0x0000000700047c82 */ /* 0x000fe20008000000 */
[----:B------:R-:W-:Y:S02]  /*2160*/  UMOV UR28, UR37 ;  /* 0x00000025001c7c82 */ /* 0x000fe40008000000 */
[----:B------:R-:W-:-:S09]  /*2170*/  UISETP.NE.AND UP0, UPT, UR20, UR37, UPT ;  /* 0x000000251400728c */ /* 0x000fd2000bf05270 */
[----:B------:R-:W-:Y:S05]  /*2180*/  BRA.U UP0, `(.L_x_33) ;  /* 0xfffffff900f87547 */ /* 0x000fea000b83ffff */
.L_x_25:
[----:B------:R-:W-:Y:S01]  /*2190*/  ULEA UR4, UR7, UR6, 0x3 ;  /* 0x0000000607047291 */ /* 0x000fe2000f8e18ff */
[----:B-1----:R-:W-:Y:S01]  /*21a0*/  SHF.L.U32 R0, R12, 0x1f, RZ ;  /* 0x0000001f0c007819 */ /* 0x002fe200000006ff */
[----:B------:R-:W-:Y:S01]  /*21b0*/  @!P2 SYNCS.ARRIVE.TRANS64.A1T0 RZ, [UR6+0x78], RZ ;  /* 0x000078ffffffa9a7 */ /* 0x000fe20008100006 */
[----:B------:R-:W-:-:S06]  /*21c0*/  UISETP.GT.AND UP0, UPT, UR62, UR61, UPT ;  /* 0x0000003d3e00728c */ /* 0x000fcc000bf04270 */
[----:B--23--:R1:W2:Y:S03]  /*21d0*/  SYNCS.PHASECHK.TRANS64.TRYWAIT P1, [UR4+0x18], R0 ;  /* 0x00001800ff0075a7 */ /* 0x00c2a60008021104 */
[----:B------:R-:W-:Y:S05]  /*21e0*/  BRA.U !UP0, `(.L_x_34) ;  /* 0x0000000508047547 */ /* 0x000fea000b800000 */
[----:B------:R-:W-:Y:S01]  /*21f0*/  UIADD3 UR23, UPT, UPT, UR64, UR28, URZ ;  /* 0x0000001c40177290 */ /* 0x000fe2000fffe0ff */
[----:B------:R-:W-:-:S11]  /*2200*/  UMOV UR4, UR7 ;  /* 0x0000000700047c82 */ /* 0x000fd60008000000 */
.L_x_42:
[----:B------:R-:W-:Y:S01]  /*2210*/  ULEA UR41, UR4, UR6, 0x3 ;  /* 0x0000000604297291 */ /* 0x000fe2000f8e18ff */
[----:B--2---:R-:W-:Y:S01]  /*2220*/  @!P4 MOV R2, 0xc600 ;  /* 0x0000c6000002c802 */ /* 0x004fe20000000f00 */
[----:B--23--:R-:W-:Y:S10]  /*2230*/  @P1 BRA `(.L_x_35) ;  /* 0x00000000000c1947 */ /* 0x00cff40003800000 */
[----:B------:R-:W-:-:S04]  /*2240*/  SHF.L.U32 R3, R12, 0x1f, RZ ;  /* 0x0000001f0c037819 */ /* 0x000fc800000006ff */
[----:B------:R-:W2:Y:S02]  /*2250*/  SYNCS.PHASECHK.TRANS64.TRYWAIT P0, [UR41+0x18], R3 ;  /* 0x00001803ff0075a7 */ /* 0x000ea40008001129 */
[----:B--2---:R-:W-:Y:S05]  /*2260*/  @!P0 BRA `(.L_x_36) ;  /* 0x00000108009c8947 */ /* 0x004fea0003800000 */
.L_x_35:
[----:B------:R2:W-:Y:S01]  /*2270*/  @!P4 SYNCS.ARRIVE.TRANS64 RZ, [UR41], R2 ;  /* 0x00000002ffffc9a7 */ /* 0x0005e20008000029 */
[----:B------:R-:W-:-:S04]  /*2280*/  ULOP3.LUT UR5, UR38, 0x2, URZ, 0xfc, !UPT ;  /* 0x0000000226057892 */ /* 0x000fc8000f8efcff */
[----:B------:R-:W-:-:S09]  /*2290*/  UISETP.NE.AND UP0, UPT, UR5, 0x2, UPT ;  /* 0x000000020500788c */ /* 0x000fd2000bf05270 */
[----:B------:R-:W-:Y:S05]  /*22a0*/  BRA.U UP0, `(.L_x_37) ;  /* 0x0000000100047547 */ /* 0x000fea000b800000 */
[----:B------:R-:W-:Y:S05]  /*22b0*/  BPT.TRAP 0x1 ;  /* 0x000000040000795c */ /* 0x000fea0000300000 */
.L_x_37:
[----:B------:R-:W-:Y:S04]  /*22c0*/  BSSY.RECONVERGENT B0, `(.L_x_38) ;  /* 0x0000003000007945 */ /* 0x000fe80003800200 */
[----:B------:R-:W-:Y:S05]  /*22d0*/  @P3 BRA `(.L_x_39) ;  /* 0x0000000000043947 */ /* 0x000fea0003800000 */
[----:B------:R-:W-:Y:S05]  /*22e0*/  BPT.TRAP 0x1 ;  /* 0x000000040000795c */ /* 0x000fea0000300000 */
.L_x_39:
[----:B------:R-:W-:Y:S05]  /*22f0*/  BSYNC.RECONVERGENT B0 ;  /* 0x0000000000007941 */ /* 0x000fea0003800200 */
.L_x_38:
        /* <DEDUP_REMOVED lines=11> */
[----:B------:R-:W-:Y:S02]  /*23b0*/  UIADD3 UR14, UP3, UPT, UR30, 0x80, URZ ;  /* 0x000000801e0e7890 */ /* 0x000fe4000ff7e0ff */
[----:B------:R-:W-:Y:S02]  /*23c0*/  UIADD3 UR12, UP2, UPT, UR30, 0x180, URZ ;  /* 0x000001801e0c7890 */ /* 0x000fe4000ff5e0ff */
[----:B------:R-:W-:Y:S02]  /*23d0*/  UIADD3 UR20, UP1, UPT, UR30, 0x280, URZ ;  /* 0x000002801e147890 */ /* 0x000fe4000ff3e0ff */
[----:B------:R-:W-:Y:S02]  /*23e0*/  UIADD3 UR16, UP0, UPT, UR30, 0x380, URZ ;  /* 0x000003801e107890 */ /* 0x000fe4000ff1e0ff */
[----:B------:R-:W-:Y:S02]  /*23f0*/  USHF.L.U32 UR42, UR28, 0x7, URZ ;  /* 0x000000071c2a7899 */ /* 0x000fe400080006ff */
[----:B------:R-:W-:-:S02]  /*2400*/  ULEA UR40, UR4, UR56, 0xe ;  /* 0x0000003804287291 */ /* 0x000fc4000f8e70ff */
[----:B------:R-:W-:Y:S02]  /*2410*/  UIADD3.X UR15, UPT, UPT, URZ, UR31, URZ, UP3, !UPT ;  /* 0x0000001fff0f7290 */ /* 0x000fe40009ffe4ff */
[----:B------:R-:W-:Y:S02]  /*2420*/  UPRMT UR22, URZ, 0x5410, UR46 ;  /* 0x00005410ff167896 */ /* 0x000fe4000800002e */
[----:B------:R-:W-:Y:S02]  /*2430*/  ULEA UR32, UR4, UR55, 0xf ;  /* 0x0000003704207291 */ /* 0x000fe4000f8e78ff */
[----:B------:R-:W-:Y:S02]  /*2440*/  UIADD3.X UR13, UPT, UPT, URZ, UR31, URZ, UP2, !UPT ;  /* 0x0000001fff0d7290 */ /* 0x000fe400097fe4ff */
[----:B------:R-:W-:Y:S02]  /*2450*/  UPRMT UR5, URZ, 0x5410, UR45 ;  /* 0x00005410ff057896 */ /* 0x000fe4000800002d */
[----:B------:R-:W-:-:S02]  /*2460*/  ULEA UR24, UR4, UR54, 0x9 ;  /* 0x0000003604187291 */ /* 0x000fc4000f8e48ff */
[----:B------:R-:W-:Y:S02]  /*2470*/  UIADD3.X UR21, UPT, UPT, URZ, UR31, URZ, UP1, !UPT ;  /* 0x0000001fff157290 */ /* 0x000fe40008ffe4ff */
[----:B------:R-:W-:Y:S02]  /*2480*/  ULEA UR8, UR4, UR53, 0xa ;  /* 0x0000003504087291 */ /* 0x000fe4000f8e50ff */
[----:B------:R-:W-:Y:S01]  /*2490*/  UIADD3.X UR17, UPT, UPT, URZ, UR31, URZ, UP0, !UPT ;  /* 0x0000001fff117290 */ /* 0x000fe200087fe4ff */
[----:B------:R-:W-:Y:S01]  /*24a0*/  UMOV UR48, 0x0 ;  /* 0x0000000000307882 */ /* 0x000fe20000000000 */
[----:B------:R-:W-:Y:S01]  /*24b0*/  UMOV UR49, 0x10000000 ;  /* 0x1000000000317882 */ /* 0x000fe20000000000 */
[----:B------:R-:W-:Y:S01]  /*24c0*/  UMOV UR33, UR41 ;  /* 0x0000002900217c82 */ /* 0x000fe20008000000 */
[----:B------:R-:W-:Y:S01]  /*24d0*/  UMOV UR36, UR44 ;  /* 0x0000002c00247c82 */ /* 0x000fe20008000000 */
[----:B------:R-:W-:Y:S01]  /*24e0*/  UMOV UR34, UR42 ;  /* 0x0000002a00227c82 */ /* 0x000fe20008000000 */
[----:B------:R-:W-:Y:S01]  /*24f0*/  UTMALDG.3D.MULTICAST [UR40], [UR14], UR22, desc[UR48] ;  /* 0x000030280e0073b4 */ /* 0x000fe20008011816 */
[----:B------:R-:W-:Y:S01]  /*2500*/  UMOV UR25, UR41 ;  /* 0x0000002900197c82 */ /* 0x000fe20008000000 */
[----:B------:R-:W-:Y:S01]  /*2510*/  UMOV UR26, UR18 ;  /* 0x00000012001a7c82 */ /* 0x000fe20008000000 */
[----:B------:R-:W-:Y:S01]  /*2520*/  UMOV UR27, UR19 ;  /* 0x00000013001b7c82 */ /* 0x000fe20008000000 */
[----:B------:R-:W-:Y:S01]  /*2530*/  UMOV UR29, UR44 ;  /* 0x0000002c001d7c82 */ /* 0x000fe20008000000 */
[----:B------:R-:W-:Y:S01]  /*2540*/  UMOV UR9, UR41 ;  /* 0x0000002900097c82 */ /* 0x000fe20008000000 */
[----:B------:R4:W-:Y:S01]  /*2550*/  UTMALDG.3D.MULTICAST [UR32], [UR12], UR5, desc[UR48] ;  /* 0x000030200c0073b4 */ /* 0x0009e20008011805 */
[----:B------:R1:W-:Y:S01]  /*2560*/  UTMALDG.4D.MULTICAST [UR24], [UR20], UR22, desc[UR48] ;  /* 0x00003018140073b4 */ /* 0x0003e20008019816 */
[----:B----4-:R-:W-:Y:S01]  /*2570*/  UMOV UR12, UR28 ;  /* 0x0000001c000c7c82 */ /* 0x010fe20008000000 */
[----:B------:R-:W-:-:S02]  /*2580*/  UMOV UR13, UR44 ;  /* 0x0000002c000d7c82 */ /* 0x000fc40008000000 */
[----:B------:R1:W-:Y:S02]  /*2590*/  UTMALDG.4D.MULTICAST [UR8], [UR16], UR5, desc[UR48] ;  /* 0x00003008100073b4 */ /* 0x0003e40008019805 */
[----:B-1----:R-:W-:Y:S01]  /*25a0*/  NOP ;  /* 0x0000000000007918 */ /* 0x002fe20000000000 */
.L_x_41:
[----:B------:R-:W-:Y:S05]  /*25b0*/  BSYNC.RECONVERGENT B0 ;  /* 0x0000000000007941 */ /* 0x000fea0003800200 */
.L_x_40:
[----:B------:R-:W-:Y:S01]  /*25c0*/  UIADD3 UR28, UPT, UPT, UR28, 0x1, URZ ;  /* 0x000000011c1c7890 */ /* 0x000fe2000fffe0ff */
[----:B------:R-:W-:-:S03]  /*25d0*/  UMOV UR4, UR7 ;  /* 0x0000000700047c82 */ /* 0x000fc60008000000 */
[----:B------:R-:W-:-:S09]  /*25e0*/  UISETP.NE.AND UP0, UPT, UR28, UR23, UPT ;  /* 0x000000171c00728c */ /* 0x000fd2000bf05270 */
[----:B------:R-:W-:Y:S05]  /*25f0*/  BRA.U UP0, `(.L_x_42) ;  /* 0xfffffffd00047547 */ /* 0x000fea000b83ffff */
.L_x_34:
[C---:B------:R-:W-:Y:S01]  /*2600*/  LEA R3, R11.reuse, UR6, 0x3 ;  /* 0x000000060b037c11 */ /* 0x040fe2000f8e18ff */
[----:B------:R-:W-:Y:S01]  /*2610*/  NOP ;  /* 0x0000000000007918 */ /* 0x000fe20000000000 */
[----:B-1----:R-:W-:Y:S02]  /*2620*/  SHF.L.U32 R0, R10, 0x1f, RZ ;  /* 0x0000001f0a007819 */ /* 0x002fe400000006ff */
[----:B------:R-:W-:Y:S02]  /*2630*/  LEA R5, R11, UR6, 0x4 ;  /* 0x000000060b057c11 */ /* 0x000fe4000f8e20ff */
[----:B------:R-:W1:Y:S02]  /*2640*/  SYNCS.PHASECHK.TRANS64.TRYWAIT P0, [R3+URZ+0x80], R0 ;  /* 0x00008000030075a7 */ /* 0x000e6400080011ff */
[----:B-1----:R-:W-:Y:S05]  /*2650*/  @!P0 BRA `(.L_x_43) ;  /* 0x0000010400b88947 */ /* 0x002fea0003800000 */
.L_x_196:
[----:B------:R-:W4:Y:S01]  /*2660*/  LDS.128 R4, [R5+0xe0] ;  /* 0x0000e00005047984 */ /* 0x000f220000000c00 */
[----:B------:R-:W-:Y:S01]  /*2670*/  UISETP.GE.AND UP0, UPT, UR39, 0x1, UPT ;  /* 0x000000012700788c */ /* 0x000fe2000bf06270 */
[----:B------:R-:W-:Y:S01]  /*2680*/  @!PT LDS RZ, [RZ] ;  /* 0x00000000fffff984 */ /* 0x000fe20000000800 */
[----:B------:R-:W-:Y:S01]  /*2690*/  @!PT LDS RZ, [RZ] ;  /* 0x00000000fffff984 */ /* 0x000fe20000000800 */
[----:B------:R-:W-:Y:S01]  /*26a0*/  @!PT LDS RZ, [RZ] ;  /* 0x00000000fffff984 */ /* 0x000fe20000000800 */
[----:B------:R-:W-:Y:S01]  /*26b0*/  @!PT LDS RZ, [RZ] ;  /* 0x00000000fffff984 */ /* 0x000fe20000000800 */
[----:B------:R1:W-:Y:S06]  /*26c0*/  MEMBAR.ALL.CTA ;  /* 0x0000000000007992 */ /* 0x0003ec0000008000 */
[----:B-1----:R-:W1:Y:S01]  /*26d0*/  FENCE.VIEW.ASYNC.S ;  /* 0x00000000000073c6 */ /* 0x002e620000000000 */
[----:B----4-:R-:W-:-:S13]  /*26e0*/  LOP3.LUT P0, RZ, R6, 0x1, RZ, 0xc0, !PT ;  /* 0x0000000106ff7812 */ /* 0x010fda000780c0ff */
[----:B-1----:R-:W-:Y:S01]  /*26f0*/  VOTEU.ANY UP1, P0 ;  /* 0x0000000000ff7886 */ /* 0x002fe20000020100 */
[----:B------:R-:W-:-:S13]  /*2700*/  PLOP3.LUT P0, PT, PT, PT, UP1, 0x80, 0x8 ;  /* 0x000000000008781c */ /* 0x000fda0003f0f018 */
[----:B------:R-:W-:Y:S02]  /*2710*/  @P0 LOP3.LUT R0, R5, 0xffff, RZ, 0xc0, !PT ;  /* 0x0000ffff05000812 */ /* 0x000fe400078ec0ff */
[----:B--2---:R-:W-:Y:S02]  /*2720*/  @P0 MOV R2, R4 ;  /* 0x0000000400020202 */ /* 0x004fe40000000f00 */
[----:B------:R-:W-:Y:S01]  /*2730*/  @P0 R2UR UR5, R0 ;  /* 0x00000000000502ca */ /* 0x000fe200000e0000 */
[----:B------:R-:W-:Y:S01]  /*2740*/  VIADD R0, R3, 0x90 ;  /* 0x0000009003007836 */ /* 0x000fe20000000000 */
[----:B------:R-:W-:Y:S02]  /*2750*/  @P0 SHF.R.U32.HI R4, RZ, 0x10, R5 ;  /* 0x00000010ff040819 */ /* 0x000fe40000011605 */
[----:B------:R-:W-:Y:S02]  /*2760*/  @P0 R2UR UR8, R2 ;  /* 0x00000000020802ca */ /* 0x000fe400000e0000 */
[----:B------:R-:W-:-:S02]  /*2770*/  PRMT R0, RZ, 0x654, R0 ;  /* 0x00000654ff007816 */ /* 0x000fc40000000000 */
[----:B------:R-:W-:Y:S02]  /*2780*/  @P0 R2UR UR4, R4 ;  /* 0x00000000040402ca */ /* 0x000fe400000e0000 */
[----:B------:R1:W-:Y:S03]  /*2790*/  SYNCS.ARRIVE.TRANS64.RED.A1T0 RZ, [R0+URZ], RZ ;  /* 0x000000ff00ff79a7 */ /* 0x0003e600081004ff */
[----:B------:R-:W-:-:S04]  /*27a0*/  @UP1 UMOV UR57, UR5 ;  /* 0x0000000500391c82 */ /* 0x000fc80008000000 */
[----:B------:R-:W-:-:S04]  /*27b0*/  @UP1 UMOV UR58, UR8 ;  /* 0x00000008003a1c82 */ /* 0x000fc80008000000 */
[----:B------:R-:W-:Y:S01]  /*27c0*/  @UP1 UMOV UR44, UR4 ;  /* 0x00000004002c1c82 */ /* 0x000fe20008000000 */
[----:B------:R-:W-:Y:S05]  /*27d0*/  BRA.U !UP0, `(.L_x_44) ;  /* 0x0000000108d47547 */ /* 0x000fea000b800000 */
[----:B------:R-:W2:Y:S01]  /*27e0*/  LDCU.128 UR20, c[0x0][0xf10] ;  /* 0x0001e200ff1477ac */ /* 0x000ea20008000c00 */
[----:B------:R-:W4:Y:S01]  /*27f0*/  LDCU UR11, c[0x0][0xf20] ;  /* 0x0001e400ff0b77ac */ /* 0x000f220008000800 */
[----:B------:R-:W3:Y:S01]  /*2800*/  LDCU UR19, c[0x0][0xf0c] ;  /* 0x0001e180ff1377ac */ /* 0x000ee20008000800 */
[----:B------:R-:W1:Y:S01]  /*2810*/  LDCU.64 UR12, c[0x0][0xf28] ;  /* 0x0001e500ff0c77ac */ /* 0x000e620008000a00 */
[----:B------:R-:W-:Y:S02]  /*2820*/  UISETP.NE.AND UP3, UPT, UR39, 0x1, UPT ;  /* 0x000000012700788c */ /* 0x000fe4000bf65270 */
[----:B--2---:R-:W-:Y:S02]  /*2830*/  UIMAD.WIDE.U32 UR8, UR59, UR23, URZ ;  /* 0x000000173b0872a5 */ /* 0x004fe4000f8e00ff */
[----:B------:R-:W-:Y:S02]  /*2840*/  UIMAD.WIDE.U32 UR4, UR60, UR20, URZ ;  /* 0x000000143c0472a5 */ /* 0x000fe4000f8e00ff */
[----:B------:R-:W-:-:S02]  /*2850*/  UISETP.NE.AND UP0, UPT, UR22, 0x1, UPT ;  /* 0x000000011600788c */ /* 0x000fc4000bf05270 */
[----:B------:R-:W-:Y:S01]  /*2860*/  UIMAD.WIDE.U32 UR24, UR57, UR23, URZ ;  /* 0x00000017391872a5 */ /* 0x000fe2000f8e00ff */
[----:B------:R-:W-:Y:S02]  /*2870*/  UMOV UR8, UR9 ;  /* 0x0000000900087c82 */ /* 0x000fe40008000000 */
[----:B------:R-:W-:Y:S01]  /*2880*/  UMOV UR4, UR5 ;  /* 0x0000000500047c82 */ /* 0x000fe20008000000 */
[----:B----4-:R-:W-:Y:S02]  /*2890*/  USHF.R.U32.HI UR8, URZ, UR11, UR8 ;  /* 0x0000000bff087299 */ /* 0x010fe40008011608 */
[----:B---3--:R-:W-:Y:S02]  /*28a0*/  UISETP.NE.AND UP2, UPT, UR19, 0x1, UPT ;  /* 0x000000011300788c */ /* 0x008fe4000bf45270 */
[----:B------:R-:W-:Y:S02]  /*28b0*/  USHF.R.U32.HI UR4, URZ, UR21, UR4 ;  /* 0x00000015ff047299 */ /* 0x000fe40008011604 */
[----:B------:R-:W-:-:S02]  /*28c0*/  USEL UR5, UR59, UR8, !UP0 ;  /* 0x000000083b057287 */ /* 0x000fc4000c000000 */
[----:B------:R-:W-:Y:S02]  /*28d0*/  USEL UR8, UR60, UR4, !UP2 ;  /* 0x000000043c087287 */ /* 0x000fe4000d000000 */
[----:B-1----:R-:W-:Y:S01]  /*28e0*/  UIMAD.WIDE.U32 UR14, UR5, UR12, URZ ;  /* 0x0000000c050e72a5 */ /* 0x002fe2000f8e00ff */
[----:B------:R-:W-:Y:S01]  /*28f0*/  UMOV UR4, UR25 ;  /* 0x0000001900047c82 */ /* 0x000fe20008000000 */
[----:B------:R-:W-:Y:S02]  /*2900*/  UIMAD.WIDE.U32 UR16, UR58, UR20, URZ ;  /* 0x000000143a1072a5 */ /* 0x000fe4000f8e00ff */
[----:B------:R-:W-:-:S03]  /*2910*/  UIMAD.WIDE.U32 UR24, UR8, UR12, URZ ;  /* 0x0000000c081872a5 */ /* 0x000fc6000f8e00ff */
[----:B------:R-:W-:Y:S01]  /*2920*/  UMOV UR14, UR15 ;  /* 0x0000000f000e7c82 */ /* 0x000fe20008000000 */
[----:B------:R-:W-:Y:S02]  /*2930*/  USHF.R.U32.HI UR4, URZ, UR11, UR4 ;  /* 0x0000000bff047299 */ /* 0x000fe40008011604 */
[----:B------:R-:W-:Y:S01]  /*2940*/  @UP3 USHF.R.U32.HI UR5, URZ, UR13, UR14 ;  /* 0x0000000dff053299 */ /* 0x000fe2000801160e */
[----:B------:R-:W-:Y:S01]  /*2950*/  UMOV UR16, UR17 ;  /* 0x0000001100107c82 */ /* 0x000fe20008000000 */
[----:B------:R-:W-:Y:S01]  /*2960*/  UMOV UR24, UR25 ;  /* 0x0000001900187c82 */ /* 0x000fe20008000000 */
[----:B------:R-:W-:Y:S02]  /*2970*/  USHF.R.U32.HI UR21, URZ, UR21, UR16 ;  /* 0x00000015ff157299 */ /* 0x000fe40008011610 */
[----:B------:R-:W-:Y:S02]  /*2980*/  USEL UR4, UR57, UR4, !UP0 ;  /* 0x0000000439047287 */ /* 0x000fe4000c000000 */
[----:B------:R-:W-:-:S02]  /*2990*/  @UP3 USHF.R.U32.HI UR8, URZ, UR13, UR24 ;  /* 0x0000000dff083299 */ /* 0x000fc40008011618 */
[----:B------:R-:W-:Y:S02]  /*29a0*/  UIMAD UR9, UR39, UR5, URZ ;  /* 0x00000005270972a4 */ /* 0x000fe4000f8e02ff */
[----:B------:R-:W-:Y:S02]  /*29b0*/  USEL UR5, UR58, UR21, !UP2 ;  /* 0x000000153a057287 */ /* 0x000fe4000d000000 */
[----:B------:R-:W-:Y:S02]  /*29c0*/  UIMAD UR11, UR39, UR8, URZ ;  /* 0x00000008270b72a4 */ /* 0x000fe4000f8e02ff */
[----:B------:R-:W-:Y:S02]  /*29d0*/  UISETP.GE.AND UP0, UPT, UR4, UR9, UPT ;  /* 0x000000090400728c */ /* 0x000fe4000bf06270 */
[----:B------:R-:W-:Y:S02]  /*29e0*/  UIMAD.WIDE.U32 UR16, UR4, UR12, URZ ;  /* 0x0000000c041072a5 */ /* 0x000fe4000f8e00ff */
[----:B------:R-:W-:-:S02]  /*29f0*/  UISETP.GE.OR UP0, UPT, UR5, UR11, UP0 ;  /* 0x0000000b0500728c */ /* 0x000fc40008706670 */
[----:B------:R-:W-:Y:S02]  /*2a00*/  UIMAD.WIDE.U32 UR14, UR5, UR12, URZ ;  /* 0x0000000c050e72a5 */ /* 0x000fe4000f8e00ff */
[----:B------:R-:W-:Y:S01]  /*2a10*/  UIADD3 UR12, UPT, UPT, -UR4, URZ, URZ ;  /* 0x000000ff040c7290 */ /* 0x000fe2000fffe1ff */
[----:B------:R-:W-:Y:S02]  /*2a20*/  UMOV UR11, UR17 ;  /* 0x00000011000b7c82 */ /* 0x000fe40008000000 */
[----:B------:R-:W-:Y:S02]  /*2a30*/  USHF.R.U32.HI UR11, URZ, UR13, UR11 ;  /* 0x0000000dff0b7299 */ /* 0x000fe4000801160b */
[----:B------:R-:W-:Y:S02]  /*2a40*/  UIMAD UR57, UR22, UR12, UR57 ;  /* 0x0000000c163972a4 */ /* 0x000fe4000f8e0239 */
[----:B------:R-:W-:Y:S01]  /*2a50*/  USEL UR11, UR4, UR11, !UP3 ;  /* 0x0000000b040b7287 */ /* 0x000fe2000d800000 */
[----:B------:R-:W-:-:S02]  /*2a60*/  @!UP0 UMOV UR9, UR15 ;  /* 0x0000000f00098c82 */ /* 0x000fc40008000000 */
[----:B------:R-:W-:Y:S02]  /*2a70*/  @!UP0 USHF.R.U32.HI UR9, URZ, UR13, UR9 ;  /* 0x0000000dff098299 */ /* 0x000fe40008011609 */
[----:B------:R-:W-:Y:S02]  /*2a80*/  UIADD3 UR12, UPT, UPT, -UR11, URZ, URZ ;  /* 0x000000ff0b0c7290 */ /* 0x000fe4000fffe1ff */
[----:B------:R-:W-:Y:S02]  /*2a90*/  @!UP0 USEL UR9, UR5, UR9, !UP3 ;  /* 0x0000000905098287 */ /* 0x000fe4000d800000 */
[----:B------:R-:W-:Y:S02]  /*2aa0*/  UIMAD UR12, UR39, UR12, UR4 ;  /* 0x0000000c270c72a4 */ /* 0x000fe4000f8e0204 */
[----:B------:R-:W-:Y:S02]  /*2ab0*/  @!UP0 UIADD3 UR11, UPT, UPT, UR11, -UR9, URZ ;  /* 0x800000090b0b8290 */ /* 0x000fe4000fffe0ff */
[----:B------:R-:W-:-:S02]  /*2ac0*/  @!UP0 UIMAD UR9, UR12, UR8, UR9 ;  /* 0x000000080c0982a4 */ /* 0x000fc4000f8e0209 */
[----:B------:R-:W-:Y:S02]  /*2ad0*/  UIADD3 UR13, UPT, UPT, -UR5, URZ, URZ ;  /* 0x000000ff050d7290 */ /* 0x000fe4000fffe1ff */
[----:B------:R-:W-:Y:S02]  /*2ae0*/  @!UP0 UIMAD UR4, UR39, UR11, UR5 ;  /* 0x0000000b270482a4 */ /* 0x000fe4000f8e0205 */
[----:B------:R-:W-:Y:S01]  /*2af0*/  UIMAD UR8, UR19, UR13, UR58 ;  /* 0x0000000d130872a4 */ /* 0x000fe2000f8e023a */
[----:B------:R-:W-:Y:S01]  /*2b00*/  @!UP0 UMOV UR5, UR9 ;  /* 0x0000000900058c82 */ /* 0x000fe20008000000 */
[----:B------:R-:W-:Y:S02]  /*2b10*/  UIMAD UR57, UR4, UR22, UR57 ;  /* 0x00000016043972a4 */ /* 0x000fe4000f8e0239 */
[----:B------:R-:W-:-:S12]  /*2b20*/  UIMAD UR58, UR5, UR19, UR8 ;  /* 0x00000013053a72a4 */ /* 0x000fd8000f8e0208 */
.L_x_44:
[----:B------:R-:W2:Y:S02]  /*2b30*/  LDCU UR4, c[0x0][0xf30] ;  /* 0x0001e600ff0477ac */ /* 0x000ea40008000800 */
[----:B--2---:R-:W-:-:S09]  /*2b40*/  UISETP.NE.AND UP0, UPT, UR4, 0x1, UPT ;  /* 0x000000010400788c */ /* 0x004fd2000bf05270 */
[----:B------:R-:W-:Y:S05]  /*2b50*/  BRA.U UP0, `(.L_x_45) ;  /* 0x0000000100447547 */ /* 0x000fea000b800000 */
[----:B------:R-:W2:Y:S01]  /*2b60*/  LDCU.128 UR12, c[0x0][0xf10] ;  /* 0x0001e200ff0c77ac */ /* 0x000ea20008000c00 */
[----:B------:R-:W4:Y:S01]  /*2b70*/  LDCU UR11, c[0x0][0xf0c] ;  /* 0x0001e180ff0b77ac */ /* 0x000f220008000800 */
[----:B------:R-:W1:Y:S01]  /*2b80*/  LDCU UR16, c[0x0][0xf20] ;  /* 0x0001e400ff1077ac */ /* 0x000e620008000800 */
[----:B--2---:R-:W-:Y:S02]  /*2b90*/  UIMAD.WIDE.U32 UR8, UR58, UR12, URZ ;  /* 0x0000000c3a0872a5 */ /* 0x004fe4000f8e00ff */
[----:B------:R-:W-:Y:S02]  /*2ba0*/  UIMAD.WIDE.U32 UR4, UR57, UR15, URZ ;  /* 0x0000000f390472a5 */ /* 0x000fe4000f8e00ff */
[----:B----4-:R-:W-:Y:S02]  /*2bb0*/  UISETP.NE.AND UP2, UPT, UR11, 0x1, UPT ;  /* 0x000000010b00788c */ /* 0x010fe4000bf45270 */
[----:B------:R-:W-:Y:S01]  /*2bc0*/  UISETP.NE.AND UP0, UPT, UR14, 0x1, UPT ;  /* 0x000000010e00788c */ /* 0x000fe2000bf05270 */
[----:B------:R-:W-:-:S02]  /*2bd0*/  UMOV UR8, UR9 ;  /* 0x0000000900087c82 */ /* 0x000fc40008000000 */
[----:B------:R-:W-:Y:S01]  /*2be0*/  UMOV UR4, UR5 ;  /* 0x0000000500047c82 */ /* 0x000fe20008000000 */
[----:B------:R-:W-:Y:S02]  /*2bf0*/  USHF.R.U32.HI UR13, URZ, UR13, UR8 ;  /* 0x0000000dff0d7299 */ /* 0x000fe40008011608 */
[----:B-1----:R-:W-:Y:S02]  /*2c00*/  USHF.R.U32.HI UR4, URZ, UR16, UR4 ;  /* 0x00000010ff047299 */ /* 0x002fe40008011604 */
[----:B------:R-:W-:Y:S02]  /*2c10*/  USEL UR5, UR58, UR13, !UP2 ;  /* 0x0000000d3a057287 */ /* 0x000fe4000d000000 */
[----:B------:R-:W-:-:S04]  /*2c20*/  USEL UR4, UR57, UR4, !UP0 ;  /* 0x0000000439047287 */ /* 0x000fc8000c000000 */
[----:B------:R-:W-:Y:S02]  /*2c30*/  UIADD3 UR8, UPT, UPT, UR5, -UR4, URZ ;  /* 0x8000000405087290 */ /* 0x000fe4000fffe0ff */
[----:B------:R-:W-:Y:S02]  /*2c40*/  UIADD3 UR4, UPT, UPT, -UR5, UR4, URZ ;  /* 0x0000000405047290 */ /* 0x000fe4000fffe1ff */
[----:B------:R-:W-:Y:S02]  /*2c50*/  UIMAD UR57, UR8, UR14, UR57 ;  /* 0x0000000e083972a4 */ /* 0x000fe4000f8e0239 */
[----:B------:R-:W-:-:S12]  /*2c60*/  UIMAD UR58, UR4, UR11, UR58 ;  /* 0x0000000b043a72a4 */ /* 0x000fd8000f8e023a */
.L_x_45:
[----:B------:R-:W-:Y:S01]  /*2c70*/  VIADD R11, R11, 0x1 ;  /* 0x000000010b0b7836 */ /* 0x000fe20000000000 */
[----:B------:R-:W-:Y:S02]  /*2c80*/  R2UR UR5, R178 ;  /* 0x00000000b20572ca */ /* 0x000fe400000e0000 */
[----:B------:R-:W-:Y:S02]  /*2c90*/  R2UR UR4, R179 ;  /* 0x00000000b30472ca */ /* 0x000fe400000e0000 */
[C---:B------:R-:W-:Y:S02]  /*2ca0*/  ISETP.NE.AND P0, PT, R11.reuse, 0x2, PT ;  /* 0x000000020b00780c */ /* 0x040fe40003f05270 */
[----:B------:R-:W-:Y:S02]  /*2cb0*/  PLOP3.LUT P2, PT, PT, PT, PT, 0x80, 0x8 ;  /* 0x000000000008781c */ /* 0x000fe40003f4f070 */
[----:B------:R-:W-:Y:S02]  /*2cc0*/  SEL R3, RZ, 0x1, P0 ;  /* 0x00000001ff037807 */ /* 0x000fe40000000000 */
[----:B------:R-:W-:-:S02]  /*2cd0*/  SEL R11, R11, RZ, P0 ;  /* 0x000000ff0b0b7207 */ /* 0x000fc40000000000 */
[----:B------:R-:W-:Y:S01]  /*2ce0*/  LOP3.LUT R10, R10, R3, RZ, 0x3c, !PT ;  /* 0x000000030a0a7212 */ /* 0x000fe200078e3cff */
[----:B------:R-:W-:Y:S02]  /*2cf0*/  UIADD3 UR20, UPT, UPT, UR57, UR5, URZ ;  /* 0x0000000539147290 */ /* 0x000fe4000fffe0ff */
[----:B------:R-:W-:Y:S01]  /*2d00*/  UIADD3 UR19, UPT, UPT, UR58, UR4, URZ ;  /* 0x000000043a137290 */ /* 0x000fe2000fffe0ff */
[----:B------:R-:W-:Y:S11]  /*2d10*/  BRA.U UP1, `(.L_x_46) ;  /* 0xffffffed01b07547 */ /* 0x000ff6000b83ffff */
[----:B------:R-:W-:Y:S01]  /*2d20*/  UIADD3 UR8, UPT, UPT, UR6, 0x18, URZ ;  /* 0x0000001806087890 */ /* 0x000fe2000fffe0ff */
[----:B------:R-:W-:-:S03]  /*2d30*/  SHF.L.U32 R3, R12, 0x1f, RZ ;  /* 0x0000001f0c037819 */ /* 0x000fc600000006ff */
[----:B------:R-:W-:-:S09]  /*2d40*/  ULEA UR4, UR7, UR8, 0x3 ;  /* 0x0000000807047291 */ /* 0x000fd2000f8e18ff */
[----:B------:R-:W2:Y:S02]  /*2d50*/  SYNCS.PHASECHK.TRANS64.TRYWAIT P0, [UR4], R3 ;  /* 0x00000003ff0075a7 */ /* 0x000ea40008001104 */
[----:B--2---:R-:W-:Y:S05]  /*2d60*/  @!P0 BRA `(.L_x_47) ;  /* 0x0000010000088947 */ /* 0x004fea0003800000 */
.L_x_198:
[----:B------:R-:W-:-:S04]  /*2d70*/  UIADD3 UR4, UPT, UPT, UR7, 0x1, URZ ;  /* 0x0000000107047890 */ /* 0x000fc8000fffe0ff */
[----:B------:R-:W-:-:S04]  /*2d80*/  UISETP.NE.AND UP0, UPT, UR4, 0x3, UPT ;  /* 0x000000030400788c */ /* 0x000fc8000bf05270 */
[----:B------:R-:W-:Y:S02]  /*2d90*/  USEL UR6, URZ, 0x1, UP0 ;  /* 0x00000001ff067887 */ /* 0x000fe40008000000 */
[----:B------:R-:W-:-:S04]  /*2da0*/  USEL UR4, UR4, URZ, UP0 ;  /* 0x000000ff04047287 */ /* 0x000fc80008000000 */
[----:B------:R-:W-:Y:S01]  /*2db0*/  ULEA UR5, UR4, UR8, 0x3 ;  /* 0x0000000804057291 */ /* 0x000fe2000f8e18ff */
[----:B------:R-:W-:-:S04]  /*2dc0*/  LOP3.LUT R12, R12, UR6, RZ, 0x3c, !PT ;  /* 0x000000060c0c7c12 */ /* 0x000fc8000f8e3cff */
[----:B-1----:R-:W-:-:S04]  /*2dd0*/  SHF.L.U32 R3, R12, 0x1f, RZ ;  /* 0x0000001f0c037819 */ /* 0x002fc800000006ff */
[----:B------:R-:W1:Y:S02]  /*2de0*/  SYNCS.PHASECHK.TRANS64.TRYWAIT P0, [UR5], R3 ;  /* 0x00000003ff0075a7 */ /* 0x000e640008001105 */
[----:B-1----:R-:W-:Y:S05]  /*2df0*/  @!P0 BRA `(.L_x_48) ;  /* 0x000000fc00fc8947 */ /* 0x002fea0003800000 */
.L_x_200:
[----:B------:R-:W-:-:S04]  /*2e00*/  UIADD3 UR4, UPT, UPT, UR4, 0x1, URZ ;  /* 0x0000000104047890 */ /* 0x000fc8000fffe0ff */
[----:B------:R-:W-:-:S04]  /*2e10*/  UISETP.NE.AND UP0, UPT, UR4, 0x3, UPT ;  /* 0x000000030400788c */ /* 0x000fc8000bf05270 */
[----:B------:R-:W-:Y:S02]  /*2e20*/  USEL UR5, URZ, 0x1, UP0 ;  /* 0x00000001ff057887 */ /* 0x000fe40008000000 */
[----:B------:R-:W-:-:S04]  /*2e30*/  USEL UR4, UR4, URZ, UP0 ;  /* 0x000000ff04047287 */ /* 0x000fc80008000000 */
[----:B------:R-:W-:Y:S01]  /*2e40*/  ULEA UR4, UR4, UR8, 0x3 ;  /* 0x0000000804047291 */ /* 0x000fe2000f8e18ff */
[----:B-1----:R-:W-:-:S04]  /*2e50*/  LOP3.LUT R3, R12, UR5, RZ, 0x3c, !PT ;  /* 0x000000050c037c12 */ /* 0x002fc8000f8e3cff */
[----:B------:R-:W-:Y:S01]  /*2e60*/  SHF.L.U32 R3, R3, 0x1f, RZ ;  /* 0x0000001f03037819 */ /* 0x000fe200000006ff */
[----:B------:R-:W-:-:S07]  /*2e70*/  IMAD.U32 R0, RZ, RZ, UR4 ;  /* 0x00000004ff007e24 */ /* 0x000fce000f8e00ff */
.L_x_49:
[----:B-1----:R1:W2:Y:S02]  /*2e80*/  SYNCS.PHASECHK.TRANS64.TRYWAIT P0, [R0+URZ], R3 ;  /* 0x00000003000075a7 */ /* 0x0022a400080011ff */
[----:B--2---:R-:W-:Y:S05]  /*2e90*/  @!P0 NANOSLEEP.SYNCS 0x989680 ;  /* 0x009896800000895d */ /* 0x004fea0003900000 */
[----:B------:R-:W2:Y:S02]  /*2ea0*/  @!P0 SYNCS.PHASECHK.TRANS64 P0, [R0+URZ], R3 ;  /* 0x00000003000085a7 */ /* 0x000ea400080010ff */
[----:B--2---:R-:W-:Y:S05]  /*2eb0*/  @P0 EXIT ;  /* 0x000000000000094d */ /* 0x004fea0003800000 */
[----:B------:R-:W-:Y:S05]  /*2ec0*/  BRA `(.L_x_49) ;  /* 0xfffffffc00ec7947 */ /* 0x000fea000383ffff */
.L_x_22:
[----:B------:R-:W2:Y:S02]  /*2ed0*/  S2UR UR4, SR_CgaCtaId ;  /* 0x00000000000479c3 */ /* 0x000ea40000008800 */
[----:B--2---:R-:W-:-:S04]  /*2ee0*/  UISETP.NE.AND UP0, UPT, UR4, URZ, UPT ;  /* 0x000000ff0400728c */ /* 0x004fc8000bf05270 */
[----:B------:R-:W-:-:S09]  /*2ef0*/  UISETP.NE.OR UP0, UPT, UR21, 0x1, UP0 ;  /* 0x000000011500788c */ /* 0x000fd20008705670 */
[----:B------:R-:W-:Y:S05]  /*2f00*/  BRA.U UP0, `(.L_x_50) ;  /* 0x00000005004c7547 */ /* 0x000fea000b800000 */
[----:B------:R-:W2:Y:S01]  /*2f10*/  S2UR UR5, SR_CgaCtaId ;  /* 0x00000000000579c3 */ /* 0x000ea20000008800 */
[----:B------:R-:W-:Y:S01]  /*2f20*/  UMOV UR4, 0x400 ;  /* 0x0000040000047882 */ /* 0x000fe20000000000 */
[----:B------:R-:W-:Y:S01]  /*2f30*/  ISETP.GE.U32.AND P2, PT, R0, 0x8, PT ;  /* 0x000000080000780c */ /* 0x000fe20003f46070 */
[----:B------:R-:W-:Y:S01]  /*2f40*/  IMAD.MOV.U32 R12, RZ, RZ, 0x1 ;  /* 0x00000001ff0c7424 */ /* 0x000fe200078e00ff */
[----:B------:R-:W-:Y:S02]  /*2f50*/  CS2R R10, SRZ ;  /* 0x00000000000a7805 */ /* 0x000fe4000001ff00 */
[----:B------:R-:W-:Y:S01]  /*2f60*/  CS2R R8, SRZ ;  /* 0x0000000000087805 */ /* 0x000fe2000001ff00 */
[----:B--2---:R-:W-:-:S03]  /*2f70*/  ULEA UR6, UR5, UR4, 0x18 ;  /* 0x0000000405067291 */ /* 0x004fc6000f8ec0ff */
[----:B------:R-:W-:-:S09]  /*2f80*/  UMOV UR5, URZ ;  /* 0x000000ff00057c82 */ /* 0x000fd20008000000 */
.L_x_54:
[----:B------:R-:W-:Y:S02]  /*2f90*/  LEA R2, R8, UR6, 0x3 ;  /* 0x0000000608027c11 */ /* 0x000fe4000f8e18ff */
[----:B------:R-:W-:-:S03]  /*2fa0*/  SHF.L.U32 R5, R9, 0x1f, RZ ;  /* 0x0000001f09057819 */ /* 0x000fc600000006ff */
[----:B------:R-:W-:Y:S01]  /*2fb0*/  VIADD R4, R2, 0xc0 ;  /* 0x000000c002047836 */ /* 0x000fe20000000000 */
[----:B------:R-:W2:Y:S02]  /*2fc0*/  SYNCS.PHASECHK.TRANS64.TRYWAIT P0, [R2+URZ+0xb0], R5 ;  /* 0x0000b005020075a7 */ /* 0x000ea400080011ff */
[----:B--2---:R-:W-:Y:S05]  /*2fd0*/  @!P0 BRA `(.L_x_51) ;  /* 0x000000fc009c8947 */ /* 0x004fea0003800000 */
.L_x_201:
[----:B------:R-:W-:Y:S01]  /*2fe0*/  ULEA UR4, UR5, UR6, 0x3 ;  /* 0x0000000605047291 */ /* 0x000fe2000f8e18ff */
[----:B------:R-:W-:Y:S02]  /*2ff0*/  PRMT R4, RZ, 0x654, R4 ;  /* 0x00000654ff047816 */ /* 0x000fe40000000004 */
[----:B--2---:R-:W-:Y:S01]  /*3000*/  SHF.L.U32 R5, R12, 0x1f, RZ ;  /* 0x0000001f0c057819 */ /* 0x004fe200000006ff */
[----:B------:R-:W-:Y:S01]  /*3010*/  UIADD3 UR7, UPT, UPT, UR4, 0x80, URZ ;  /* 0x0000008004077890 */ /* 0x000fe2000fffe0ff */
[----:B------:R2:W-:Y:S05]  /*3020*/  SYNCS.ARRIVE.TRANS64.RED.A1T0 RZ, [R4+URZ], RZ ;  /* 0x000000ff04ff79a7 */ /* 0x0005ea00081004ff */
[----:B------:R-:W-:Y:S01]  /*3030*/  IMAD.U32 R7, RZ, RZ, UR7 ;  /* 0x00000007ff077e24 */ /* 0x000fe2000f8e00ff */
[----:B------:R-:W3:Y:S04]  /*3040*/  SYNCS.PHASECHK.TRANS64.TRYWAIT P0, [UR4+0x90], R5 ;  /* 0x00009005ff0075a7 */ /* 0x000ee80008001104 */
[----:B------:R-:W-:Y:S01]  /*3050*/  PRMT R6, R0, 0x654, R7 ;  /* 0x0000065400067816 */ /* 0x000fe20000000007 */
[----:B--2---:R-:W-:Y:S01]  /*3060*/  @!P2 IMAD.MOV.U32 R4, RZ, RZ, 0x10 ;  /* 0x00000010ff04a424 */ /* 0x004fe200078e00ff */
[----:B---3--:R-:W-:Y:S06]  /*3070*/  @!P0 BRA `(.L_x_52) ;  /* 0x000000fc00888947 */ /* 0x008fec0003800000 */
.L_x_203:
[----:B------:R-:W-:Y:S01]  /*3080*/  ULEA UR8, UR5, UR6, 0x4 ;  /* 0x0000000605087291 */ /* 0x000fe2000f8e20ff */
[----:B------:R-:W-:Y:S01]  /*3090*/  SEL R3, R6, R3, !P2 ;  /* 0x0000000306037207 */ /* 0x000fe20005000000 */
[----:B------:R-:W-:Y:S01]  /*30a0*/  UIADD3 UR9, UPT, UPT, UR4, 0x80, URZ ;  /* 0x0000008004097890 */ /* 0x000fe2000fffe0ff */
[----:B--2---:R-:W-:Y:S01]  /*30b0*/  LEA R2, R11, UR6, 0x3 ;  /* 0x000000060b027c11 */ /* 0x004fe2000f8e18ff */
[----:B------:R-:W-:Y:S01]  /*30c0*/  UIADD3 UR8, UPT, UPT, UR8, 0xe0, URZ ;  /* 0x000000e008087890 */ /* 0x000fe2000fffe0ff */
[----:B------:R-:W-:Y:S01]  /*30d0*/  SHF.L.U32 R5, R10, 0x1f, RZ ;  /* 0x0000001f0a057819 */ /* 0x000fe200000006ff */
[----:B------:R2:W-:Y:S01]  /*30e0*/  @!P2 SYNCS.ARRIVE.TRANS64.RED RZ, [R3+URZ], R4 ;  /* 0x0000000403ffa9a7 */ /* 0x0005e200080004ff */
[----:B------:R-:W-:Y:S01]  /*30f0*/  UIADD3 UR4, UPT, UPT, UR5, 0x1, URZ ;  /* 0x0000000105047890 */ /* 0x000fe2000fffe0ff */
[----:B------:R-:W-:-:S03]  /*3100*/  VIADD R8, R8, 0x1 ;  /* 0x0000000108087836 */ /* 0x000fc60000000000 */
[----:B------:R-:W-:Y:S02]  /*3110*/  UISETP.NE.AND UP0, UPT, UR4, 0x2, UPT ;  /* 0x000000020400788c */ /* 0x000fe4000bf05270 */
[----:B------:R-:W-:Y:S06]  /*3120*/  UGETNEXTWORKID.BROADCAST [UR8], [UR9] ;  /* 0x00000000080073ca */ /* 0x000fec0008000100 */
[----:B------:R-:W-:Y:S01]  /*3130*/  USEL UR7, URZ, 0x1, UP0 ;  /* 0x00000001ff077887 */ /* 0x000fe20008000000 */
[----:B------:R-:W-:Y:S01]  /*3140*/  ISETP.NE.AND P0, PT, R8, 0x2, PT ;  /* 0x000000020800780c */ /* 0x000fe20003f05270 */
[----:B------:R-:W-:Y:S01]  /*3150*/  USEL UR5, UR4, URZ, UP0 ;  /* 0x000000ff04057287 */ /* 0x000fe20008000000 */
[----:B------:R-:W3:Y:S03]  /*3160*/  SYNCS.PHASECHK.TRANS64.TRYWAIT P1, [R2+URZ+0x80], R5 ;  /* 0x00008005020075a7 */ /* 0x000ee600080211ff */
[----:B------:R-:W-:Y:S01]  /*3170*/  LOP3.LUT R12, R12, UR7, RZ, 0x3c, !PT ;  /* 0x000000070c0c7c12 */ /* 0x000fe2000f8e3cff */
[----:B--23--:R-:W-:Y:S07]  /*3180*/  @!P1 BRA `(.L_x_53) ;  /* 0x000000fc005c9947 */ /* 0x00cfee0003800000 */
.L_x_204:
[C---:B------:R-:W-:Y:S01]  /*3190*/  LEA R4, R11.reuse, UR6, 0x4 ;  /* 0x000000060b047c11 */ /* 0x040fe2000f8e20ff */
[----:B--2---:R-:W-:Y:S01]  /*31a0*/  VIADD R2, R2, 0x90 ;  /* 0x0000009002027836 */ /* 0x004fe20000000000 */
[----:B------:R-:W-:Y:S01]  /*31b0*/  SEL R8, R8, RZ, P0 ;  /* 0x000000ff08087207 */ /* 0x000fe20000000000 */
[----:B------:R-:W-:-:S03]  /*31c0*/  VIADD R11, R11, 0x1 ;  /* 0x000000010b0b7836 */ /* 0x000fc60000000000 */
[----:B------:R-:W2:Y:S01]  /*31d0*/  LDS.128 R4, [R4+0xe0] ;  /* 0x0000e00004047984 */ /* 0x000ea20000000c00 */
[----:B------:R-:W-:Y:S02]  /*31e0*/  PRMT R2, RZ, 0x654, R2 ;  /* 0x00000654ff027816 */ /* 0x000fe40000000002 */
[C---:B------:R-:W-:Y:S01]  /*31f0*/  ISETP.NE.AND P1, PT, R11.reuse, 0x2, PT ;  /* 0x000000020b00780c */ /* 0x040fe20003f25270 */
[----:B------:R-:W-:Y:S01]  /*3200*/  @!PT LDS RZ, [RZ] ;  /* 0x00000000fffff984 */ /* 0x000fe20000000800 */
[----:B------:R-:W-:Y:S01]  /*3210*/  @!PT LDS RZ, [RZ] ;  /* 0x00000000fffff984 */ /* 0x000fe20000000800 */
[----:B------:R-:W-:Y:S01]  /*3220*/  @!PT LDS RZ, [RZ] ;  /* 0x00000000fffff984 */ /* 0x000fe20000000800 */
[----:B------:R-:W-:Y:S01]  /*3230*/  @!PT LDS RZ, [RZ] ;  /* 0x00000000fffff984 */ /* 0x000fe20000000800 */
[----:B------:R3:W-:Y:S06]  /*3240*/  MEMBAR.ALL.CTA ;  /* 0x0000000000007992 */ /* 0x0007ec0000008000 */
[----:B---3--:R-:W3:Y:S01]  /*3250*/  FENCE.VIEW.ASYNC.S ;  /* 0x00000000000073c6 */ /* 0x008ee20000000000 */
[----:B------:R-:W-:Y:S01]  /*3260*/  SEL R11, R11, RZ, P1 ;  /* 0x000000ff0b0b7207 */ /* 0x000fe20000800000 */
[----:B---3--:R3:W-:Y:S01]  /*3270*/  SYNCS.ARRIVE.TRANS64.RED.A1T0 RZ, [R2+URZ], RZ ;  /* 0x000000ff02ff79a7 */ /* 0x0087e200081004ff */
[----:B--2---:R-:W-:-:S02]  /*3280*/  LOP3.LUT P3, RZ, R6, 0x1, RZ, 0xc0, !PT ;  /* 0x0000000106ff7812 */ /* 0x004fc4000786c0ff */
[----:B------:R-:W-:-:S04]  /*3290*/  SEL R5, RZ, 0x1, P1 ;  /* 0x00000001ff057807 */ /* 0x000fc80000800000 */
[----:B------:R-:W-:Y:S02]  /*32a0*/  LOP3.LUT R10, R10, R5, RZ, 0x3c, !PT ;  /* 0x000000050a0a7212 */ /* 0x000fe400078e3cff */
[----:B---3--:R-:W-:-:S04]  /*32b0*/  SEL R2, RZ, 0x1, P0 ;  /* 0x00000001ff027807 */ /* 0x008fc80000000000 */
[----:B------:R-:W-:Y:S01]  /*32c0*/  LOP3.LUT R9, R9, R2, RZ, 0x3c, !PT ;  /* 0x0000000209097212 */ /* 0x000fe200078e3cff */
[----:B------:R-:W-:Y:S06]  /*32d0*/  @P3 BRA `(.L_x_54) ;  /* 0xfffffffc002c3947 */ /* 0x000fec000383ffff */
[----:B------:R-:W-:Y:S01]  /*32e0*/  ULEA UR4, UR5, UR6, 0x3 ;  /* 0x0000000605047291 */ /* 0x000fe2000f8e18ff */
[----:B------:R-:W-:-:S08]  /*32f0*/  SHF.L.U32 R3, R12, 0x1f, RZ ;  /* 0x0000001f0c037819 */ /* 0x000fd000000006ff */
[----:B------:R-:W2:Y:S02]  /*3300*/  SYNCS.PHASECHK.TRANS64 P0, [UR4+0x90], R3 ;  /* 0x00009003ff0075a7 */ /* 0x000ea40008001004 */
[----:B--2---:R-:W-:Y:S05]  /*3310*/  @P0 BRA `(.L_x_55) ;  /* 0x0000000000080947 */ /* 0x004fea0003800000 */
[----:B------:R-:W2:Y:S02]  /*3320*/  SYNCS.PHASECHK.TRANS64.TRYWAIT P0, [UR4+0x90], R3 ;  /* 0x00009003ff0075a7 */ /* 0x000ea40008001104 */
[----:B--2---:R-:W-:Y:S05]  /*3330*/  @!P0 BRA `(.L_x_56) ;  /* 0x000000fc00048947 */ /* 0x004fea0003800000 */
.L_x_55:
[----:B------:R-:W-:-:S04]  /*3340*/  UIADD3 UR7, UPT, UPT, UR5, 0x1, URZ ;  /* 0x0000000105077890 */ /* 0x000fc8000fffe0ff */
[----:B------:R-:W-:-:S04]  /*3350*/  UISETP.NE.AND UP0, UPT, UR7, 0x2, UPT ;  /* 0x000000020700788c */ /* 0x000fc8000bf05270 */
[----:B------:R-:W-:Y:S02]  /*3360*/  USEL UR8, URZ, 0x1, UP0 ;  /* 0x00000001ff087887 */ /* 0x000fe40008000000 */
[----:B------:R-:W-:-:S04]  /*3370*/  USEL UR7, UR7, URZ, UP0 ;  /* 0x000000ff07077287 */ /* 0x000fc80008000000 */
[----:B------:R-:W-:Y:S01]  /*3380*/  ULEA UR7, UR7, UR6, 0x3 ;  /* 0x0000000607077291 */ /* 0x000fe2000f8e18ff */
[----:B--2---:R-:W-:-:S04]  /*3390*/  LOP3.LUT R3, R12, UR8, RZ, 0x3c, !PT ;  /* 0x000000080c037c12 */ /* 0x004fc8000f8e3cff */
[----:B------:R-:W-:-:S04]  /*33a0*/  SHF.L.U32 R0, R3, 0x1f, RZ ;  /* 0x0000001f03007819 */ /* 0x000fc800000006ff */
[----:B------:R-:W2:Y:S02]  /*33b0*/  SYNCS.PHASECHK.TRANS64 P0, [UR7+0x90], R0 ;  /* 0x00009000ff0075a7 */ /* 0x000ea40008001007 */
[----:B-12---:R-:W-:Y:S05]  /*33c0*/  @P0 EXIT ;  /* 0x000000000000094d */ /* 0x006fea0003800000 */
[----:B------:R-:W-:Y:S02]  /*33d0*/  SHF.L.U32 R3, R3, 0x1f, RZ ;  /* 0x0000001f03037819 */ /* 0x000fe400000006ff */
[----:B------:R-:W-:-:S07]  /*33e0*/  MOV R0, UR7 ;  /* 0x0000000700007c02 */ /* 0x000fce0008000f00 */
.L_x_57:
[----:B-1----:R1:W2:Y:S02]  /*33f0*/  SYNCS.PHASECHK.TRANS64.TRYWAIT P0, [R0+URZ+0x90], R3 ;  /* 0x00009003000075a7 */ /* 0x0022a400080011ff */
[----:B--2---:R-:W-:Y:S05]  /*3400*/  @!P0 NANOSLEEP.SYNCS 0x989680 ;  /* 0x009896800000895d */ /* 0x004fea0003900000 */
[----:B------:R-:W2:Y:S02]  /*3410*/  @!P0 SYNCS.PHASECHK.TRANS64 P0, [R0+URZ+0x90], R3 ;  /* 0x00009003000085a7 */ /* 0x000ea400080010ff */
[----:B--2---:R-:W-:Y:S05]  /*3420*/  @P0 EXIT ;  /* 0x000000000000094d */ /* 0x004fea0003800000 */
[----:B------:R-:W-:Y:S05]  /*3430*/  BRA `(.L_x_57) ;  /* 0xfffffffc00ec7947 */ /* 0x000fea000383ffff */
.L_x_50:
[----:B------:R-:W-:Y:S05]  /*3440*/  BRA.U UP5, `(.L_x_58) ;  /* 0x0000001505047547 */ /* 0x000fea000b800000 */
[----:B------:R-:W2:Y:S01]  /*3450*/  S2UR UR7, SR_CgaCtaId ;  /* 0x00000000000779c3 */ /* 0x000ea20000008800 */
[----:B------:R-:W-:Y:S01]  /*3460*/  UMOV UR4, 0x40 ;  /* 0x0000004000047882 */ /* 0x000fe20000000000 */
[----:B------:R-:W-:Y:S01]  /*3470*/  NOP ;  /* 0x0000000000007918 */ /* 0x000fe20000000000 */
[----:B------:R-:W-:Y:S01]  /*3480*/  UMOV UR6, 0x400 ;  /* 0x0000040000067882 */ /* 0x000fe20000000000 */
[----:B--2---:R-:W-:Y:S02]  /*3490*/  ULEA UR5, UR7, UR4, 0x18 ;  /* 0x0000000407057291 */ /* 0x004fe4000f8ec0ff */
[----:B------:R-:W-:-:S07]  /*34a0*/  ULEA UR6, UR7, UR6, 0x18 ;  /* 0x0000000607067291 */ /* 0x000fce000f8ec0ff */
[----:B------:R-:W2:Y:S02]  /*34b0*/  LDS.U8 R0, [UR5+0x1c] ;  /* 0x00001c05ff007984 */ /* 0x000ea40008000000 */
[----:B--2---:R-:W-:-:S13]  /*34c0*/  ISETP.NE.AND P0, PT, R0, RZ, PT ;  /* 0x000000ff0000720c */ /* 0x004fda0003f05270 */
[----:B------:R-:W-:Y:S05]  /*34d0*/  @P0 BRA `(.L_x_59) ;  /* 0x0000000000580947 */ /* 0x000fea0003800000 */
[----:B------:R-:W-:-:S13]  /*34e0*/  ELECT P0, URZ, PT ;  /* 0x0000000000ff782f */ /* 0x000fda0003800000 */
[----:B------:R-:W-:Y:S05]  /*34f0*/  @!P0 BRA `(.L_x_60) ;  /* 0x0000000000608947 */ /* 0x000fea0003800000 */
[----:B------:R-:W-:Y:S01]  /*3500*/  UMOV UR4, 0x10 ;  /* 0x0000001000047882 */ /* 0x000fe20000000000 */
[----:B------:R-:W-:Y:S01]  /*3510*/  HFMA2 R0, -RZ, RZ, 0, 5.9604644775390625e-08 ;  /* 0x00000001ff007431 */ /* 0x000fe200000001ff */
[----:B------:R-:W-:-:S03]  /*3520*/  MOV R3, 0xffff ;  /* 0x0000ffff00037802 */ /* 0x000fc60000000f00 */
[----:B------:R-:W-:Y:S04]  /*3530*/  DEPBAR.LE SB2, 0x36 ;  /* 0x0000ad800000791a */ /* 0x000fe80000000000 */
[----:B------:R-:W2:Y:S02]  /*3540*/  UTCATOMSWS.FIND_AND_SET.ALIGN UP0, UR4, UR4 ;  /* 0x00000004000475e3 */ /* 0x000ea40008000800 */
[----:B--2---:R-:W-:Y:S01]  /*3550*/  MOV R4, UR4 ;  /* 0x0000000400047c02 */ /* 0x004fe20008000f00 */
[----:B------:R-:W-:Y:S06]  /*3560*/  BRA.U UP0, `(.L_x_61) ;  /* 0x0000000100187547 */ /* 0x000fec000b800000 */
.L_x_62:
[----:B------:R-:W-:Y:S05]  /*3570*/  NANOSLEEP 0x64 ;  /* 0x000000640000795d */ /* 0x000fea0003800000 */
[----:B------:R-:W-:-:S05]  /*3580*/  UMOV UR4, 0x10 ;  /* 0x0000001000047882 */ /* 0x000fca0000000000 */
[----:B------:R-:W-:Y:S04]  /*3590*/  DEPBAR.LE SB2, 0x36 ;  /* 0x0000ad800000791a */ /* 0x000fe80000000000 */
[----:B------:R-:W2:Y:S02]  /*35a0*/  UTCATOMSWS.FIND_AND_SET.ALIGN UP0, UR4, UR4 ;  /* 0x00000004000475e3 */ /* 0x000ea40008000800 */
[----:B--2---:R-:W-:Y:S01]  /*35b0*/  MOV R4, UR4 ;  /* 0x0000000400047c02 */ /* 0x004fe20008000f00 */
[----:B------:R-:W-:Y:S05]  /*35c0*/  BRA.U !UP0, `(.L_x_62) ;  /* 0xfffffffd08e87547 */ /* 0x000fea000b83ffff */
.L_x_61:
[-C--:B------:R-:W-:Y:S02]  /*35d0*/  SHF.L.U32 R3, R3, R4.reuse, RZ ;  /* 0x0000000403037219 */ /* 0x080fe400000006ff */
[----:B------:R-:W-:Y:S01]  /*35e0*/  SHF.L.U32 R0, R0, R4, RZ ;  /* 0x0000000400007219 */ /* 0x000fe200000006ff */
[----:B------:R-:W-:Y:S02]  /*35f0*/  IMAD.SHL.U32 R4, R4, 0x20, RZ ;  /* 0x0000002004047824 */ /* 0x000fe400078e00ff */
[----:B------:R2:W-:Y:S04]  /*3600*/  ATOMS.OR RZ, [UR5+0x14], R3 ;  /* 0x00001403ffff798c */ /* 0x0005e8000b000005 */
[----:B------:R2:W-:Y:S04]  /*3610*/  ATOMS.OR RZ, [UR5+0x18], R0 ;  /* 0x00001800ffff798c */ /* 0x0005e8000b000005 */
[----:B------:R2:W-:Y:S01]  /*3620*/  STS [UR6+0x100], R4 ;  /* 0x00010004ff007988 */ /* 0x0005e20008000806 */
[----:B------:R-:W-:Y:S05]  /*3630*/  BRA `(.L_x_60) ;  /* 0x0000000000107947 */ /* 0x000fea0003800000 */
.L_x_59:
[----:B------:R-:W-:Y:S02]  /*3640*/  MOV R0, 0xffffffff ;  /* 0xffffffff00007802 */ /* 0x000fe40000000f00 */
[----:B------:R-:W-:-:S03]  /*3650*/  MOV R4, 0x3680 ;  /* 0x0000368000047802 */ /* 0x000fc60000000f00 */
[----:B------:R2:W-:Y:S04]  /*3660*/  STS [UR6+0x100], R0 ;  /* 0x00010000ff007988 */ /* 0x0005e80008000806 */
[----:B-12--5:R-:W-:Y:S05]  /*3670*/  CALL.REL.NOINC `($__internal_1_$__cuda_sm10x_tcgen05_guardrail_trap_phase_invalid_during_alloc) ;  /* 0x0000010000d07944 */ /* 0x026fea0003c00000 */
.L_x_60:
[----:B------:R-:W-:Y:S05]  /*3680*/  WARPSYNC.ALL ;  /* 0x0000000000007948 */ /* 0x000fea0003800000 */
[----:B------:R-:W3:Y:S01]  /*3690*/  S2UR UR4, SR_CgaCtaId ;  /* 0x00000000000479c3 */ /* 0x000ee20000008800 */
[----:B------:R-:W-:Y:S01]  /*36a0*/  UMOV UR34, 0x400 ;  /* 0x0000040000227882 */ /* 0x000fe20000000000 */
[----:B------:R-:W-:-:S06]  /*36b0*/  NOP ;  /* 0x0000000000007918 */ /* 0x000fcc0000000000 */
[----:B------:R-:W-:Y:S06]  /*36c0*/  BAR.ARV 0x6, 0xa0 ;  /* 0x0182800000007b1d */ /* 0x000fec0000002000 */
[----:B------:R-:W4:Y:S01]  /*36d0*/  LDCU UR12, c[0x0][0x38c] ;  /* 0x00007180ff0c77ac */ /* 0x000f220008000800 */
[----:B------:R-:W-:Y:S01]  /*36e0*/  CS2R R8, SRZ ;  /* 0x0000000000087805 */ /* 0x000fe2000001ff00 */
[----:B--2---:R-:W-:Y:S01]  /*36f0*/  IMAD.MOV.U32 R3, RZ, RZ, RZ ;  /* 0x000000ffff037224 */ /* 0x004fe200078e00ff */
[----:B------:R-:W-:Y:S01]  /*3700*/  UMOV UR5, 0x1 ;  /* 0x0000000100057882 */ /* 0x000fe20000000000 */
[----:B------:R-:W-:Y:S01]  /*3710*/  UMOV UR30, URZ ;  /* 0x000000ff001e7c82 */ /* 0x000fe20008000000 */
[----:B------:R-:W-:Y:S01]  /*3720*/  UMOV UR60, URZ ;  /* 0x000000ff003c7c82 */ /* 0x000fe20008000000 */
[----:B------:R-:W-:Y:S01]  /*3730*/  UMOV UR58, URZ ;  /* 0x000000ff003a7c82 */ /* 0x000fe20008000000 */
[----:B------:R-:W-:Y:S01]  /*3740*/  UMOV UR56, URZ ;  /* 0x000000ff00387c82 */ /* 0x000fe20008000000 */
[----:B------:R-:W-:Y:S01]  /*3750*/  UMOV UR42, URZ ;  /* 0x000000ff002a7c82 */ /* 0x000fe20008000000 */
[----:B---3--:R-:W-:Y:S01]  /*3760*/  ULEA UR34, UR4, UR34, 0x18 ;  /* 0x0000002204227291 */ /* 0x008fe2000f8ec0ff */
[----:B------:R-:W2:Y:S03]  /*3770*/  LDCU UR4, c[0x0][0x38c] ;  /* 0x00007180ff0477ac */ /* 0x000ea60008000800 */
[----:B------:R-:W-:-:S02]  /*3780*/  UIADD3 UR7, UPT, UPT, UR34, 0x8400, URZ ;  /* 0x0000840022077890 */ /* 0x000fc4000fffe0ff */
[----:B------:R-:W-:-:S03]  /*3790*/  UIADD3 UR6, UPT, UPT, UR34, 0x14400, URZ ;  /* 0x0001440022067890 */ /* 0x000fc6000fffe0ff */
[----:B------:R-:W3:Y:S01]  /*37a0*/  LDS R0, [UR34+0x100] ;  /* 0x00010022ff007984 */ /* 0x000ee20008000800 */
[----:B----4-:R-:W-:Y:S02]  /*37b0*/  UIADD3 UR12, UPT, UPT, UR12, 0x7f, URZ ;  /* 0x0000007f0c0c7890 */ /* 0x010fe4000fffe0ff */
[----:B------:R-:W-:Y:S02]  /*37c0*/  UIADD3 UR8, UPT, UPT, UR34, 0x2ca00, URZ ;  /* 0x0002ca0022087890 */ /* 0x000fe4000fffe0ff */
[----:B------:R-:W-:Y:S02]  /*37d0*/  USHF.R.U32.HI UR11, URZ, 0x4, UR7 ;  /* 0x00000004ff0b7899 */ /* 0x000fe40008011607 */
[----:B------:R-:W-:Y:S02]  /*37e0*/  USHF.R.U32.HI UR9, URZ, 0x4, UR6 ;  /* 0x00000004ff097899 */ /* 0x000fe40008011606 */
[----:B------:R-:W-:Y:S02]  /*37f0*/  USHF.R.S32.HI UR10, URZ, 0x1f, UR12 ;  /* 0x0000001fff0a7899 */ /* 0x000fe4000801140c */
[----:B--2---:R-:W-:-:S02]  /*3800*/  UISETP.GE.AND UP3, UPT, UR4, 0x1, UPT ;  /* 0x000000010400788c */ /* 0x004fc4000bf66270 */
[----:B------:R-:W-:Y:S02]  /*3810*/  UISETP.GE.U32.AND UP2, UPT, UR4, 0x81, UPT ;  /* 0x000000810400788c */ /* 0x000fe4000bf46070 */
[----:B------:R-:W-:Y:S02]  /*3820*/  UIADD3 UR4, UPT, UPT, UR34, 0x2c400, URZ ;  /* 0x0002c40022047890 */ /* 0x000fe4000fffe0ff */
[----:B------:R-:W-:Y:S02]  /*3830*/  USHF.R.U32.HI UR6, URZ, 0x4, UR8 ;  /* 0x00000004ff067899 */ /* 0x000fe40008011608 */
[----:B------:R-:W-:Y:S02]  /*3840*/  USHF.R.U32.HI UR7, URZ, 0x4, UR4 ;  /* 0x00000004ff077899 */ /* 0x000fe40008011604 */
[----:B------:R-:W-:Y:S02]  /*3850*/  ULOP3.LUT UR9, UR9, 0x3fff, URZ, 0xc0, !UPT ;  /* 0x00003fff09097892 */ /* 0x000fe4000f8ec0ff */
[----:B------:R-:W-:-:S02]  /*3860*/  ULEA.HI UR4, UR10, UR12, URZ, 0x7 ;  /* 0x0000000c0a047291 */ /* 0x000fc4000f8f38ff */
[----:B------:R-:W-:Y:S02]  /*3870*/  ULOP3.LUT UR7, UR7, 0x3fff, URZ, 0xc0, !UPT ;  /* 0x00003fff07077892 */ /* 0x000fe4000f8ec0ff */
[----:B------:R-:W-:Y:S02]  /*3880*/  ULOP3.LUT UR6, UR6, 0x3fff, URZ, 0xc0, !UPT ;  /* 0x00003fff06067892 */ /* 0x000fe4000f8ec0ff */
[----:B------:R-:W-:Y:S02]  /*3890*/  ULOP3.LUT UR52, UR9, 0x10000, URZ, 0xfc, !UPT ;  /* 0x0001000009347892 */ /* 0x000fe4000f8efcff */
[----:B------:R-:W-:Y:S02]  /*38a0*/  ULOP3.LUT UR11, UR11, 0x3fff, URZ, 0xc0, !UPT ;  /* 0x00003fff0b0b7892 */ /* 0x000fe4000f8ec0ff */
[----:B------:R-:W-:Y:S02]  /*38b0*/  USHF.R.S32.HI UR64, URZ, 0x7, UR4 ;  /* 0x00000007ff407899 */ /* 0x000fe40008011404 */
[----:B------:R-:W-:-:S02]  /*38c0*/  ULOP3.LUT UR53, UR7, 0x10000, URZ, 0xfc, !UPT ;  /* 0x0001000007357892 */ /* 0x000fc4000f8efcff */
[----:B------:R-:W-:Y:S02]  /*38d0*/  ULOP3.LUT UR54, UR6, 0x10000, URZ, 0xfc, !UPT ;  /* 0x0001000006367892 */ /* 0x000fe4000f8efcff */
[----:B------:R-:W-:Y:S01]  /*38e0*/  ULOP3.LUT UR35, UR11, 0x10000, URZ, 0xfc, !UPT ;  /* 0x000100000b237892 */ /* 0x000fe2000f8efcff */
[----:B---3--:R-:W-:Y:S01]  /*38f0*/  R2UR UR31, R0 ;  /* 0x00000000001f72ca */ /* 0x008fe200000e0000 */
[----:B------:R-:W-:Y:S02]  /*3900*/  UIADD3 UR66, UPT, UPT, UR34, 0xa0, URZ ;  /* 0x000000a022427890 */ /* 0x000fe4000fffe0ff */
[----:B------:R-:W-:Y:S01]  /*3910*/  UIADD3 UR65, UPT, UPT, UR64, -0x1, URZ ;  /* 0xffffffff40417890 */ /* 0x000fe2000fffe0ff */
[----:B------:R-:W-:Y:S01]  /*3920*/  UMOV UR40, URZ ;  /* 0x000000ff00287c82 */ /* 0x000fe20008000000 */
[----:B------:R-:W-:Y:S01]  /*3930*/  UMOV UR38, URZ ;  /* 0x000000ff00267c82 */ /* 0x000fe20008000000 */
[----:B------:R-:W-:-:S07]  /*3940*/  UMOV UR36, URZ ;  /* 0x000000ff00247c82 */ /* 0x000fce0008000000 */
[----:B------:R-:W-:Y:S02]  /*3950*/  UIADD3 UR50, UPT, UPT, UR31, 0x1c0, URZ ;  /* 0x000001c01f327890 */ /* 0x000fe4000fffe0ff */
[----:B------:R-:W-:Y:S02]  /*3960*/  UIADD3 UR51, UPT, UPT, UR31, 0x1c4, URZ ;  /* 0x000001c41f337890 */ /* 0x000fe4000fffe0ff */
[----:B------:R-:W-:Y:S02]  /*3970*/  UIADD3 UR48, UPT, UPT, UR31, 0x400001c0, URZ ;  /* 0x400001c01f307890 */ /* 0x000fe4000fffe0ff */
[----:B------:R-:W-:Y:S02]  /*3980*/  UIADD3 UR49, UPT, UPT, UR31, 0x400001c4, URZ ;  /* 0x400001c41f317890 */ /* 0x000fe4000fffe0ff */
[----:B------:R-:W-:Y:S02]  /*3990*/  UIADD3 UR46, UPT, UPT, UR31, -0x7ffffe40, URZ ;  /* 0x800001c01f2e7890 */ /* 0x000fe4000fffe0ff */
[----:B------:R-:W-:-:S02]  /*39a0*/  UIADD3 UR47, UPT, UPT, UR31, -0x7ffffe3c, URZ ;  /* 0x800001c41f2f7890 */ /* 0x000fc4000fffe0ff */
[----:B-1----:R-:W-:Y:S02]  /*39b0*/  UIADD3 UR44, UPT, UPT, UR31, -0x3ffffe40, URZ ;  /* 0xc00001c01f2c7890 */ /* 0x002fe4000fffe0ff */
[----:B------:R-:W-:Y:S02]  /*39c0*/  UIADD3 UR45, UPT, UPT, UR31, -0x3ffffe3c, URZ ;  /* 0xc00001c41f2d7890 */ /* 0x000fe4000fffe0ff */
[----:B------:R-:W-:Y:S02]  /*39d0*/  USHF.R.U32.HI UR9, URZ, 0x11, UR50 ;  /* 0x00000011ff097899 */ /* 0x000fe40008011632 */
[----:B------:R-:W-:Y:S02]  /*39e0*/  USHF.R.U32.HI UR8, URZ, 0x1a, UR51 ;  /* 0x0000001aff087899 */ /* 0x000fe40008011633 */
[----:B------:R-:W-:Y:S02]  /*39f0*/  USHF.R.U32.HI UR7, URZ, 0x11, UR48 ;  /* 0x00000011ff077899 */ /* 0x000fe40008011630 */
[----:B------:R-:W-:-:S02]  /*3a00*/  USHF.R.U32.HI UR6, URZ, 0x1a, UR49 ;  /* 0x0000001aff067899 */ /* 0x000fc40008011631 */
[----:B------:R-:W-:Y:S02]  /*3a10*/  USHF.R.U32.HI UR4, URZ, 0x11, UR46 ;  /* 0x00000011ff047899 */ /* 0x000fe4000801162e */
[----:B------:R-:W-:Y:S02]  /*3a20*/  USHF.R.U32.HI UR10, URZ, 0x1a, UR47 ;  /* 0x0000001aff0a7899 */ /* 0x000fe4000801162f */
[----:B------:R-:W-:Y:S02]  /*3a30*/  USHF.R.U32.HI UR12, URZ, 0x11, UR44 ;  /* 0x00000011ff0c7899 */ /* 0x000fe4000801162c */
[----:B------:R-:W-:Y:S02]  /*3a40*/  USHF.R.U32.HI UR13, URZ, 0x1a, UR45 ;  /* 0x0000001aff0d7899 */ /* 0x000fe4000801162d */
[----:B------:R-:W-:Y:S02]  /*3a50*/  ULOP3.LUT UR14, UR9, 0x6000, URZ, 0xc0, !UPT ;  /* 0x00006000090e7892 */ /* 0x000fe4000f8ec0ff */
[----:B------:R-:W-:-:S02]  /*3a60*/  ULOP3.LUT UR62, UR8, 0x30, URZ, 0xc0, !UPT ;  /* 0x00000030083e7892 */ /* 0x000fc4000f8ec0ff */
[----:B------:R-:W-:Y:S02]  /*3a70*/  ULOP3.LUT UR11, UR7, 0x6000, URZ, 0xc0, !UPT ;  /* 0x00006000070b7892 */ /* 0x000fe4000f8ec0ff */
[----:B------:R-:W-:Y:S02]  /*3a80*/  ULOP3.LUT UR9, UR6, 0x30, URZ, 0xc0, !UPT ;  /* 0x0000003006097892 */ /* 0x000fe4000f8ec0ff */
[----:B------:R-:W-:Y:S02]  /*3a90*/  ULOP3.LUT UR8, UR4, 0x6000, URZ, 0xc0, !UPT ;  /* 0x0000600004087892 */ /* 0x000fe4000f8ec0ff */
[----:B------:R-:W-:Y:S02]  /*3aa0*/  ULOP3.LUT UR7, UR10, 0x30, URZ, 0xc0, !UPT ;  /* 0x000000300a077892 */ /* 0x000fe4000f8ec0ff */
        /* <DEDUP_REMOVED lines=10> */
[----:B------:R-:W-:Y:S02]  /*3b50*/  UPRMT UR63, UR62, 0x5410, UR14 ;  /* 0x000054103e3f7896 */ /* 0x000fe4000800000e */
[----:B------:R-:W-:Y:S02]  /*3b60*/  UPRMT UR61, UR9, 0x5410, UR11 ;  /* 0x00005410093d7896 */ /* 0x000fe4000800000b */
[----:B------:R-:W-:Y:S02]  /*3b70*/  UPRMT UR59, UR7, 0x5410, UR8 ;  /* 0x00005410073b7896 */ /* 0x000fe40008000008 */
[----:B------:R-:W-:Y:S01]  /*3b80*/  UPRMT UR57, UR4, 0x5410, UR6 ;  /* 0x0000541004397896 */ /* 0x000fe20008000006 */
[----:B------:R-:W-:Y:S01]  /*3b90*/  UMOV UR62, URZ ;  /* 0x000000ff003e7c82 */ /* 0x000fe20008000000 */
[----:B------:R-:W-:Y:S01]  /*3ba0*/  UMOV UR43, UR63 ;  /* 0x0000003f002b7c82 */ /* 0x000fe20008000000 */
[----:B------:R-:W-:-:S02]  /*3bb0*/  UMOV UR41, UR61 ;  /* 0x0000003d00297c82 */ /* 0x000fc40008000000 */
[----:B------:R-:W-:Y:S02]  /*3bc0*/  UMOV UR39, UR59 ;  /* 0x0000003b00277c82 */ /* 0x000fe40008000000 */
[----:B------:R-:W-:-:S05]  /*3bd0*/  UMOV UR37, UR57 ;  /* 0x0000003900257c82 */ /* 0x000fca0008000000 */
.L_x_72:
[C---:B------:R-:W-:Y:S02]  /*3be0*/  LEA R0, R9.reuse, UR34, 0x3 ;  /* 0x0000002209007c11 */ /* 0x040fe4000f8e18ff */
[----:B------:R-:W-:Y:S02]  /*3bf0*/  SHF.L.U32 R5, R8, 0x1f, RZ ;  /* 0x0000001f08057819 */ /* 0x000fe400000006ff */
[----:B------:R-:W-:Y:S02]  /*3c00*/  LEA R4, R9, UR34, 0x4 ;  /* 0x0000002209047c11 */ /* 0x000fe4000f8e20ff */
[----:B-1----:R-:W1:Y:S02]  /*3c10*/  SYNCS.PHASECHK.TRANS64.TRYWAIT P0, [R0+URZ+0x80], R5 ;  /* 0x00008005000075a7 */ /* 0x002e6400080011ff */
[----:B-12---:R-:W-:Y:S05]  /*3c20*/  @!P0 BRA `(.L_x_63) ;  /* 0x000000f000e08947 */ /* 0x006fea0003800000 */
.L_x_206:
[----:B-1----:R-:W1:Y:S01]  /*3c30*/  LDS.128 R4, [R4+0xe0] ;  /* 0x0000e00004047984 */ /* 0x002e620000000c00 */
[----:B------:R-:W-:Y:S01]  /*3c40*/  VIADD R0, R0, 0x90 ;  /* 0x0000009000007836 */ /* 0x000fe20000000000 */
[----:B------:R-:W-:Y:S01]  /*3c50*/  ULOP3.LUT UR55, UR5, 0x1, URZ, 0x3c, !UPT ;  /* 0x0000000105377892 */ /* 0x000fe2000f8e3cff */
[----:B------:R-:W-:Y:S01]  /*3c60*/  VIADD R9, R9, 0x1 ;  /* 0x0000000109097836 */ /* 0x000fe20000000000 */
[----:B------:R-:W-:Y:S01]  /*3c70*/  @!PT LDS RZ, [RZ] ;  /* 0x00000000fffff984 */ /* 0x000fe20000000800 */
[----:B------:R-:W-:Y:S01]  /*3c80*/  @!PT LDS RZ, [RZ] ;  /* 0x00000000fffff984 */ /* 0x000fe20000000800 */
[----:B------:R-:W-:Y:S01]  /*3c90*/  @!PT LDS RZ, [RZ] ;  /* 0x00000000fffff984 */ /* 0x000fe20000000800 */
[----:B------:R-:W-:Y:S01]  /*3ca0*/  @!PT LDS RZ, [RZ] ;  /* 0x00000000fffff984 */ /* 0x000fe20000000800 */
[----:B------:R2:W-:Y:S06]  /*3cb0*/  MEMBAR.ALL.CTA ;  /* 0x0000000000007992 */ /* 0x0005ec0000008000 */
[----:B--2---:R-:W2:Y:S01]  /*3cc0*/  FENCE.VIEW.ASYNC.S ;  /* 0x00000000000073c6 */ /* 0x004ea20000000000 */
[----:B------:R-:W-:Y:S01]  /*3cd0*/  UMOV UR6, 0x1 ;  /* 0x0000000100067882 */ /* 0x000fe20000000000 */
[----:B------:R-:W-:Y:S01]  /*3ce0*/  PRMT R0, RZ, 0x654, R0 ;  /* 0x00000654ff007816 */ /* 0x000fe20000000000 */
[----:B------:R-:W-:Y:S01]  /*3cf0*/  UIMAD UR15, UR55, 0xc0, UR31 ;  /* 0x000000c0370f78a4 */ /* 0x000fe2000f8e021f */
[----:B------:R-:W-:Y:S01]  /*3d00*/  UMOV UR4, UR64 ;  /* 0x0000004000047c82 */ /* 0x000fe20008000000 */
[----:B------:R-:W-:Y:S01]  /*3d10*/  UMOV UR9, URZ ;  /* 0x000000ff00097c82 */ /* 0x000fe20008000000 */
[----:B--2---:R2:W-:Y:S01]  /*3d20*/  SYNCS.ARRIVE.TRANS64.RED.A1T0 RZ, [R0+URZ], RZ ;  /* 0x000000ff00ff79a7 */ /* 0x0045e200081004ff */
[----:B-1----:R-:W-:Y:S01]  /*3d30*/  LOP3.LUT P2, RZ, R6, 0x1, RZ, 0xc0, !PT ;  /* 0x0000000106ff7812 */ /* 0x002fe2000784c0ff */
[----:B--2---:R-:W-:-:S12]  /*3d40*/  BRA.U !UP3, `(.L_x_64) ;  /* 0x000000010bec7547 */ /* 0x004fd8000b800000 */
[----:B------:R-:W-:Y:S01]  /*3d50*/  ULEA UR7, UR30, UR34, 0x3 ;  /* 0x000000221e077291 */ /* 0x000fe2000f8e18ff */
[----:B------:R-:W-:-:S08]  /*3d60*/  SHF.L.U32 R5, R3, 0x1f, RZ ;  /* 0x0000001f03057819 */ /* 0x000fd000000006ff */
[----:B------:R-:W1:Y:S02]  /*3d70*/  SYNCS.PHASECHK.TRANS64.TRYWAIT P0, [UR7], R5 ;  /* 0x00000005ff0075a7 */ /* 0x000e640008001107 */
[----:B-1----:R-:W-:Y:S05]  /*3d80*/  @P0 BRA `(.L_x_65) ;  /* 0x0000000000080947 */ /* 0x002fea0003800000 */
[----:B------:R-:W1:Y:S02]  /*3d90*/  SYNCS.PHASECHK.TRANS64.TRYWAIT P0, [UR7], R5 ;  /* 0x00000005ff0075a7 */ /* 0x000e640008001107 */
[----:B-1----:R-:W-:Y:S05]  /*3da0*/  @!P0 BRA `(.L_x_66) ;  /* 0x000000f000948947 */ /* 0x002fea0003800000 */
.L_x_65:
[----:B------:R-:W-:Y:S01]  /*3db0*/  UIADD3 UR4, UPT, UPT, UR30, 0x1, URZ ;  /* 0x000000011e047890 */ /* 0x000fe2000fffe0ff */
[----:B------:R-:W-:Y:S01]  /*3dc0*/  PLOP3.LUT P1, PT, PT, PT, UP2, 0x80, 0x8 ;  /* 0x000000000008781c */ /* 0x000fe20003f2f028 */
[----:B------:R-:W-:Y:S01]  /*3dd0*/  ULEA UR10, UR30, UR53, 0x5 ;  /* 0x000000351e0a7291 */ /* 0x000fe2000f8e28ff */
[----:B-1----:R-:W-:Y:S01]  /*3de0*/  IMAD.U32 R0, RZ, RZ, UR5 ;  /* 0x00000005ff007e24 */ /* 0x002fe2000f8e00ff */
[----:B------:R-:W-:Y:S01]  /*3df0*/  UISETP.NE.AND UP0, UPT, UR4, 0x3, UPT ;  /* 0x000000030400788c */ /* 0x000fe2000bf05270 */
[----:B------:R-:W-:Y:S01]  /*3e00*/  UMOV UR11, 0x4008 ;  /* 0x00004008000b7882 */ /* 0x000fe20000000000 */
[----:B------:R-:W-:Y:S02]  /*3e10*/  UMOV UR5, 0x4008 ;  /* 0x0000400800057882 */ /* 0x000fe40000000000 */
[----:B------:R-:W-:Y:S01]  /*3e20*/  USEL UR6, URZ, 0x1, UP0 ;  /* 0x00000001ff067887 */ /* 0x000fe20008000000 */
[----:B------:R-:W-:Y:S01]  /*3e30*/  SHF.L.U32 R5, R0, 0x1f, RZ ;  /* 0x0000001f00057819 */ /* 0x000fe200000006ff */
[----:B------:R-:W-:-:S02]  /*3e40*/  USEL UR14, UR4, URZ, UP0 ;  /* 0x000000ff040e7287 */ /* 0x000fc40008000000 */
[----:B------:R-:W-:Y:S02]  /*3e50*/  ULEA UR4, UR30, UR54, 0x6 ;  /* 0x000000361e047291 */ /* 0x000fe4000f8e30ff */
[----:B------:R-:W-:Y:S01]  /*3e60*/  @UP2 ULEA UR9, UR14, UR34, 0x3 ;  /* 0x000000220e092291 */ /* 0x000fe2000f8e18ff */
[----:B------:R-:W-:Y:S01]  /*3e70*/  LOP3.LUT R3, R3, UR6, RZ, 0x3c, !PT ;  /* 0x0000000603037c12 */ /* 0x000fe2000f8e3cff */
[----:B------:R-:W-:Y:S01]  /*3e80*/  UIADD3 UR8, UPT, UPT, UR4, 0x20, URZ ;  /* 0x0000002004087890 */ /* 0x000fe2000fffe0ff */
[----:B------:R-:W-:Y:S02]  /*3e90*/  UMOV UR6, 0x1 ;  /* 0x0000000100067882 */ /* 0x000fe40000000000 */
[----:B------:R-:W-:-:S04]  /*3ea0*/  @P1 SHF.L.U32 R4, R3, 0x1f, RZ ;  /* 0x0000001f03041819 */ /* 0x000fc800000006ff */
[----:B------:R-:W1:Y:S01]  /*3eb0*/  @P1 SYNCS.PHASECHK.TRANS64.TRYWAIT P0, [UR9], R4 ;  /* 0x00000004ff0015a7 */ /* 0x000e620008001109 */
[----:B------:R-:W-:Y:S01]  /*3ec0*/  UMOV UR9, 0x4008 ;  /* 0x0000400800097882 */ /* 0x000fe20000000000 */
[----:B------:R2:W-:Y:S01]  /*3ed0*/  UTCCP.T.S.4x32dp128bit tmem[UR31+0x1c0], gdesc[UR10] ;  /* 0x0001c00a1f0079e7 */ /* 0x0005e20009100000 */
[----:B------:R2:W-:Y:S01]  /*3ee0*/  UTCCP.T.S.4x32dp128bit tmem[UR31+0x1c4], gdesc[UR4] ;  /* 0x0001c4041f0079e7 */ /* 0x0005e20009100000 */
[----:B------:R2:W-:Y:S01]  /*3ef0*/  UTCCP.T.S.4x32dp128bit tmem[UR31+0x1c8], gdesc[UR8] ;  /* 0x0001c8081f0079e7 */ /* 0x0005e20009100000 */
[----:B------:R-:W3:Y:S01]  /*3f00*/  SYNCS.PHASECHK.TRANS64.TRYWAIT P3, [UR34+0xa8], R5 ;  /* 0x0000a805ff0075a7 */ /* 0x000ee20008061122 */
[----:B-1----:R-:W-:Y:S01]  /*3f10*/  @P1 VOTEU.ANY UP0, P0 ;  /* 0x0000000000ff1886 */ /* 0x002fe20000000100 */
[----:B------:R-:W-:Y:S01]  /*3f20*/  @UP2 USEL UR6, URZ, 0x1, !UP0 ;  /* 0x00000001ff062887 */ /* 0x000fe2000c000000 */
[----:B--23--:R-:W-:Y:S11]  /*3f30*/  @!P3 BRA `(.L_x_67) ;  /* 0x000000f00048b947 */ /* 0x00cff60003800000 */
.L_x_209:
[----:B------:R-:W-:Y:S01]  /*3f40*/  ELECT P0, URZ, PT ;  /* 0x0000000000ff782f */ /* 0x000fe20003800000 */
[----:B------:R-:W-:Y:S02]  /*3f50*/  ULEA UR8, UR30, UR52, 0xb ;  /* 0x000000341e087291 */ /* 0x000fe4000f8e58ff */
[----:B------:R-:W-:Y:S02]  /*3f60*/  ULEA UR4, UR30, UR35, 0xa ;  /* 0x000000231e047291 */ /* 0x000fe4000f8e50ff */
[----:B------:R-:W-:Y:S02]  /*3f70*/  UIADD3 UR24, UPT, UPT, UR7, 0x18, URZ ;  /* 0x0000001807187890 */ /* 0x000fe4000fffe0ff */
[----:B------:R-:W-:Y:S02]  /*3f80*/  UIADD3 UR22, UPT, UPT, UR8, 0x2, URZ ;  /* 0x0000000208167890 */ /* 0x000fe4000fffe0ff */
[----:B------:R-:W-:Y:S02]  /*3f90*/  UIADD3 UR20, UPT, UPT, UR4, 0x2, URZ ;  /* 0x0000000204147890 */ /* 0x000fe4000fffe0ff */
[----:B------:R-:W-:-:S02]  /*3fa0*/  UIADD3 UR18, UPT, UPT, UR8, 0x4, URZ ;  /* 0x0000000408127890 */ /* 0x000fc4000fffe0ff */
[----:B-1----:R-:W-:Y:S01]  /*3fb0*/  @P0 LOP3.LUT R0, R2, 0xffff, RZ, 0xc0, !PT ;  /* 0x0000ffff02000812 */ /* 0x002fe200078ec0ff */
[----:B------:R-:W-:Y:S02]  /*3fc0*/  UIADD3 UR16, UPT, UPT, UR4, 0x4, URZ ;  /* 0x0000000404107890 */ /* 0x000fe4000fffe0ff */
[----:B------:R-:W-:Y:S01]  /*3fd0*/  UIADD3 UR10, UPT, UPT, UR4, 0x6, URZ ;  /* 0x00000006040a7890 */ /* 0x000fe2000fffe0ff */
[----:B------:R-:W-:Y:S01]  /*3fe0*/  @P0 R2UR UR7, R0 ;  /* 0x00000000000702ca */ /* 0x000fe200000e0000 */
[----:B------:R-:W-:Y:S01]  /*3ff0*/  UIADD3 UR12, UPT, UPT, UR8, 0x6, URZ ;  /* 0x00000006080c7890 */ /* 0x000fe2000fffe0ff */
[----:B------:R-:W-:Y:S01]  /*4000*/  UMOV UR9, 0x40004040 ;  /* 0x4000404000097882 */ /* 0x000fe20000000000 */
[----:B------:R-:W-:Y:S01]  /*4010*/  UMOV UR5, 0x40004040 ;  /* 0x4000404000057882 */ /* 0x000fe20000000000 */
[----:B------:R-:W-:Y:S01]  /*4020*/  UMOV UR23, 0x40004040 ;  /* 0x4000404000177882 */ /* 0x000fe20000000000 */
[----:B------:R-:W-:Y:S01]  /*4030*/  UMOV UR21, 0x40004040 ;  /* 0x4000404000157882 */ /* 0x000fe20000000000 */
[----:B------:R1:W-:Y:S01]  /*4040*/  UTCQMMA gdesc[UR4], gdesc[UR8], tmem[UR15], tmem[UR62], idesc[UR63], tmem[UR50], !UPT ;  /* 0x00323e0804007dea */ /* 0x0003e2000f80030f */
[----:B------:R-:W-:Y:S01]  /*4050*/  UMOV UR19, 0x40004040 ;  /* 0x4000404000137882 */ /* 0x000fe20000000000 */
[----:B------:R-:W-:Y:S01]  /*4060*/  UMOV UR17, 0x40004040 ;  /* 0x4000404000117882 */ /* 0x000fe20000000000 */
[----:B------:R-:W-:Y:S01]  /*4070*/  UMOV UR13, 0x40004040 ;  /* 0x40004040000d7882 */ /* 0x000fe20000000000 */
[----:B------:R-:W-:Y:S01]  /*4080*/  UMOV UR11, 0x40004040 ;  /* 0x40004040000b7882 */ /* 0x000fe20000000000 */
[----:B------:R2:W-:Y:S01]  /*4090*/  UTCQMMA gdesc[UR20], gdesc[UR22], tmem[UR15], tmem[UR60], idesc[UR61], tmem[UR48], UPT ;  /* 0x00303c1614007dea */ /* 0x0005e2000b80030f */
[----:B------:R2:W-:Y:S01]  /*40a0*/  UTCQMMA gdesc[UR16], gdesc[UR18], tmem[UR15], tmem[UR58], idesc[UR59], tmem[UR46], UPT ;  /* 0x002e3a1210007dea */ /* 0x0005e2000b80030f */
[----:B------:R2:W-:Y:S01]  /*40b0*/  UTCQMMA gdesc[UR10], gdesc[UR12], tmem[UR15], tmem[UR56], idesc[UR57], tmem[UR44], UPT ;  /* 0x002c380c0a007dea */ /* 0x0005e2000b80030f */
[----:B------:R2:W-:Y:S01]  /*40c0*/  UTCBAR.MULTICAST [UR24], URZ, UR7 ;  /* 0x000000ff180073e9 */ /* 0x0005e20008000807 */
[----:B------:R-:W-:Y:S01]  /*40d0*/  UMOV UR30, UR14 ;  /* 0x0000000e001e7c82 */ /* 0x000fe20008000000 */
[----:B-1----:R-:W-:Y:S01]  /*40e0*/  UMOV UR9, 0x1 ;  /* 0x0000000100097882 */ /* 0x002fe20000000000 */
[----:B------:R-:W-:-:S05]  /*40f0*/  UMOV UR4, UR65 ;  /* 0x0000004100047c82 */ /* 0x000fca0008000000 */
.L_x_64:
[----:B------:R-:W-:-:S09]  /*4100*/  UISETP.GE.AND UP0, UPT, UR4, 0x1, UPT ;  /* 0x000000010400788c */ /* 0x000fd2000bf06270 */
[----:B------:R-:W-:Y:S05]  /*4110*/  BRA.U !UP0, `(.L_x_68) ;  /* 0x0000000108f87547 */ /* 0x000fea000b800000 */
[----:B------:R-:W-:Y:S01]  /*4120*/  UIADD3 UR14, UPT, UPT, UR4, -0x1, URZ ;  /* 0xffffffff040e7890 */ /* 0x000fe2000fffe0ff */
[----:B------:R-:W-:-:S11]  /*4130*/  UMOV UR5, UR30 ;  /* 0x0000001e00057c82 */ /* 0x000fd60008000000 */
.L_x_71:
[----:B------:R-:W-:Y:S02]  /*4140*/  UISETP.NE.AND UP0, UPT, UR6, URZ, UPT ;  /* 0x000000ff0600728c */ /* 0x000fe4000bf05270 */
[----:B--2---:R-:W-:Y:S07]  /*4150*/  ULEA UR7, UR5, UR34, 0x3 ;  /* 0x0000002205077291 */ /* 0x004fee000f8e18ff */
[----:B------:R-:W-:Y:S05]  /*4160*/  BRA.U UP0, `(.L_x_69) ;  /* 0x00000001000c7547 */ /* 0x000fea000b800000 */
[----:B------:R-:W-:Y:S04]  /*4170*/  SHF.L.U32 R5, R3, 0x1f, RZ ;  /* 0x0000001f03057819 */ /* 0x000fe800000006ff */
[----:B------:R-:W1:Y:S02]  /*4180*/  SYNCS.PHASECHK.TRANS64.TRYWAIT P0, [UR7], R5 ;  /* 0x00000005ff0075a7 */ /* 0x000e640008001107 */
[----:B-1----:R-:W-:Y:S05]  /*4190*/  @!P0 BRA `(.L_x_70) ;  /* 0x000000ec00c88947 */ /* 0x002fea0003800000 */
.L_x_69:
[----:B------:R-:W-:Y:S02]  /*41a0*/  UISETP.NE.AND UP1, UPT, UR14, URZ, UPT ;  /* 0x000000ff0e00728c */ /* 0x000fe4000bf25270 */
[----:B------:R-:W-:Y:S01]  /*41b0*/  UIADD3 UR4, UPT, UPT, UR5, 0x1, URZ ;  /* 0x0000000105047890 */ /* 0x000fe2000fffe0ff */
[----:B------:R-:W-:Y:S03]  /*41c0*/  ELECT P3, URZ, PT ;  /* 0x0000000000ff782f */ /* 0x000fe60003860000 */
[----:B------:R-:W-:Y:S01]  /*41d0*/  UISETP.NE.AND UP0, UPT, UR4, 0x3, UPT ;  /* 0x000000030400788c */ /* 0x000fe2000bf05270 */
[----:B------:R-:W-:Y:S01]  /*41e0*/  PLOP3.LUT P1, PT, PT, PT, UP1, 0x80, 0x8 ;  /* 0x000000000008781c */ /* 0x000fe20003f2f018 */
[----:B------:R-:W-:Y:S02]  /*41f0*/  ULEA UR10, UR5, UR54, 0x6 ;  /* 0x00000036050a7291 */ /* 0x000fe4000f8e30ff */
[----:B------:R-:W-:Y:S02]  /*4200*/  USEL UR6, URZ, 0x1, UP0 ;  /* 0x00000001ff067887 */ /* 0x000fe40008000000 */
[----:B------:R-:W-:Y:S02]  /*4210*/  USEL UR30, UR4, URZ, UP0 ;  /* 0x000000ff041e7287 */ /* 0x000fe40008000000 */
[----:B------:R-:W-:Y:S02]  /*4220*/  ULEA UR8, UR5, UR52, 0xb ;  /* 0x0000003405087291 */ /* 0x000fe4000f8e58ff */
[----:B------:R-:W-:Y:S01]  /*4230*/  @UP1 ULEA UR4, UR30, UR34, 0x3 ;  /* 0x000000221e041291 */ /* 0x000fe2000f8e18ff */
[----:B------:R-:W-:Y:S01]  /*4240*/  LOP3.LUT R3, R3, UR6, RZ, 0x3c, !PT ;  /* 0x0000000603037c12 */ /* 0x000fe2000f8e3cff */
[----:B------:R-:W-:Y:S01]  /*4250*/  ULEA UR28, UR5, UR53, 0x5 ;  /* 0x00000035051c7291 */ /* 0x000fe2000f8e28ff */
[----:B-1----:R-:W-:Y:S01]  /*4260*/  @P3 LOP3.LUT R0, R2, 0xffff, RZ, 0xc0, !PT ;  /* 0x0000ffff02003812 */ /* 0x002fe200078ec0ff */
[----:B------:R-:W-:Y:S01]  /*4270*/  UISETP.NE.U32.AND UP0, UPT, UR9, URZ, UPT ;  /* 0x000000ff0900728c */ /* 0x000fe2000bf05070 */
[----:B------:R-:W-:Y:S01]  /*4280*/  @P1 SHF.L.U32 R4, R3, 0x1f, RZ ;  /* 0x0000001f03041819 */ /* 0x000fe200000006ff */
[----:B------:R-:W-:Y:S01]  /*4290*/  UIADD3 UR26, UPT, UPT, UR10, 0x20, URZ ;  /* 0x000000200a1a7890 */ /* 0x000fe2000fffe0ff */
[----:B------:R-:W-:Y:S01]  /*42a0*/  @P3 R2UR UR32, R0 ;  /* 0x00000000002032ca */ /* 0x000fe200000e0000 */
[----:B------:R-:W-:Y:S01]  /*42b0*/  UIADD3 UR24, UPT, UPT, UR8, 0x2, URZ ;  /* 0x0000000208187890 */ /* 0x000fe2000fffe0ff */
[----:B------:R-:W1:Y:S01]  /*42c0*/  @P1 SYNCS.PHASECHK.TRANS64.TRYWAIT P0, [UR4], R4 ;  /* 0x00000004ff0015a7 */ /* 0x000e620008001104 */
[----:B------:R-:W-:Y:S02]  /*42d0*/  ULEA UR4, UR5, UR35, 0xa ;  /* 0x0000002305047291 */ /* 0x000fe4000f8e50ff */
[----:B------:R-:W-:Y:S02]  /*42e0*/  UIADD3 UR20, UPT, UPT, UR8, 0x4, URZ ;  /* 0x0000000408147890 */ /* 0x000fe4000fffe0ff */
[----:B------:R-:W-:Y:S02]  /*42f0*/  UIADD3 UR22, UPT, UPT, UR4, 0x2, URZ ;  /* 0x0000000204167890 */ /* 0x000fe4000fffe0ff */
[----:B------:R-:W-:Y:S02]  /*4300*/  UIADD3 UR18, UPT, UPT, UR4, 0x4, URZ ;  /* 0x0000000404127890 */ /* 0x000fe4000fffe0ff */
[----:B------:R-:W-:Y:S02]  /*4310*/  UIADD3 UR16, UPT, UPT, UR8, 0x6, URZ ;  /* 0x0000000608107890 */ /* 0x000fe4000fffe0ff */
[----:B------:R-:W-:Y:S02]  /*4320*/  UIADD3 UR12, UPT, UPT, UR4, 0x6, URZ ;  /* 0x00000006040c7890 */ /* 0x000fe4000fffe0ff */
[----:B------:R-:W-:Y:S02]  /*4330*/  UIADD3 UR33, UPT, UPT, UR7, 0x18, URZ ;  /* 0x0000001807217890 */ /* 0x000fe4000fffe0ff */
[----:B------:R-:W-:Y:S02]  /*4340*/  UIADD3 UR7, UPT, UPT, UR14, 0x1, URZ ;  /* 0x000000010e077890 */ /* 0x000fe4000fffe0ff */
[----:B------:R-:W-:Y:S01]  /*4350*/  UIADD3 UR14, UPT, UPT, UR14, -0x1, URZ ;  /* 0xffffffff0e0e7890 */ /* 0x000fe2000fffe0ff */
[----:B------:R-:W-:Y:S01]  /*4360*/  UMOV UR29, 0x4008 ;  /* 0x00004008001d7882 */ /* 0x000fe20000000000 */
[----:B------:R-:W-:Y:S01]  /*4370*/  UMOV UR11, 0x4008 ;  /* 0x00004008000b7882 */ /* 0x000fe20000000000 */
[----:B------:R-:W-:Y:S01]  /*4380*/  UTCCP.T.S.4x32dp128bit tmem[UR31+0x1c0], gdesc[UR28] ;  /* 0x0001c01c1f0079e7 */ /* 0x000fe20009100000 */
[----:B------:R-:W-:Y:S01]  /*4390*/  UTCCP.T.S.4x32dp128bit tmem[UR31+0x1c4], gdesc[UR10] ;  /* 0x0001c40a1f0079e7 */ /* 0x000fe20009100000 */
[----:B------:R-:W-:Y:S01]  /*43a0*/  UMOV UR27, 0x4008 ;  /* 0x00004008001b7882 */ /* 0x000fe20000000000 */
[----:B------:R-:W-:Y:S01]  /*43b0*/  UMOV UR9, 0x40004040 ;  /* 0x4000404000097882 */ /* 0x000fe20000000000 */
[----:B------:R-:W-:Y:S01]  /*43c0*/  UTCCP.T.S.4x32dp128bit tmem[UR31+0x1c8], gdesc[UR26] ;  /* 0x0001c81a1f0079e7 */ /* 0x000fe20009100000 */
[----:B------:R-:W-:Y:S01]  /*43d0*/  UMOV UR5, 0x40004040 ;  /* 0x4000404000057882 */ /* 0x000fe20000000000 */
[----:B------:R-:W-:Y:S01]  /*43e0*/  UMOV UR25, 0x40004040 ;  /* 0x4000404000197882 */ /* 0x000fe20000000000 */
[----:B------:R2:W-:Y:S01]  /*43f0*/  UTCQMMA gdesc[UR4], gdesc[UR8], tmem[UR15], tmem[UR42], idesc[UR43], tmem[UR50], UP0 ;  /* 0x00322a0804007dea */ /* 0x0005e2000800030f */
[----:B------:R-:W-:Y:S01]  /*4400*/  UMOV UR23, 0x40004040 ;  /* 0x4000404000177882 */ /* 0x000fe20000000000 */
[----:B------:R-:W-:Y:S01]  /*4410*/  UMOV UR21, 0x40004040 ;  /* 0x4000404000157882 */ /* 0x000fe20000000000 */
[----:B------:R3:W-:Y:S01]  /*4420*/  UTCQMMA gdesc[UR22], gdesc[UR24], tmem[UR15], tmem[UR40], idesc[UR41], tmem[UR48], UPT ;  /* 0x0030281816007dea */ /* 0x0007e2000b80030f */
[----:B------:R-:W-:Y:S01]  /*4430*/  UMOV UR19, 0x40004040 ;  /* 0x4000404000137882 */ /* 0x000fe20000000000 */
[----:B------:R-:W-:Y:S01]  /*4440*/  UMOV UR17, 0x40004040 ;  /* 0x4000404000117882 */ /* 0x000fe20000000000 */
[----:B------:R3:W-:Y:S01]  /*4450*/  UTCQMMA gdesc[UR18], gdesc[UR20], tmem[UR15], tmem[UR38], idesc[UR39], tmem[UR46], UPT ;  /* 0x002e261412007dea */ /* 0x0007e2000b80030f */
[----:B------:R-:W-:Y:S01]  /*4460*/  UMOV UR13, 0x40004040 ;  /* 0x40004040000d7882 */ /* 0x000fe20000000000 */
[----:B------:R-:W-:Y:S01]  /*4470*/  UMOV UR6, 0x1 ;  /* 0x0000000100067882 */ /* 0x000fe20000000000 */
[----:B------:R3:W-:Y:S01]  /*4480*/  UTCQMMA gdesc[UR12], gdesc[UR16], tmem[UR15], tmem[UR36], idesc[UR37], tmem[UR44], UPT ;  /* 0x002c24100c007dea */ /* 0x0007e2000b80030f */
[----:B------:R3:W-:Y:S01]  /*4490*/  UTCBAR.MULTICAST [UR33], URZ, UR32 ;  /* 0x000000ff210073e9 */ /* 0x0007e20008000820 */
[----:B--2---:R-:W-:Y:S01]  /*44a0*/  UMOV UR9, 0x1 ;  /* 0x0000000100097882 */ /* 0x004fe20000000000 */
[----:B------:R-:W-:Y:S01]  /*44b0*/  UMOV UR5, UR30 ;  /* 0x0000001e00057c82 */ /* 0x000fe20008000000 */
[----:B-1----:R-:W-:Y:S01]  /*44c0*/  @P1 VOTEU.ANY UP0, P0 ;  /* 0x0000000000ff1886 */ /* 0x002fe20000000100 */
[----:B------:R-:W-:Y:S02]  /*44d0*/  @UP1 USEL UR6, URZ, 0x1, !UP0 ;  /* 0x00000001ff061887 */ /* 0x000fe4000c000000 */
[----:B------:R-:W-:Y:S09]  /*44e0*/  UISETP.GT.U32.AND UP0, UPT, UR7, 0x1, UPT ;  /* 0x000000010700788c */ /* 0x000ff2000bf04070 */
[----:B---3--:R-:W-:Y:S05]  /*44f0*/  BRA.U UP0, `(.L_x_71) ;  /* 0xfffffffd00107547 */ /* 0x008fea000b83ffff */
.L_x_68:
[C---:B------:R-:W-:Y:S01]  /*4500*/  ISETP.NE.AND P0, PT, R9.reuse, 0x2, PT ;  /* 0x000000020900780c */ /* 0x040fe20003f05270 */
[----:B------:R1:W-:Y:S01]  /*4510*/  UTCBAR [UR66], URZ ;  /* 0x000000ff420073e9 */ /* 0x0003e200080000ff */
[----:B------:R-:W-:Y:S02]  /*4520*/  UMOV UR5, UR55 ;  /* 0x0000003700057c82 */ /* 0x000fe40008000000 */
[----:B------:R-:W-:Y:S02]  /*4530*/  SEL R5, RZ, 0x1, P0 ;  /* 0x00000001ff057807 */ /* 0x000fe40000000000 */
[----:B------:R-:W-:Y:S02]  /*4540*/  SEL R9, R9, RZ, P0 ;  /* 0x000000ff09097207 */ /* 0x000fe40000000000 */
[----:B------:R-:W-:Y:S01]  /*4550*/  LOP3.LUT R8, R8, R5, RZ, 0x3c, !PT ;  /* 0x0000000508087212 */ /* 0x000fe200078e3cff */
[----:B------:R-:W-:Y:S06]  /*4560*/  @P2 BRA `(.L_x_72) ;  /* 0xfffffff4009c2947 */ /* 0x000fec000383ffff */
[----:B------:R-:W3:Y:S01]  /*4570*/  S2UR UR6, SR_CgaCtaId ;  /* 0x00000000000679c3 */ /* 0x000ee20000008800 */
[----:B------:R-:W-:Y:S01]  /*4580*/  ELECT P0, URZ, PT ;  /* 0x0000000000ff782f */ /* 0x000fe20003800000 */
[----:B------:R-:W-:Y:S01]  /*4590*/  IMAD.MOV.U32 R0, RZ, RZ, 0x1 ;  /* 0x00000001ff007424 */ /* 0x000fe200078e00ff */
[----:B------:R-:W-:Y:S01]  /*45a0*/  UMOV UR4, 0x40 ;  /* 0x0000004000047882 */ /* 0x000fe20000000000 */
[----:B------:R-:W-:-:S04]  /*45b0*/  SHF.L.U32 R3, RZ, 0x1f, RZ ;  /* 0x0000001fff037819 */ /* 0x000fc800000006ff */
[----:B------:R-:W-:Y:S01]  /*45c0*/  UVIRTCOUNT.DEALLOC.SMPOOL 0x80 ;  /* 0x000000800000784c */ /* 0x000fe20000000000 */
[----:B---3--:R-:W-:-:S09]  /*45d0*/  ULEA UR6, UR6, UR4, 0x18 ;  /* 0x0000000406067291 */ /* 0x008fd2000f8ec0ff */
[----:B------:R3:W-:Y:S01]  /*45e0*/  @P0 STS.U8 [UR6+0x1c], R0 ;  /* 0x00001c00ff000988 */ /* 0x0007e20008000006 */
[----:B------:R-:W4:Y:S02]  /*45f0*/  SYNCS.PHASECHK.TRANS64.TRYWAIT P0, [UR34+0xd0], R3 ;  /* 0x0000d003ff0075a7 */ /* 0x000f240008001122 */
[----:B---34-:R-:W-:Y:S05]  /*4600*/  @!P0 BRA `(.L_x_73) ;  /* 0x000000e800c48947 */ /* 0x018fea0003800000 */
.L_x_212:
[----:B------:R-:W-:Y:S01]  /*4610*/  NOP ;  /* 0x0000000000007918 */ /* 0x000fe20000000000 */
[----:B---3--:R-:W3:Y:S01]  /*4620*/  LDS R0, [UR6+0x14] ;  /* 0x00001406ff007984 */ /* 0x008ee20008000800 */
[----:B------:R-:W-:Y:S01]  /*4630*/  ULOP3.LUT UR4, UR31, 0xffff, URZ, 0xc0, !UPT ;  /* 0x0000ffff1f047892 */ /* 0x000fe2000f8ec0ff */
[----:B------:R-:W-:Y:S01]  /*4640*/  UMOV UR5, 0xffff ;  /* 0x0000ffff00057882 */ /* 0x000fe20000000000 */
[----:B--2---:R-:W-:Y:S02]  /*4650*/  UMOV UR7, 0x1 ;  /* 0x0000000100077882 */ /* 0x004fe40000000000 */
[----:B------:R-:W-:-:S04]  /*4660*/  USHF.R.U32.HI UR4, URZ, 0x5, UR4 ;  /* 0x00000005ff047899 */ /* 0x000fc80008011604 */
[----:B------:R-:W-:Y:S02]  /*4670*/  USHF.L.U32 UR5, UR5, UR4, URZ ;  /* 0x0000000405057299 */ /* 0x000fe400080006ff */
[----:B------:R-:W-:-:S04]  /*4680*/  USHF.L.U32 UR4, UR7, UR4, URZ ;  /* 0x0000000407047299 */ /* 0x000fc800080006ff */
[----:B---3--:R-:W-:-:S04]  /*4690*/  LOP3.LUT R0, R0, UR5, RZ, 0xc0, !PT ;  /* 0x0000000500007c12 */ /* 0x008fc8000f8ec0ff */
[----:B------:R-:W-:-:S13]  /*46a0*/  ISETP.NE.AND P0, PT, R0, UR5, PT ;  /* 0x0000000500007c0c */ /* 0x000fda000bf05270 */
[----:B------:R-:W-:Y:S05]  /*46b0*/  @P0 BRA `(.L_x_74) ;  /* 0x0000000000580947 */ /* 0x000fea0003800000 */
[----:B------:R-:W2:Y:S02]  /*46c0*/  LDS R0, [UR6+0x18] ;  /* 0x00001806ff007984 */ /* 0x000ea40008000800 */
[----:B--2---:R-:W-:-:S04]  /*46d0*/  LOP3.LUT R0, R0, UR4, RZ, 0xc0, !PT ;  /* 0x0000000400007c12 */ /* 0x004fc8000f8ec0ff */
[----:B------:R-:W-:-:S13]  /*46e0*/  ISETP.NE.AND P0, PT, R0, UR4, PT ;  /* 0x0000000400007c0c */ /* 0x000fda000bf05270 */
[----:B------:R-:W-:Y:S05]  /*46f0*/  @P0 BRA `(.L_x_75) ;  /* 0x00000000003c0947 */ /* 0x000fea0003800000 */
[----:B------:R-:W2:Y:S01]  /*4700*/  S2R R2, SR_LANEID ;  /* 0x0000000000027919 */ /* 0x000ea20000000000 */
[----:B------:R-:W-:Y:S01]  /*4710*/  ULOP3.LUT UR5, URZ, UR5, URZ, 0x33, !UPT ;  /* 0x00000005ff057292 */ /* 0x000fe2000f8e33ff */
[----:B------:R-:W-:Y:S01]  /*4720*/  LOP3.LUT R4, RZ, UR4, RZ, 0x33, !PT ;  /* 0x00000004ff047c12 */ /* 0x000fe2000f8e33ff */
[----:B------:R-:W-:Y:S02]  /*4730*/  VOTEU.ANY UR4, UPT, PT ;  /* 0x0000000000047886 */ /* 0x000fe400038e0100 */
[----:B------:R-:W-:Y:S01]  /*4740*/  UFLO.U32 UR4, UR4 ;  /* 0x00000004000472bd */ /* 0x000fe200080e0000 */
[----:B------:R-:W3:Y:S01]  /*4750*/  REDUX UR7, R4 ;  /* 0x00000000040773c4 */ /* 0x000ee20000000000 */
[----:B------:R-:W-:-:S06]  /*4760*/  IMAD.U32 R0, RZ, RZ, UR5 ;  /* 0x00000005ff007e24 */ /* 0x000fcc000f8e00ff */
[----:B------:R4:W-:Y:S01]  /*4770*/  UTCATOMSWS.AND URZ, UR5 ;  /* 0x0000000500ff79e3 */ /* 0x0009e20008000000 */
[----:B------:R-:W1:Y:S01]  /*4780*/  REDUX UR8, R0 ;  /* 0x00000000000873c4 */ /* 0x000e620000000000 */
[----:B--2---:R-:W-:Y:S01]  /*4790*/  ISETP.EQ.U32.AND P0, PT, R2, UR4, PT ;  /* 0x0000000402007c0c */ /* 0x004fe2000bf02070 */
[----:B---3--:R-:W-:Y:S01]  /*47a0*/  IMAD.U32 R2, RZ, RZ, UR7 ;  /* 0x00000007ff027e24 */ /* 0x008fe2000f8e00ff */
[----:B-1----:R-:W-:-:S11]  /*47b0*/  MOV R3, UR8 ;  /* 0x0000000800037c02 */ /* 0x002fd60008000f00 */
[----:B------:R4:W-:Y:S04]  /*47c0*/  @P0 ATOMS.AND RZ, [UR6+0x14], R3 ;  /* 0x00001403ffff098c */ /* 0x0009e8000a800006 */
[----:B------:R4:W-:Y:S01]  /*47d0*/  @P0 ATOMS.AND RZ, [UR6+0x18], R2 ;  /* 0x00001802ffff098c */ /* 0x0009e2000a800006 */
[----:B------:R-:W-:Y:S05]  /*47e0*/  BRA `(.L_x_76) ;  /* 0x0000000000147947 */ /* 0x000fea0003800000 */
.L_x_75:
[----:B------:R-:W-:Y:S02]  /*47f0*/  MOV R2, 0x4810 ;  /* 0x0000481000027802 */ /* 0x000fe40000000f00 */
[----:B-1---5:R-:W-:Y:S05]  /*4800*/  CALL.REL.NOINC `($__internal_0_$__cuda_sm10x_tcgen05_guardrail_trap_col_being_dealloced_not_returned_by_alloc) ;  /* 0x000000f000607944 */ /* 0x022fea0003c00000 */
[----:B------:R-:W-:Y:S05]  /*4810*/  BRA `(.L_x_76) ;  /* 0x0000000000087947 */ /* 0x000fea0003800000 */
.L_x_74:
[----:B------:R-:W-:Y:S02]  /*4820*/  MOV R2, 0x4840 ;  /* 0x0000484000027802 */ /* 0x000fe40000000f00 */
[----:B-1---5:R-:W-:Y:S05]  /*4830*/  CALL.REL.NOINC `($__internal_2_$__cuda_sm10x_tcgen05_guardrail_trap_unallocated_columns_being_dealloced) ;  /* 0x000000f0006c7944 */ /* 0x022fea0003c00000 */
.L_x_76:
[----:B------:R-:W-:Y:S01]  /*4840*/  NOP ;  /* 0x0000000000007918 */ /* 0x000fe20000000000 */
[----:B----4-:R-:W-:Y:S05]  /*4850*/  EXIT ;  /* 0x000000000000794d */ /* 0x010fea0003800000 */
.L_x_58:
[----:B------:R-:W-:-:S09]  /*4860*/  UISETP.NE.OR UP0, UPT, UR21, 0x3, !UP4 ;  /* 0x000000031500788c */ /* 0x000fd2000e705670 */
[----:B------:R-:W-:Y:S05]  /*4870*/  BRA.U UP0, `(.L_x_77) ;  /* 0x0000001900bc7547 */ /* 0x000fea000b800000 */
[----:B------:R-:W2:Y:S01]  /*4880*/  S2UR UR10, SR_CgaCtaId ;  /* 0x00000000000a79c3 */ /* 0x000ea20000008800 */
[----:B------:R-:W3:Y:S01]  /*4890*/  LDCU UR54, c[0x0][0x370] ;  /* 0x00006e00ff3677ac */ /* 0x000ee20008000800 */
[----:B------:R-:W-:Y:S01]  /*48a0*/  HFMA2 R14, -RZ, RZ, 0, 0 ;  /* 0x00000000ff0e7431 */ /* 0x000fe200000001ff */
[----:B------:R-:W-:Y:S01]  /*48b0*/  MOV R13, RZ ;  /* 0x000000ff000d7202 */ /* 0x000fe20000000f00 */
[----:B------:R-:W-:Y:S01]  /*48c0*/  HFMA2 R7, -RZ, RZ, 0, 0.0078125 ;  /* 0x00002000ff077431 */ /* 0x000fe200000001ff */
[----:B------:R-:W3:Y:S03]  /*48d0*/  LDCU.128 UR64, c[0x0][0xf10] ;  /* 0x0001e200ff4077ac */ /* 0x000ee60008000c00 */
[----:B------:R-:W4:Y:S01]  /*48e0*/  LDC.64 R16, c[0x0][0x348] ;  /* 0x0000d200ff107b82 */ /* 0x000f220000000a00 */
[----:B------:R-:W1:Y:S01]  /*48f0*/  LDCU UR53, c[0x0][0x374] ;  /* 0x00006e80ff3577ac */ /* 0x000e620008000800 */
[----:B------:R-:W2:Y:S06]  /*4900*/  LDCU UR15, c[0x0][0xf0c] ;  /* 0x0001e180ff0f77ac */ /* 0x000eac0008000800 */
[----:B------:R-:W4:Y:S01]  /*4910*/  LDC.64 R2, c[0x0][0xc88] ;  /* 0x00032200ff027b82 */ /* 0x000f220000000a00 */
[----:B------:R-:W4:Y:S01]  /*4920*/  LDCU UR62, c[0x0][0xf20] ;  /* 0x0001e400ff3e77ac */ /* 0x000f220008000800 */
[----:B------:R-:W4:Y:S06]  /*4930*/  LDCU UR4, c[0x0][0xf30] ;  /* 0x0001e600ff0477ac */ /* 0x000f2c0008000800 */
[----:B------:R-:W4:Y:S01]  /*4940*/  LDC.64 R4, c[0x0][0xc90] ;  /* 0x00032400ff047b82 */ /* 0x000f220000000a00 */
[----:B------:R-:W-:Y:S01]  /*4950*/  UMOV UR21, 0x400 ;  /* 0x0000040000157882 */ /* 0x000fe20000000000 */
[----:B---3--:R-:W-:-:S02]  /*4960*/  UIMAD.WIDE.U32 UR6, UR54, UR64, URZ ;  /* 0x00000040360672a5 */ /* 0x008fc4000f8e00ff */
[----:B-1----:R-:W-:Y:S02]  /*4970*/  UIMAD.WIDE.U32 UR8, UR53, UR67, URZ ;  /* 0x00000043350872a5 */ /* 0x002fe4000f8e00ff */
[----:B--2---:R-:W-:Y:S02]  /*4980*/  ULEA UR21, UR10, UR21, 0x18 ;  /* 0x000000150a157291 */ /* 0x004fe4000f8ec0ff */
[----:B------:R-:W-:Y:S02]  /*4990*/  UPLOP3.LUT UP1, UPT, UPT, UPT, UPT, 0x40, 0x4 ;  /* 0x000000000004789c */ /* 0x000fe40003f2e870 */
[----:B------:R-:W-:Y:S02]  /*49a0*/  UIADD3 UR57, UPT, UPT, UR21, 0x30, URZ ;  /* 0x0000003015397890 */ /* 0x000fe4000fffe0ff */
[----:B------:R-:W-:Y:S02]  /*49b0*/  UIADD3 UR49, UPT, UPT, UR21, 0x38, URZ ;  /* 0x0000003815317890 */ /* 0x000fe4000fffe0ff */
[----:B------:R-:W-:-:S02]  /*49c0*/  UIADD3 UR41, UPT, UPT, UR21, 0x40, URZ ;  /* 0x0000004015297890 */ /* 0x000fc4000fffe0ff */
[----:B------:R-:W-:Y:S01]  /*49d0*/  UIADD3 UR33, UPT, UPT, UR21, 0x48, URZ ;  /* 0x0000004815217890 */ /* 0x000fe2000fffe0ff */
[----:B------:R-:W-:Y:S01]  /*49e0*/  UMOV UR6, UR7 ;  /* 0x0000000700067c82 */ /* 0x000fe20008000000 */
[----:B------:R-:W-:Y:S01]  /*49f0*/  UMOV UR5, UR9 ;  /* 0x0000000900057c82 */ /* 0x000fe20008000000 */
[----:B------:R-:W-:Y:S02]  /*4a00*/  UISETP.GE.AND UP0, UPT, UR39, 0x1, UPT ;  /* 0x000000012700788c */ /* 0x000fe4000bf06270 */
[----:B------:R-:W-:Y:S01]  /*4a10*/  UISETP.NE.AND UP4, UPT, UR39, 0x1, UPT ;  /* 0x000000012700788c */ /* 0x000fe2000bf85270 */
[----:B------:R-:W1:Y:S01]  /*4a20*/  LDCU.64 UR22, c[0x0][0xf28] ;  /* 0x0001e500ff1677ac */ /* 0x000e620008000a00 */
[----:B------:R-:W-:Y:S02]  /*4a30*/  UISETP.NE.AND UP6, UPT, UR15, 0x1, UPT ;  /* 0x000000010f00788c */ /* 0x000fe4000bfc5270 */
[----:B------:R-:W-:Y:S02]  /*4a40*/  UISETP.NE.AND UP5, UPT, UR66, 0x1, UPT ;  /* 0x000000014200788c */ /* 0x000fe4000bfa5270 */
[----:B------:R-:W-:-:S02]  /*4a50*/  USHF.R.U32.HI UR61, URZ, UR65, UR6 ;  /* 0x00000041ff3d7299 */ /* 0x000fc40008011606 */
[----:B------:R-:W-:Y:S02]  /*4a60*/  UPRMT UR46, UR10, 0x654, UR57 ;  /* 0x000006540a2e7896 */ /* 0x000fe40008000039 */
[----:B------:R-:W-:Y:S02]  /*4a70*/  UPRMT UR45, UR10, 0x654, UR49 ;  /* 0x000006540a2d7896 */ /* 0x000fe40008000031 */
[----:B------:R-:W-:Y:S02]  /*4a80*/  UPRMT UR38, UR10, 0x654, UR41 ;  /* 0x000006540a267896 */ /* 0x000fe40008000029 */
[----:B------:R-:W-:Y:S02]  /*4a90*/  UPRMT UR37, UR10, 0x654, UR33 ;  /* 0x000006540a257896 */ /* 0x000fe40008000021 */
[----:B----4-:R-:W-:Y:S02]  /*4aa0*/  USHF.R.U32.HI UR55, URZ, UR62, UR5 ;  /* 0x0000003eff377299 */ /* 0x010fe40008011605 */
[----:B------:R-:W-:Y:S01]  /*4ab0*/  UISETP.NE.AND UP3, UPT, UR4, 0x1, UPT ;  /* 0x000000010400788c */ /* 0x000fe2000bf65270 */
[----:B-1----:R-:W-:-:S10]  /*4ac0*/  UMOV UR29, URZ ;  /* 0x000000ff001d7c82 */ /* 0x002fd40008000000 */
.L_x_92:
[C---:B------:R-:W-:Y:S02]  /*4ad0*/  LEA R12, R14.reuse, UR21, 0x3 ;  /* 0x000000150e0c7c11 */ /* 0x040fe4000f8e18ff */
[----:B------:R-:W-:Y:S02]  /*4ae0*/  SHF.L.U32 R9, R13, 0x1f, RZ ;  /* 0x0000001f0d097819 */ /* 0x000fe400000006ff */
[----:B------:R-:W-:Y:S02]  /*4af0*/  LEA R10, R14, UR21, 0x4 ;  /* 0x000000150e0a7c11 */ /* 0x000fe4000f8e20ff */
[----:B------:R-:W1:Y:S02]  /*4b00*/  SYNCS.PHASECHK.TRANS64.TRYWAIT P0, [R12+URZ+0x80], R9 ;  /* 0x000080090c0075a7 */ /* 0x000e6400080011ff */
[----:B-12---:R-:W-:Y:S05]  /*4b10*/  @!P0 BRA `(.L_x_78) ;  /* 0x000000e400988947 */ /* 0x006fea0003800000 */
.L_x_213:
[----:B-1----:R-:W1:Y:S01]  /*4b20*/  LDS.128 R8, [R10+0xe0] ;  /* 0x0000e0000a087984 */ /* 0x002e620000000c00 */
[----:B------:R-:W-:Y:S01]  /*4b30*/  UISETP.GE.AND UP0, UPT, UR39, 0x1, UPT ;  /* 0x000000012700788c */ /* 0x000fe2000bf06270 */
[----:B------:R-:W-:Y:S01]  /*4b40*/  @!PT LDS RZ, [RZ] ;  /* 0x00000000fffff984 */ /* 0x000fe20000000800 */
[----:B------:R-:W-:Y:S01]  /*4b50*/  @!PT LDS RZ, [RZ] ;  /* 0x00000000fffff984 */ /* 0x000fe20000000800 */
[----:B------:R-:W-:Y:S01]  /*4b60*/  @!PT LDS RZ, [RZ] ;  /* 0x00000000fffff984 */ /* 0x000fe20000000800 */
[----:B------:R-:W-:Y:S01]  /*4b70*/  @!PT LDS RZ, [RZ] ;  /* 0x00000000fffff984 */ /* 0x000fe20000000800 */
[----:B------:R2:W-:Y:S06]  /*4b80*/  MEMBAR.ALL.CTA ;  /* 0x0000000000007992 */ /* 0x0005ec0000008000 */
[----:B--2---:R-:W2:Y:S01]  /*4b90*/  FENCE.VIEW.ASYNC.S ;  /* 0x00000000000073c6 */ /* 0x004ea20000000000 */
[----:B-1----:R-:W-:Y:S11]  /*4ba0*/  LOP3.LUT P0, RZ, R10, 0x1, RZ, 0xc0, !PT ;  /* 0x000000010aff7812 */ /* 0x002ff6000780c0ff */
[----:B------:R-:W-:Y:S02]  /*4bb0*/  @!UPT UIADD3 URZ, UPT, UPT, URZ, URZ, URZ ;  /* 0x000000fffffff290 */ /* 0x000fe4000fffe0ff */
[----:B--2---:R-:W-:Y:S01]  /*4bc0*/  VOTEU.ANY UP2, P0 ;  /* 0x0000000000ff7886 */ /* 0x004fe20000040100 */
[----:B------:R-:W-:Y:S11]  /*4bd0*/  PLOP3.LUT P0, PT, PT, PT, UP2, 0x80, 0x8 ;  /* 0x000000000008781c */ /* 0x000ff60003f0f028 */
[----:B------:R-:W-:Y:S02]  /*4be0*/  @!UPT UIADD3 URZ, UPT, UPT, URZ, URZ, URZ ;  /* 0x000000fffffff290 */ /* 0x000fe4000fffe0ff */
[----:B------:R-:W-:Y:S02]  /*4bf0*/  @P0 SHF.R.U32.HI R0, RZ, 0x10, R9 ;  /* 0x00000010ff000819 */ /* 0x000fe40000011609 */
[----:B------:R-:W-:Y:S02]  /*4c00*/  @P0 MOV R6, R8 ;  /* 0x0000000800060202 */ /* 0x000fe40000000f00 */
[----:B------:R-:W-:Y:S01]  /*4c10*/  @P0 R2UR UR4, R0 ;  /* 0x00000000000402ca */ /* 0x000fe200000e0000 */
[----:B------:R-:W-:Y:S01]  /*4c20*/  VIADD R0, R12, 0x90 ;  /* 0x000000900c007836 */ /* 0x000fe20000000000 */
[----:B------:R-:W-:Y:S02]  /*4c30*/  @P0 LOP3.LUT R8, R9, 0xffff, RZ, 0xc0, !PT ;  /* 0x0000ffff09080812 */ /* 0x000fe400078ec0ff */
[----:B------:R-:W-:Y:S02]  /*4c40*/  @P0 R2UR UR6, R6 ;  /* 0x00000000060602ca */ /* 0x000fe400000e0000 */
[----:B------:R-:W-:Y:S02]  /*4c50*/  PRMT R0, RZ, 0x654, R0 ;  /* 0x00000654ff007816 */ /* 0x000fe40000000000 */
[----:B------:R-:W-:Y:S02]  /*4c60*/  @P0 R2UR UR5, R8 ;  /* 0x00000000080502ca */ /* 0x000fe400000e0000 */
[----:B------:R1:W-:Y:S03]  /*4c70*/  SYNCS.ARRIVE.TRANS64.RED.A1T0 RZ, [R0+URZ], RZ ;  /* 0x000000ff00ff79a7 */ /* 0x0003e600081004ff */
[----:B------:R-:W-:Y:S04]  /*4c80*/  @UP2 UMOV UR47, UR4 ;  /* 0x00000004002f2c82 */ /* 0x000fe80008000000 */
[----:B------:R-:W-:Y:S04]  /*4c90*/  @UP2 UMOV UR14, UR6 ;  /* 0x00000006000e2c82 */ /* 0x000fe80008000000 */
[----:B------:R-:W-:Y:S01]  /*4ca0*/  @UP2 UMOV UR13, UR5 ;  /* 0x00000005000d2c82 */ /* 0x000fe20008000000 */
[----:B------:R-:W-:Y:S05]  /*4cb0*/  BRA.U !UP0, `(.L_x_79) ;  /* 0x0000000108a47547 */ /* 0x000fea000b800000 */
[----:B------:R-:W-:Y:S02]  /*4cc0*/  UIMAD.WIDE.U32 UR16, UR13, UR67, URZ ;  /* 0x000000430d1072a5 */ /* 0x000fe4000f8e00ff */
[----:B------:R-:W-:Y:S02]  /*4cd0*/  UIMAD.WIDE.U32 UR24, UR14, UR64, URZ ;  /* 0x000000400e1872a5 */ /* 0x000fe4000f8e00ff */
[----:B------:R-:W-:Y:S02]  /*4ce0*/  USEL UR4, UR53, UR55, !UP5 ;  /* 0x0000003735047287 */ /* 0x000fe4000e800000 */
[----:B------:R-:W-:Y:S02]  /*4cf0*/  USEL UR7, UR54, UR61, !UP6 ;  /* 0x0000003d36077287 */ /* 0x000fe4000f000000 */
[----:B------:R-:W-:Y:S02]  /*4d00*/  UIMAD.WIDE.U32 UR8, UR4, UR22, URZ ;  /* 0x00000016040872a5 */ /* 0x000fe4000f8e00ff */
[----:B------:R-:W-:Y:S01]  /*4d10*/  UIMAD.WIDE.U32 UR10, UR7, UR22, URZ ;  /* 0x00000016070a72a5 */ /* 0x000fe2000f8e00ff */
[----:B------:R-:W-:Y:S02]  /*4d20*/  UMOV UR5, UR17 ;  /* 0x0000001100057c82 */ /* 0x000fe40008000000 */
[----:B------:R-:W-:Y:S03]  /*4d30*/  USHF.R.U32.HI UR6, URZ, UR62, UR5 ;  /* 0x0000003eff067299 */ /* 0x000fe60008011605 */
[----:B------:R-:W-:Y:S01]  /*4d40*/  UMOV UR5, UR25 ;  /* 0x0000001900057c82 */ /* 0x000fe20008000000 */
[----:B------:R-:W-:Y:S02]  /*4d50*/  USEL UR6, UR13, UR6, !UP5 ;  /* 0x000000060d067287 */ /* 0x000fe4000e800000 */
[----:B------:R-:W-:Y:S03]  /*4d60*/  USHF.R.U32.HI UR12, URZ, UR65, UR5 ;  /* 0x00000041ff0c7299 */ /* 0x000fe60008011605 */
[----:B------:R-:W-:Y:S02]  /*4d70*/  UMOV UR5, UR9 ;  /* 0x0000000900057c82 */ /* 0x000fe40008000000 */
[----:B------:R-:W-:Y:S03]  /*4d80*/  @UP4 USHF.R.U32.HI UR4, URZ, UR23, UR5 ;  /* 0x00000017ff044299 */ /* 0x000fe60008011605 */
[----:B------:R-:W-:Y:S01]  /*4d90*/  UMOV UR5, UR11 ;  /* 0x0000000b00057c82 */ /* 0x000fe20008000000 */
[----:B------:R-:W-:Y:S02]  /*4da0*/  UIMAD UR4, UR39, UR4, URZ ;  /* 0x00000004270472a4 */ /* 0x000fe4000f8e02ff */
[----:B------:R-:W-:Y:S02]  /*4db0*/  @UP4 USHF.R.U32.HI UR7, URZ, UR23, UR5 ;  /* 0x00000017ff074299 */ /* 0x000fe40008011605 */
[----:B------:R-:W-:Y:S02]  /*4dc0*/  UIMAD.WIDE.U32 UR10, UR6, UR22, URZ ;  /* 0x00000016060a72a5 */ /* 0x000fe4000f8e00ff */
[----:B------:R-:W-:Y:S02]  /*4dd0*/  USEL UR5, UR14, UR12, !UP6 ;  /* 0x0000000c0e057287 */ /* 0x000fe4000f000000 */
[----:B------:R-:W-:Y:S02]  /*4de0*/  UIMAD UR8, UR39, UR7, URZ ;  /* 0x00000007270872a4 */ /* 0x000fe4000f8e02ff */
[----:B------:R-:W-:Y:S03]  /*4df0*/  UISETP.GE.AND UP0, UPT, UR6, UR4, UPT ;  /* 0x000000040600728c */ /* 0x000fe6000bf06270 */
[----:B------:R-:W-:Y:S01]  /*4e00*/  UMOV UR4, UR11 ;  /* 0x0000000b00047c82 */ /* 0x000fe20008000000 */
[----:B------:R-:W-:Y:S02]  /*4e10*/  UISETP.GE.OR UP0, UPT, UR5, UR8, UP0 ;  /* 0x000000080500728c */ /* 0x000fe40008706670 */
[----:B------:R-:W-:Y:S02]  /*4e20*/  USHF.R.U32.HI UR4, URZ, UR23, UR4 ;  /* 0x00000017ff047299 */ /* 0x000fe40008011604 */
[----:B------:R-:W-:Y:S02]  /*4e30*/  UIMAD.WIDE.U32 UR8, UR5, UR22, URZ ;  /* 0x00000016050872a5 */ /* 0x000fe4000f8e00ff */
[----:B------:R-:W-:Y:S04]  /*4e40*/  USEL UR10, UR6, UR4, !UP4 ;  /* 0x00000004060a7287 */ /* 0x000fe8000e000000 */
[----:B------:R-:W-:Y:S01]  /*4e50*/  UIADD3 UR11, UPT, UPT, -UR10, URZ, URZ ;  /* 0x000000ff0a0b7290 */ /* 0x000fe2000fffe1ff */
[----:B------:R-:W-:Y:S02]  /*4e60*/  @!UP0 UMOV UR4, UR9 ;  /* 0x0000000900048c82 */ /* 0x000fe40008000000 */
[----:B------:R-:W-:Y:S02]  /*4e70*/  @!UP0 USHF.R.U32.HI UR4, URZ, UR23, UR4 ;  /* 0x00000017ff048299 */ /* 0x000fe40008011604 */
[----:B------:R-:W-:Y:S02]  /*4e80*/  UIMAD UR8, UR39, UR11, UR6 ;  /* 0x0000000b270872a4 */ /* 0x000fe4000f8e0206 */
[----:B------:R-:W-:Y:S04]  /*4e90*/  @!UP0 USEL UR4, UR5, UR4, !UP4 ;  /* 0x0000000405048287 */ /* 0x000fe8000e000000 */
[----:B------:R-:W-:Y:S02]  /*4ea0*/  @!UP0 UIMAD UR7, UR7, UR8, UR4 ;  /* 0x00000008070782a4 */ /* 0x000fe4000f8e0204 */
[----:B------:R-:W-:Y:S02]  /*4eb0*/  @!UP0 UIADD3 UR9, UPT, UPT, UR10, -UR4, URZ ;  /* 0x800000040a098290 */ /* 0x000fe4000fffe0ff */
[----:B------:R-:W-:Y:S02]  /*4ec0*/  UIADD3 UR8, UPT, UPT, -UR6, URZ, URZ ;  /* 0x000000ff06087290 */ /* 0x000fe4000fffe1ff */
[----:B------:R-:W-:Y:S02]  /*4ed0*/  UIADD3 UR4, UPT, UPT, -UR5, URZ, URZ ;  /* 0x000000ff05047290 */ /* 0x000fe4000fffe1ff */
[----:B------:R-:W-:Y:S03]  /*4ee0*/  @!UP0 UIMAD UR6, UR9, UR39, UR5 ;  /* 0x00000027090682a4 */ /* 0x000fe6000f8e0205 */
[----:B------:R-:W-:Y:S01]  /*4ef0*/  @!UP0 UMOV UR5, UR7 ;  /* 0x0000000700058c82 */ /* 0x000fe20008000000 */
[----:B------:R-:W-:Y:S02]  /*4f00*/  UIMAD UR7, UR15, UR4, UR14 ;  /* 0x000000040f0772a4 */ /* 0x000fe4000f8e020e */
[----:B------:R-:W-:Y:S02]  /*4f10*/  UIMAD UR4, UR66, UR8, UR13 ;  /* 0x00000008420472a4 */ /* 0x000fe4000f8e020d */
[----:B------:R-:W-:Y:S02]  /*4f20*/  UIMAD UR14, UR5, UR15, UR7 ;  /* 0x0000000f050e72a4 */ /* 0x000fe4000f8e0207 */
[----:B------:R-:W-:Y:S11]  /*4f30*/  UIMAD UR13, UR6, UR66, UR4 ;  /* 0x00000042060d72a4 */ /* 0x000ff6000f8e0204 */
[----:B------:R-:W-:Y:S01]  /*4f40*/  @!UPT UIADD3 URZ, UPT, UPT, URZ, URZ, URZ ;  /* 0x000000fffffff290 */ /* 0x000fe2000fffe0ff */
.L_x_79:
[----:B------:R-:W2:Y:S01]  /*4f50*/  @!UP3 LDCU.128 UR8, c[0x0][0xf10] ;  /* 0x0001e200ff08b7ac */ /* 0x000ea20008000c00 */
[----:B------:R-:W-:Y:S01]  /*4f60*/  IMAD.MOV.U32 R10, RZ, RZ, 0x1 ;  /* 0x00000001ff0a7424 */ /* 0x000fe200078e00ff */
[C---:B------:R-:W-:Y:S02]  /*4f70*/  ISETP.NE.U32.AND P1, PT, R4.reuse, RZ, PT ;  /* 0x000000ff0400720c */ /* 0x040fe40003f25070 */
[----:B------:R-:W-:Y:S02]  /*4f80*/  ISETP.NE.U32.AND P0, PT, R4, RZ, PT ;  /* 0x000000ff0400720c */ /* 0x000fe40003f05070 */
[C---:B------:R-:W-:Y:S01]  /*4f90*/  ISETP.NE.AND.EX P1, PT, R5.reuse, RZ, PT, P1 ;  /* 0x000000ff0500720c */ /* 0x040fe20003f25310 */
[----:B------:R-:W3:Y:S01]  /*4fa0*/  @!UP3 LDCU UR5, c[0x0][0xf0c] ;  /* 0x0001e180ff05b7ac */ /* 0x000ee20008000800 */
[----:B------:R-:W-:Y:S02]  /*4fb0*/  ISETP.NE.AND.EX P0, PT, R5, RZ, PT, P0 ;  /* 0x000000ff0500720c */ /* 0x000fe40003f05300 */
[----:B------:R-:W-:Y:S01]  /*4fc0*/  SHF.L.U32 R10, R10, 0x1f, RZ ;  /* 0x0000001f0a0a7819 */ /* 0x000fe200000006ff */
[----:B------:R-:W4:Y:S01]  /*4fd0*/  @!UP3 LDCU UR4, c[0x0][0xf20] ;  /* 0x0001e400ff04b7ac */ /* 0x000f220008000800 */
[----:B------:R-:W-:Y:S02]  /*4fe0*/  USHF.L.U32 UR17, UR20, 0x8, URZ ;  /* 0x0000000814117899 */ /* 0x000fe400080006ff */
[----:B--2---:R-:W-:Y:S02]  /*4ff0*/  UIMAD.WIDE.U32 UR6, UR14, UR8, URZ ;  /* 0x000000080e0672a5 */ /* 0x004fe4000f8e00ff */
[----:B------:R-:W-:Y:S02]  /*5000*/  USHF.L.U32 UR59, UR19, 0x7, URZ ;  /* 0x00000007133b7899 */ /* 0x000fe400080006ff */
[----:B------:R-:W-:Y:S02]  /*5010*/  @!UP3 USHF.R.U32.HI UR7, URZ, UR9, UR7 ;  /* 0x00000009ff07b299 */ /* 0x000fe40008011607 */
[----:B------:R-:W-:Y:S02]  /*5020*/  UIMAD.WIDE.U32 UR8, UR13, UR11, URZ ;  /* 0x0000000b0d0872a5 */ /* 0x000fe4000f8e00ff */
[----:B---3--:R-:W-:Y:S04]  /*5030*/  @!UP3 UISETP.NE.AND UP0, UPT, UR5, 0x1, UPT ;  /* 0x000000010500b88c */ /* 0x008fe8000bf05270 */
[----:B------:R-:W-:Y:S02]  /*5040*/  @!UP3 USEL UR7, UR14, UR7, !UP0 ;  /* 0x000000070e07b287 */ /* 0x000fe4000c000000 */
[----:B------:R-:W-:Y:S01]  /*5050*/  @!UP3 UISETP.NE.AND UP0, UPT, UR10, 0x1, UPT ;  /* 0x000000010a00b88c */ /* 0x000fe2000bf05270 */
[----:B------:R-:W-:Y:S02]  /*5060*/  @!UP3 UMOV UR6, UR9 ;  /* 0x000000090006bc82 */ /* 0x000fe40008000000 */
[----:B----4-:R-:W-:Y:S04]  /*5070*/  @!UP3 USHF.R.U32.HI UR6, URZ, UR4, UR6 ;  /* 0x00000004ff06b299 */ /* 0x010fe80008011606 */
[----:B------:R-:W-:Y:S04]  /*5080*/  @!UP3 USEL UR6, UR13, UR6, !UP0 ;  /* 0x000000060d06b287 */ /* 0x000fe8000c000000 */
[----:B------:R-:W-:Y:S02]  /*5090*/  @!UP3 UIADD3 UR4, UPT, UPT, -UR7, UR6, URZ ;  /* 0x000000060704b290 */ /* 0x000fe4000fffe1ff */
[----:B------:R-:W-:Y:S02]  /*50a0*/  @!UP3 UIADD3 UR6, UPT, UPT, UR7, -UR6, URZ ;  /* 0x800000060706b290 */ /* 0x000fe4000fffe0ff */
[----:B------:R-:W-:Y:S02]  /*50b0*/  @!UP3 UIMAD UR14, UR4, UR5, UR14 ;  /* 0x00000005040eb2a4 */ /* 0x000fe4000f8e020e */
[----:B------:R-:W-:Y:S01]  /*50c0*/  @!UP3 UIMAD UR13, UR6, UR10, UR13 ;  /* 0x0000000a060db2a4 */ /* 0x000fe2000f8e020d */
[----:B------:R-:W-:Y:S11]  /*50d0*/  BRA.U UP1, `(.L_x_80) ;  /* 0x0000000101107547 */ /* 0x000ff6000b800000 */
[----:B-1----:R-:W-:Y:S04]  /*50e0*/  MOV R0, UR68 ;  /* 0x0000004400007c02 */ /* 0x002fe80008000f00 */
[----:B------:R-:W-:Y:S04]  /*50f0*/  SHF.L.U32 R9, R0, 0x1f, RZ ;  /* 0x0000001f00097819 */ /* 0x000fe800000006ff */
[----:B------:R-:W1:Y:S02]  /*5100*/  SYNCS.PHASECHK.TRANS64.TRYWAIT P2, [UR21+0x78], R9 ;  /* 0x00007809ff0075a7 */ /* 0x000e640008041115 */
[----:B-1----:R-:W-:Y:S05]  /*5110*/  @!P2 BRA `(.L_x_81) ;  /* 0x000000e0002ca947 */ /* 0x002fea0003800000 */
.L_x_80:
[----:B------:R-:W-:Y:S05]  /*5120*/  @!P1 BRA `(.L_x_82) ;  /* 0x0000000000309947 */ /* 0x000fea0003800000 */
[----:B------:R-:W-:Y:S01]  /*5130*/  ISETP.NE.U32.AND P1, PT, R2, RZ, PT ;  /* 0x000000ff0200720c */ /* 0x000fe20003f25070 */
[----:B------:R-:W2:Y:S01]  /*5140*/  LDCU.64 UR4, c[0x0][0x358] ;  /* 0x00006b00ff0477ac */ /* 0x000ea20008000a00 */
[----:B------:R-:W-:Y:S02]  /*5150*/  IMAD.MOV.U32 R176, RZ, RZ, 0x1 ;  /* 0x00000001ffb07424 */ /* 0x000fe400078e00ff */
[----:B------:R-:W-:Y:S11]  /*5160*/  ISETP.NE.AND.EX P1, PT, R3, RZ, PT, P1 ;  /* 0x000000ff0300720c */ /* 0x000ff60003f25310 */
[----:B------:R-:W-:Y:S02]  /*5170*/  @!UPT UIADD3 URZ, UPT, UPT, URZ, URZ, URZ ;  /* 0x000000fffffff290 */ /* 0x000fe4000fffe0ff */
[----:B-1----:R-:W1:Y:S01]  /*5180*/  @P1 LDC.64 R8, c[0x0][0xc88] ;  /* 0x00032200ff081b82 */ /* 0x002e620000000a00 */
[----:B------:R-:W-:Y:S04]  /*5190*/  @P1 IMAD R0, R4, UR44, RZ ;  /* 0x0000002c04001c24 */ /* 0x000fe8000f8e02ff */
[----:B-1----:R-:W-:Y:S04]  /*51a0*/  @P1 IMAD.WIDE R8, R0, 0x4, R8 ;  /* 0x0000000400081825 */ /* 0x002fe800078e0208 */
[----:B------:R-:W-:Y:S01]  /*51b0*/  HFMA2 R0, -RZ, RZ, 0, 5.9604644775390625e-08 ;  /* 0x00000001ff007431 */ /* 0x000fe200000001ff */
[----:B--2--5:R2:W5:Y:S04]  /*51c0*/  @P1 LDG.E R133, desc[UR4][R8.64] ;  /* 0x0000000408851981 */ /* 0x024568000c1e1900 */
[----:B------:R-:W-:Y:S01]  /*51d0*/  @!P1 PRMT R176, R0, 0x7610, R176 ;  /* 0x0000761000b09816 */ /* 0x000fe200000000b0 */
[----:B--2---:R-:W3:Y:S06]  /*51e0*/  @!P1 LDC R133, c[0x0][0xc80] ;  /* 0x00032000ff859b82 */ /* 0x004eec0000000800 */
.L_x_82:
[----:B---3-5:R-:W-:Y:S01]  /*51f0*/  @!P0 FSETP.EQ.AND P1, PT, R133, RZ, PT ;  /* 0x000000ff8500820b */ /* 0x028fe20003f22000 */
[----:B------:R-:W-:Y:S01]  /*5200*/  @!UPT UIADD3 URZ, UPT, UPT, URZ, URZ, URZ ;  /* 0x000000fffffff290 */ /* 0x000fe2000fffe0ff */
[----:B------:R-:W-:Y:S11]  /*5210*/  @!P0 BRA `(.L_x_83) ;  /* 0x0000000000188947 */ /* 0x000ff60003800000 */
[----:B------:R-:W-:Y:S02]  /*5220*/  LOP3.LUT P0, RZ, R176, 0xff, RZ, 0xc0, !PT ;  /* 0x000000ffb0ff7812 */ /* 0x000fe4000780c0ff */
[----:B------:R-:W-:Y:S04]  /*5230*/  ISETP.NE.U32.AND P1, PT, R2, RZ, PT ;  /* 0x000000ff0200720c */ /* 0x000fe80003f25070 */
[----:B------:R-:W-:Y:S04]  /*5240*/  ISETP.NE.AND.EX P1, PT, R3, RZ, PT, P1 ;  /* 0x000000ff0300720c */ /* 0x000fe80003f25310 */
[----:B------:R-:W-:Y:S03]  /*5250*/  PLOP3.LUT P1, PT, P1, PT, PT, 0x8, 0x80 ;  /* 0x000000000080781c */ /* 0x000fe60000f2e170 */
[----:B------:R-:W-:Y:S11]  /*5260*/  @P0 FSETP.EQ.AND P1, PT, R133, RZ, PT ;  /* 0x000000ff8500020b */ /* 0x000ff60003f22000 */
[----:B------:R-:W-:Y:S02]  /*5270*/  @!UPT UIADD3 URZ, UPT, UPT, URZ, URZ, URZ ;  /* 0x000000fffffff290 */ /* 0x000fe4000fffe0ff */
.L_x_83:
[----:B------:R-:W2:Y:S01]  /*5280*/  SYNCS.PHASECHK.TRANS64.TRYWAIT P2, [UR21+0x50], R10 ;  /* 0x0000500aff0075a7 */ /* 0x000ea20008041115 */
[----:B------:R-:W-:Y:S01]  /*5290*/  ELECT P0, URZ, PT ;  /* 0x0000000000ff782f */ /* 0x000fe20003800000 */
[----:B------:R-:W-:Y:S02]  /*52a0*/  ULOP3.LUT UP0, UR19, UR29, 0x1, URZ, 0xc0, !UPT ;  /* 0x000000011d137892 */ /* 0x000fe4000f80c0ff */
[----:B------:R-:W-:Y:S01]  /*52b0*/  UIADD3 UR18, UPT, UPT, UR17, 0x60, URZ ;  /* 0x0000006011127890 */ /* 0x000fe2000fffe0ff */
[----:B------:R-:W-:Y:S06]  /*52c0*/  PLOP3.LUT P1, PT, P1, P0, PT, 0xf2, 0x2f ;  /* 0x00000000002f781c */ /* 0x000fec0000f21e72 */
[----:B------:R-:W-:Y:S02]  /*52d0*/  UMOV UR58, UR18 ;  /* 0x00000012003a7c82 */ /* 0x000fe40008000000 */
[----:B------:R-:W-:Y:S05]  /*52e0*/  @UP0 UIADD3 UR58, UPT, UPT, UR17, URZ, URZ ;  /* 0x000000ff113a0290 */ /* 0x000fea000fffe0ff */
[----:B------:R-:W-:Y:S05]  /*52f0*/  @!P1 IADD3 R6, P0, PT, R16, 0x980, RZ ;  /* 0x0000098010069810 */ /* 0x000fea0007f1e0ff */
[----:B-1----:R-:W-:Y:S01]  /*5300*/  @!P1 IMAD.X R0, RZ, RZ, R17, P0 ;  /* 0x000000ffff009224 */ /* 0x002fe200000e0611 */
[----:B--2---:R-:W-:Y:S07]  /*5310*/  @!P2 BRA `(.L_x_84) ;  /* 0x000000dc00c4a947 */ /* 0x004fee0003800000 */
.L_x_216:
[----:B------:R-:W-:Y:S01]  /*5320*/  @!P1 R2UR UR5, R6 ;  /* 0x00000000060592ca */ /* 0x000fe200000e0000 */
[----:B------:R-:W-:Y:S01]  /*5330*/  VOTEU.ALL UP0, P1 ;  /* 0x0000000000ff7886 */ /* 0x000fe20000800000 */
[----:B------:R-:W-:Y:S01]  /*5340*/  @!P1 R2UR UR4, R0 ;  /* 0x00000000000492ca */ /* 0x000fe200000e0000 */
[----:B------:R-:W-:Y:S01]  /*5350*/  UMOV UR6, 0x0 ;  /* 0x0000000000067882 */ /* 0x000fe20000000000 */
[----:B------:R-:W-:Y:S01]  /*5360*/  UMOV UR7, 0x10000000 ;  /* 0x1000000000077882 */ /* 0x000fe20000000000 */
[----:B------:R-:W-:Y:S01]  /*5370*/  UMOV UR60, UR44 ;  /* 0x0000002c003c7c82 */ /* 0x000fe20008000000 */
[----:B------:R-:W-:Y:S01]  /*5380*/  @!UP0 UIADD3 UR56, UPT, UPT, UR21, 0x200, URZ ;  /* 0x0000020015388890 */ /* 0x000fe2000fffe0ff */
[----:B------:R-:W-:Y:S01]  /*5390*/  @!P1 IMAD.MOV.U32 R0, RZ, RZ, 0x2000 ;  /* 0x00002000ff009424 */ /* 0x000fe200078e00ff */
[----:B------:R-:W-:Y:S01]  /*53a0*/  @!UP0 UIADD3 UR10, UPT, UPT, UR58, 0x80, URZ ;  /* 0x000000803a0a8890 */ /* 0x000fe2000fffe0ff */
[----:B------:R-:W-:Y:S01]  /*53b0*/  @!P1 IADD3 R6, P0, PT, R16, 0x980, RZ ;  /* 0x0000098010069810 */ /* 0x000fe20007f1e0ff */
[----:B------:R-:W-:Y:S01]  /*53c0*/  @!UP0 UIADD3 UR8, UPT, UPT, UR21, 0x1200, URZ ;  /* 0x0000120015088890 */ /* 0x000fe2000fffe0ff */
[----:B------:R-:W-:Y:S02]  /*53d0*/  VOTEU.ALL UP0, P1 ;  /* 0x0000000000ff7886 */ /* 0x000fe40000800000 */
[----:B------:R-:W-:Y:S01]  /*53e0*/  IMAD.U32 R8, RZ, RZ, UR5 ;  /* 0x00000005ff087e24 */ /* 0x000fe2000f8e00ff */
[----:B------:R-:W-:Y:S01]  /*53f0*/  UMOV UR9, UR57 ;  /* 0x0000003900097c82 */ /* 0x000fe20008000000 */
[----:B-1----:R-:W-:Y:S01]  /*5400*/  IMAD.U32 R9, RZ, RZ, UR4 ;  /* 0x00000004ff097e24 */ /* 0x002fe2000f8e00ff */
[----:B------:R-:W-:Y:S01]  /*5410*/  UMOV UR11, UR59 ;  /* 0x0000003b000b7c82 */ /* 0x000fe20008000000 */
[----:B------:R-:W-:Y:S01]  /*5420*/  UMOV UR12, UR44 ;  /* 0x0000002c000c7c82 */ /* 0x000fe20008000000 */
[----:B------:R-:W-:Y:S02]  /*5430*/  @!P1 R2UR UR4, R8 ;  /* 0x00000000080492ca */ /* 0x000fe400000e0000 */
[----:B------:R-:W-:Y:S11]  /*5440*/  @!P1 R2UR UR5, R9 ;  /* 0x00000000090592ca */ /* 0x000ff600000e0000 */
[----:B------:R-:W-:Y:S02]  /*5450*/  @!UPT UIADD3 URZ, UPT, UPT, URZ, URZ, URZ ;  /* 0x000000fffffff290 */ /* 0x000fe4000fffe0ff */
[----:B------:R1:W-:Y:S01]  /*5460*/  @!UP0 UTMALDG.3D [UR56], [UR4], desc[UR6] ;  /* 0x00000638040085b4 */ /* 0x0003e20008011000 */
[----:B------:R-:W-:Y:S05]  /*5470*/  VOTEU.ALL UP0, P1 ;  /* 0x0000000000ff7886 */ /* 0x000fea0000800000 */
[----:B------:R1:W-:Y:S01]  /*5480*/  @!UP0 UTMALDG.3D [UR8], [UR4], desc[UR6] ;  /* 0x00000608040085b4 */ /* 0x0003e20008011000 */
[----:B------:R2:W-:Y:S01]  /*5490*/  @!P1 SYNCS.ARRIVE.TRANS64.RED.A0TR RZ, [UR21+0x30], R0 ;  /* 0x00003000ffff99a7 */ /* 0x0005e20008300415 */
[----:B------:R-:W-:Y:S01]  /*54a0*/  SYNCS.ARRIVE.TRANS64.RED.A1T0 RZ, [UR46], RZ ;  /* 0x000000ffffff79a7 */ /* 0x000fe2000810042e */
[----:B--2---:R-:W-:Y:S01]  /*54b0*/  @!P1 IMAD.X R0, RZ, RZ, R17, P0 ;  /* 0x000000ffff009224 */ /* 0x004fe200000e0611 */
[----:B------:R-:W2:Y:S02]  /*54c0*/  SYNCS.PHASECHK.TRANS64.TRYWAIT P2, [UR21+0x58], R10 ;  /* 0x0000580aff0075a7 */ /* 0x000ea40008041115 */
[----:B-12---:R-:W-:Y:S05]  /*54d0*/  @!P2 BRA `(.L_x_85) ;  /* 0x000000dc006ca947 */ /* 0x006fea0003800000 */
.L_x_218:
        /* <DEDUP_REMOVED lines=10> */
[----:B------:R-:W-:Y:S02]  /*5580*/  @!UP0 UIADD3 UR10, UPT, UPT, UR58, 0x80, URZ ;  /* 0x000000803a0a8890 */ /* 0x000fe4000fffe0ff */
[----:B------:R-:W-:Y:S01]  /*5590*/  @!UP0 UIADD3 UR8, UPT, UPT, UR21, 0x3200, URZ ;  /* 0x0000320015088890 */ /* 0x000fe2000fffe0ff */
[----:B------:R-:W-:Y:S01]  /*55a0*/  IMAD.U32 R8, RZ, RZ, UR5 ;  /* 0x00000005ff087e24 */ /* 0x000fe2000f8e00ff */
[----:B------:R-:W-:Y:S01]  /*55b0*/  VOTEU.ALL UP0, P1 ;  /* 0x0000000000ff7886 */ /* 0x000fe20000800000 */
[----:B-1----:R-:W-:Y:S01]  /*55c0*/  IMAD.U32 R9, RZ, RZ, UR4 ;  /* 0x00000004ff097e24 */ /* 0x002fe2000f8e00ff */
[----:B------:R-:W-:Y:S01]  /*55d0*/  UMOV UR52, UR44 ;  /* 0x0000002c00347c82 */ /* 0x000fe20008000000 */
[----:B------:R-:W-:Y:S01]  /*55e0*/  UMOV UR9, UR49 ;  /* 0x0000003100097c82 */ /* 0x000fe20008000000 */
[----:B------:R-:W-:Y:S01]  /*55f0*/  @!P1 R2UR UR4, R8 ;  /* 0x00000000080492ca */ /* 0x000fe200000e0000 */
[----:B------:R-:W-:Y:S01]  /*5600*/  UMOV UR12, UR44 ;  /* 0x0000002c000c7c82 */ /* 0x000fe20008000000 */
[----:B------:R-:W-:Y:S01]  /*5610*/  @!P1 R2UR UR5, R9 ;  /* 0x00000000090592ca */ /* 0x000fe200000e0000 */
[----:B------:R-:W-:Y:S11]  /*5620*/  UMOV UR11, UR51 ;  /* 0x00000033000b7c82 */ /* 0x000ff60008000000 */
[----:B------:R-:W-:Y:S01]  /*5630*/  @!UPT UIADD3 URZ, UPT, UPT, URZ, URZ, URZ ;  /* 0x000000fffffff290 */ /* 0x000fe2000fffe0ff */
        /* <DEDUP_REMOVED lines=8> */
.L_x_220:
[----:B------:R-:W-:Y:S01]  /*56c0*/  @!P1 R2UR UR4, R0 ;  /* 0x00000000000492ca */ /* 0x000fe200000e0000 */
[----:B------:R-:W-:Y:S01]  /*56d0*/  USHF.L.U32 UR16, UR19, 0x5, URZ ;  /* 0x0000000513107899 */ /* 0x000fe200080006ff */
[----:B------:R-:W-:Y:S01]  /*56e0*/  @!P1 R2UR UR5, R6 ;  /* 0x00000000060592ca */ /* 0x000fe200000e0000 */
[----:B------:R-:W-:Y:S01]  /*56f0*/  VOTEU.ALL UP0, P1 ;  /* 0x0000000000ff7886 */ /* 0x000fe20000800000 */
[----:B------:R-:W-:Y:S01]  /*5700*/  UMOV UR24, 0x0 ;  /* 0x0000000000187882 */ /* 0x000fe20000000000 */
[----:B------:R-:W-:Y:S01]  /*5710*/  UMOV UR25, 0x10000000 ;  /* 0x1000000000197882 */ /* 0x000fe20000000000 */
[----:B------:R-:W-:Y:S01]  /*5720*/  UMOV UR43, UR59 ;  /* 0x0000003b002b7c82 */ /* 0x000fe20008000000 */
[----:B------:R-:W-:Y:S01]  /*5730*/  @!P1 IMAD.MOV.U32 R0, RZ, RZ, 0x2000 ;  /* 0x00002000ff009424 */ /* 0x000fe200078e00ff */
[----:B------:R-:W-:Y:S01]  /*5740*/  @!UP0 UIADD3 UR40, UPT, UPT, UR21, 0x4200, URZ ;  /* 0x0000420015288890 */ /* 0x000fe2000fffe0ff */
[----:B------:R-:W-:Y:S01]  /*5750*/  @!P1 IADD3 R6, P0, PT, R16, 0x980, RZ ;  /* 0x0000098010069810 */ /* 0x000fe20007f1e0ff */
[----:B------:R-:W-:Y:S01]  /*5760*/  @!UP0 UIADD3 UR8, UPT, UPT, UR21, 0x5200, URZ ;  /* 0x0000520015088890 */ /* 0x000fe2000fffe0ff */
[----:B------:R-:W-:Y:S02]  /*5770*/  UMOV UR9, UR41 ;  /* 0x0000002900097c82 */ /* 0x000fe40008000000 */
[----:B-1----:R-:W-:Y:S01]  /*5780*/  IMAD.U32 R9, RZ, RZ, UR4 ;  /* 0x00000004ff097e24 */ /* 0x002fe2000f8e00ff */
[----:B------:R-:W-:Y:S01]  /*5790*/  UIADD3 UR4, UPT, UPT, UR17, -UR16, URZ ;  /* 0x8000001011047290 */ /* 0x000fe2000fffe0ff */
[----:B------:R-:W-:Y:S01]  /*57a0*/  IMAD.U32 R8, RZ, RZ, UR5 ;  /* 0x00000005ff087e24 */ /* 0x000fe2000f8e00ff */
[----:B------:R-:W-:Y:S01]  /*57b0*/  UMOV UR11, UR59 ;  /* 0x0000003b000b7c82 */ /* 0x000fe20008000000 */
[----:B------:R-:W-:Y:S01]  /*57c0*/  UMOV UR12, UR44 ;  /* 0x0000002c000c7c82 */ /* 0x000fe20008000000 */
[----:B------:R-:W-:Y:S01]  /*57d0*/  @!P1 R2UR UR7, R9 ;  /* 0x00000000090792ca */ /* 0x000fe200000e0000 */
[----:B------:R-:W-:Y:S01]  /*57e0*/  UIADD3 UR42, UPT, UPT, UR4, 0x40, URZ ;  /* 0x00000040042a7890 */ /* 0x000fe2000fffe0ff */
[----:B------:R-:W-:Y:S01]  /*57f0*/  @!P1 R2UR UR6, R8 ;  /* 0x00000000080692ca */ /* 0x000fe200000e0000 */
[----:B------:R-:W-:Y:S01]  /*5800*/  @!UP0 UIADD3 UR10, UPT, UPT, UR4, 0xc0, URZ ;  /* 0x000000c0040a8890 */ /* 0x000fe2000fffe0ff */
[----:B------:R-:W-:Y:S11]  /*5810*/  VOTEU.ALL UP0, P1 ;  /* 0x0000000000ff7886 */ /* 0x000ff60000800000 */
        /* <DEDUP_REMOVED lines=8> */
.L_x_222:
[----:B------:R-:W-:Y:S01]  /*58a0*/  @!P1 R2UR UR6, R6 ;  /* 0x00000000060692ca */ /* 0x000fe200000e0000 */
[----:B------:R-:W-:Y:S01]  /*58b0*/  VOTEU.ALL UP0, P1 ;  /* 0x0000000000ff7886 */ /* 0x000fe20000800000 */
[----:B------:R-:W-:Y:S01]  /*58c0*/  @!P1 R2UR UR5, R0 ;  /* 0x00000000000592ca */ /* 0x000fe200000e0000 */
[----:B------:R-:W-:Y:S01]  /*58d0*/  UMOV UR34, UR42 ;  /* 0x0000002a00227c82 */ /* 0x000fe20008000000 */
[----:B------:R-:W-:Y:S01]  /*58e0*/  UMOV UR36, UR44 ;  /* 0x0000002c00247c82 */ /* 0x000fe20008000000 */
[----:B------:R-:W-:Y:S01]  /*58f0*/  @!P1 IMAD.MOV.U32 R0, RZ, RZ, 0x2000 ;  /* 0x00002000ff009424 */ /* 0x000fe200078e00ff */
[----:B------:R-:W-:Y:S01]  /*5900*/  @!UP0 UIADD3 UR35, UPT, UPT, UR59, 0x40, URZ ;  /* 0x000000403b238890 */ /* 0x000fe2000fffe0ff */
[----:B-1----:R-:W-:Y:S01]  /*5910*/  SHF.L.U32 R9, RZ, 0x1f, RZ ;  /* 0x0000001fff097819 */ /* 0x002fe200000006ff */
[----:B------:R-:W-:Y:S01]  /*5920*/  @!UP0 UIADD3 UR32, UPT, UPT, UR21, 0x6200, URZ ;  /* 0x0000620015208890 */ /* 0x000fe2000fffe0ff */
[----:B------:R-:W-:Y:S01]  /*5930*/  @!P1 IADD3 R8, P0, PT, R16, 0x980, RZ ;  /* 0x0000098010089810 */ /* 0x000fe20007f1e0ff */
[----:B------:R-:W-:Y:S02]  /*5940*/  @!UP0 UIADD3 UR10, UPT, UPT, UR4, 0xc0, URZ ;  /* 0x000000c0040a8890 */ /* 0x000fe4000fffe0ff */
[----:B------:R-:W-:Y:S01]  /*5950*/  @!UP0 UIADD3 UR8, UPT, UPT, UR21, 0x7200, URZ ;  /* 0x0000720015088890 */ /* 0x000fe2000fffe0ff */
[----:B------:R-:W-:Y:S01]  /*5960*/  IMAD.U32 R18, RZ, RZ, UR6 ;  /* 0x00000006ff127e24 */ /* 0x000fe2000f8e00ff */
[----:B------:R-:W-:Y:S01]  /*5970*/  VOTEU.ALL UP0, P1 ;  /* 0x0000000000ff7886 */ /* 0x000fe20000800000 */
[----:B------:R-:W-:Y:S01]  /*5980*/  IMAD.U32 R19, RZ, RZ, UR5 ;  /* 0x00000005ff137e24 */ /* 0x000fe2000f8e00ff */
[----:B------:R-:W-:Y:S01]  /*5990*/  UMOV UR4, 0x0 ;  /* 0x0000000000047882 */ /* 0x000fe20000000000 */
[----:B------:R-:W-:Y:S01]  /*59a0*/  UMOV UR5, 0x10000000 ;  /* 0x1000000000057882 */ /* 0x000fe20000000000 */
[----:B------:R-:W-:Y:S01]  /*59b0*/  @!P1 R2UR UR6, R18 ;  /* 0x00000000120692ca */ /* 0x000fe200000e0000 */
[----:B------:R-:W-:Y:S01]  /*59c0*/  UMOV UR9, UR33 ;  /* 0x0000002100097c82 */ /* 0x000fe20008000000 */
[----:B------:R-:W-:Y:S01]  /*59d0*/  @!P1 R2UR UR7, R19 ;  /* 0x00000000130792ca */ /* 0x000fe200000e0000 */
[----:B------:R-:W-:Y:S01]  /*59e0*/  UMOV UR12, UR44 ;  /* 0x0000002c000c7c82 */ /* 0x000fe20008000000 */
[----:B------:R-:W-:Y:S01]  /*59f0*/  UMOV UR11, UR35 ;  /* 0x00000023000b7c82 */ /* 0x000fe20008000000 */
[----:B------:R-:W-:Y:S10]  /*5a00*/  @!P1 IMAD.X R6, RZ, RZ, R17, P0 ;  /* 0x000000ffff069224 */ /* 0x000ff400000e0611 */
[----:B------:R-:W-:Y:S01]  /*5a10*/  @!UP0 UTMALDG.3D [UR32], [UR6], desc[UR4] ;  /* 0x00000420060085b4 */ /* 0x000fe20008011000 */
[----:B------:R-:W-:Y:S05]  /*5a20*/  VOTEU.ALL UP0, P1 ;  /* 0x0000000000ff7886 */ /* 0x000fea0000800000 */
[----:B------:R1:W-:Y:S01]  /*5a30*/  @!UP0 UTMALDG.3D [UR8], [UR6], desc[UR4] ;  /* 0x00000408060085b4 */ /* 0x0003e20008011000 */
[----:B------:R2:W-:Y:S01]  /*5a40*/  @!P1 SYNCS.ARRIVE.TRANS64.RED.A0TR RZ, [UR21+0x48], R0 ;  /* 0x00004800ffff99a7 */ /* 0x0005e20008300415 */
[----:B------:R-:W-:Y:S01]  /*5a50*/  SYNCS.ARRIVE.TRANS64.RED.A1T0 RZ, [UR37], RZ ;  /* 0x000000ffffff79a7 */ /* 0x000fe20008100425 */
[----:B------:R-:W3:Y:S01]  /*5a60*/  SYNCS.PHASECHK.TRANS64.TRYWAIT P2, [UR21+0x50], R9 ;  /* 0x00005009ff0075a7 */ /* 0x000ee20008041115 */
[----:B-1----:R-:W-:Y:S01]  /*5a70*/  UIADD3 UR4, UPT, UPT, UR17, UR16, URZ ;  /* 0x0000001011047290 */ /* 0x002fe2000fffe0ff */
[----:B--23--:R-:W-:Y:S11]  /*5a80*/  @!P2 BRA `(.L_x_88) ;  /* 0x000000d80048a947 */ /* 0x00cff60003800000 */
.L_x_224:
[----:B------:R-:W-:Y:S01]  /*5a90*/  @!P1 R2UR UR6, R8 ;  /* 0x00000000080692ca */ /* 0x000fe200000e0000 */
[----:B------:R-:W-:Y:S01]  /*5aa0*/  VOTEU.ALL UP0, P1 ;  /* 0x0000000000ff7886 */ /* 0x000fe20000800000 */
[----:B------:R-:W-:Y:S01]  /*5ab0*/  @!P1 R2UR UR5, R6 ;  /* 0x00000000060592ca */ /* 0x000fe200000e0000 */
[----:B------:R-:W-:Y:S01]  /*5ac0*/  UIADD3 UR26, UPT, UPT, UR4, 0x20, URZ ;  /* 0x00000020041a7890 */ /* 0x000fe2000fffe0ff */
[----:B-1----:R-:W-:Y:S01]  /*5ad0*/  @!P1 IMAD.MOV.U32 R0, RZ, RZ, 0x2000 ;  /* 0x00002000ff009424 */ /* 0x002fe200078e00ff */
[----:B------:R-:W-:Y:S01]  /*5ae0*/  UMOV UR30, 0x0 ;  /* 0x00000000001e7882 */ /* 0x000fe20000000000 */
[----:B------:R-:W-:Y:S01]  /*5af0*/  @!UP0 UIADD3 UR24, UPT, UPT, UR21, 0x200, URZ ;  /* 0x0000020015188890 */ /* 0x000fe2000fffe0ff */
[----:B------:R-:W-:Y:S01]  /*5b00*/  @!P1 IADD3 R8, P0, PT, R16, 0x980, RZ ;  /* 0x0000098010089810 */ /* 0x000fe20007f1e0ff */
[----:B------:R-:W-:Y:S02]  /*5b10*/  @!UP0 UIADD3 UR10, UPT, UPT, UR4, 0xa0, URZ ;  /* 0x000000a0040a8890 */ /* 0x000fe4000fffe0ff */
[----:B------:R-:W-:Y:S01]  /*5b20*/  @!UP0 UIADD3 UR8, UPT, UPT, UR21, 0x1200, URZ ;  /* 0x0000120015088890 */ /* 0x000fe2000fffe0ff */
[----:B------:R-:W-:Y:S02]  /*5b30*/  VOTEU.ALL UP0, P1 ;  /* 0x0000000000ff7886 */ /* 0x000fe40000800000 */
[----:B------:R-:W-:Y:S01]  /*5b40*/  IMAD.U32 R18, RZ, RZ, UR6 ;  /* 0x00000006ff127e24 */ /* 0x000fe2000f8e00ff */
[----:B------:R-:W-:Y:S01]  /*5b50*/  UMOV UR31, 0x10000000 ;  /* 0x10000000001f7882 */ /* 0x000fe20000000000 */
[----:B------:R-:W-:Y:S01]  /*5b60*/  IMAD.U32 R19, RZ, RZ, UR5 ;  /* 0x00000005ff137e24 */ /* 0x000fe2000f8e00ff */
[----:B------:R-:W-:Y:S01]  /*5b70*/  UMOV UR25, UR57 ;  /* 0x0000003900197c82 */ /* 0x000fe20008000000 */
[----:B------:R-:W-:Y:S01]  /*5b80*/  UMOV UR27, UR59 ;  /* 0x0000003b001b7c82 */ /* 0x000fe20008000000 */
[----:B------:R-:W-:Y:S01]  /*5b90*/  @!P1 R2UR UR6, R18 ;  /* 0x00000000120692ca */ /* 0x000fe200000e0000 */
[----:B------:R-:W-:Y:S01]  /*5ba0*/  UMOV UR28, UR44 ;  /* 0x0000002c001c7c82 */ /* 0x000fe20008000000 */
[----:B------:R-:W-:Y:S01]  /*5bb0*/  @!P1 R2UR UR7, R19 ;  /* 0x00000000130792ca */ /* 0x000fe200000e0000 */
[----:B------:R-:W-:Y:S01]  /*5bc0*/  UMOV UR9, UR57 ;  /* 0x0000003900097c82 */ /* 0x000fe20008000000 */
[----:B------:R-:W-:Y:S01]  /*5bd0*/  UMOV UR11, UR59 ;  /* 0x0000003b000b7c82 */ /* 0x000fe20008000000 */
[----:B------:R-:W-:Y:S01]  /*5be0*/  UMOV UR12, UR44 ;  /* 0x0000002c000c7c82 */ /* 0x000fe20008000000 */
[----:B------:R-:W-:Y:S09]  /*5bf0*/  @!P1 IMAD.X R6, RZ, RZ, R17, P0 ;  /* 0x000000ffff069224 */ /* 0x000ff200000e0611 */
[----:B------:R1:W-:Y:S01]  /*5c00*/  @!UP0 UTMALDG.3D [UR24], [UR6], desc[UR30] ;  /* 0x00001e18060085b4 */ /* 0x0003e20008011000 */
[----:B------:R-:W-:Y:S05]  /*5c10*/  VOTEU.ALL UP0, P1 ;  /* 0x0000000000ff7886 */ /* 0x000fea0000800000 */
[----:B------:R1:W-:Y:S01]  /*5c20*/  @!UP0 UTMALDG.3D [UR8], [UR6], desc[UR30] ;  /* 0x00001e08060085b4 */ /* 0x0003e20008011000 */
[----:B------:R1:W-:Y:S01]  /*5c30*/  @!P1 SYNCS.ARRIVE.TRANS64.RED.A0TR RZ, [UR21+0x30], R0 ;  /* 0x00003000ffff99a7 */ /* 0x0003e20008300415 */
[----:B------:R-:W-:Y:S01]  /*5c40*/  SYNCS.ARRIVE.TRANS64.RED.A1T0 RZ, [UR46], RZ ;  /* 0x000000ffffff79a7 */ /* 0x000fe2000810042e */
[----:B------:R-:W2:Y:S02]  /*5c50*/  SYNCS.PHASECHK.TRANS64.TRYWAIT P2, [UR21+0x58], R9 ;  /* 0x00005809ff0075a7 */ /* 0x000ea40008041115 */
[----:B-12---:R-:W-:Y:S05]  /*5c60*/  @!P2 BRA `(.L_x_89) ;  /* 0x000000d400e8a947 */ /* 0x006fea0003800000 */
.L_x_226:
[----:B------:R-:W-:Y:S01]  /*5c70*/  @!P1 R2UR UR6, R8 ;  /* 0x00000000080692ca */ /* 0x000fe200000e0000 */
[----:B------:R-:W-:Y:S01]  /*5c80*/  VOTEU.ALL UP0, P1 ;  /* 0x0000000000ff7886 */ /* 0x000fe20000800000 */
[----:B------:R-:W-:Y:S01]  /*5c90*/  @!P1 R2UR UR5, R6 ;  /* 0x00000000060592ca */ /* 0x000fe200000e0000 */
[----:B------:R-:W-:Y:S01]  /*5ca0*/  UMOV UR30, 0x0 ;  /* 0x00000000001e7882 */ /* 0x000fe20000000000 */
[----:B------:R-:W-:Y:S01]  /*5cb0*/  UMOV UR31, 0x10000000 ;  /* 0x10000000001f7882 */ /* 0x000fe20000000000 */
[----:B------:R-:W-:Y:S01]  /*5cc0*/  UMOV UR25, UR49 ;  /* 0x0000003100197c82 */ /* 0x000fe20008000000 */
[----:B------:R-:W-:Y:S01]  /*5cd0*/  @!UP0 UIADD3 UR27, UPT, UPT, UR59, 0x40, URZ ;  /* 0x000000403b1b8890 */ /* 0x000fe2000fffe0ff */
[----:B-1----:R-:W-:Y:S01]  /*5ce0*/  @!P1 IMAD.MOV.U32 R0, RZ, RZ, 0x2000 ;  /* 0x00002000ff009424 */ /* 0x002fe200078e00ff */
[----:B------:R-:W-:Y:S01]  /*5cf0*/  @!UP0 UIADD3 UR24, UPT, UPT, UR21, 0x2200, URZ ;  /* 0x0000220015188890 */ /* 0x000fe2000fffe0ff */
[----:B------:R-:W-:Y:S01]  /*5d00*/  @!P1 IADD3 R8, P0, PT, R16, 0x980, RZ ;  /* 0x0000098010089810 */ /* 0x000fe20007f1e0ff */
[----:B------:R-:W-:Y:S02]  /*5d10*/  @!UP0 UIADD3 UR10, UPT, UPT, UR4, 0xa0, URZ ;  /* 0x000000a0040a8890 */ /* 0x000fe4000fffe0ff */
[----:B------:R-:W-:Y:S01]  /*5d20*/  @!UP0 UIADD3 UR8, UPT, UPT, UR21, 0x3200, URZ ;  /* 0x0000320015088890 */ /* 0x000fe2000fffe0ff */
[----:B------:R-:W-:Y:S01]  /*5d30*/  IMAD.U32 R18, RZ, RZ, UR6 ;  /* 0x00000006ff127e24 */ /* 0x000fe2000f8e00ff */
[----:B------:R-:W-:Y:S01]  /*5d40*/  VOTEU.ALL UP0, P1 ;  /* 0x0000000000ff7886 */ /* 0x000fe20000800000 */
[----:B------:R-:W-:Y:S01]  /*5d50*/  IMAD.U32 R19, RZ, RZ, UR5 ;  /* 0x00000005ff137e24 */ /* 0x000fe2000f8e00ff */
[----:B------:R-:W-:Y:S01]  /*5d60*/  UMOV UR28, UR44 ;  /* 0x0000002c001c7c82 */ /* 0x000fe20008000000 */
[----:B------:R-:W-:Y:S01]  /*5d70*/  UMOV UR9, UR49 ;  /* 0x0000003100097c82 */ /* 0x000fe20008000000 */
[----:B------:R-:W-:Y:S01]  /*5d80*/  @!P1 R2UR UR6, R18 ;  /* 0x00000000120692ca */ /* 0x000fe200000e0000 */
[----:B------:R-:W-:Y:S01]  /*5d90*/  UMOV UR12, UR44 ;  /* 0x0000002c000c7c82 */ /* 0x000fe20008000000 */
[----:B------:R-:W-:Y:S01]  /*5da0*/  @!P1 R2UR UR7, R19 ;  /* 0x00000000130792ca */ /* 0x000fe200000e0000 */
[----:B------:R-:W-:Y:S01]  /*5db0*/  UMOV UR11, UR27 ;  /* 0x0000001b000b7c82 */ /* 0x000fe20008000000 */
[----:B------:R-:W-:Y:S11]  /*5dc0*/  @!P1 IMAD.X R6, RZ, RZ, R17, P0 ;  /* 0x000000ffff069224 */ /* 0x000ff600000e0611 */
[----:B------:R1:W-:Y:S01]  /*5dd0*/  @!UP0 UTMALDG.3D [UR24], [UR6], desc[UR30] ;  /* 0x00001e18060085b4 */ /* 0x0003e20008011000 */
[----:B------:R-:W-:Y:S05]  /*5de0*/  VOTEU.ALL UP0, P1 ;  /* 0x0000000000ff7886 */ /* 0x000fea0000800000 */
[----:B------:R1:W-:Y:S01]  /*5df0*/  @!UP0 UTMALDG.3D [UR8], [UR6], desc[UR30] ;  /* 0x00001e08060085b4 */ /* 0x0003e20008011000 */
[----:B------:R1:W-:Y:S01]  /*5e00*/  @!P1 SYNCS.ARRIVE.TRANS64.RED.A0TR RZ, [UR21+0x38], R0 ;  /* 0x00003800ffff99a7 */ /* 0x0003e20008300415 */
[----:B------:R-:W-:Y:S11]  /*5e10*/  UISETP.NE.AND UP0, UPT, UR19, URZ, UPT ;  /* 0x000000ff1300728c */ /* 0x000ff6000bf05270 */
[----:B------:R-:W-:Y:S01]  /*5e20*/  @!UP0 UIADD3 UR18, UPT, UPT, UR17, URZ, URZ ;  /* 0x000000ff11128290 */ /* 0x000fe2000fffe0ff */
[----:B------:R-:W-:Y:S01]  /*5e30*/  SYNCS.ARRIVE.TRANS64.RED.A1T0 RZ, [UR45], RZ ;  /* 0x000000ffffff79a7 */ /* 0x000fe2000810042d */
[----:B------:R-:W2:Y:S02]  /*5e40*/  SYNCS.PHASECHK.TRANS64.TRYWAIT P2, [UR21+0x60], R9 ;  /* 0x00006009ff0075a7 */ /* 0x000ea40008041115 */
[----:B-12---:R-:W-:Y:S08]  /*5e50*/  @!P2 BRA `(.L_x_90) ;  /* 0x000000d40084a947 */ /* 0x006ff00003800000 */
.L_x_228:
        /* <DEDUP_REMOVED lines=9> */
[----:B------:R-:W-:Y:S01]  /*5ef0*/  VIADD R14, R14, 0x1 ;  /* 0x000000010e0e7836 */ /* 0x000fe20000000000 */
[----:B------:R-:W-:Y:S01]  /*5f00*/  @!UP0 UIADD3 UR8, UPT, UPT, UR21, 0x5200, URZ ;  /* 0x0000520015088890 */ /* 0x000fe2000fffe0ff */
[----:B------:R-:W-:Y:S02]  /*5f10*/  VOTEU.ALL UP0, P1 ;  /* 0x0000000000ff7886 */ /* 0x000fe40000800000 */
[----:B------:R-:W-:Y:S01]  /*5f20*/  IMAD.U32 R18, RZ, RZ, UR5 ;  /* 0x00000005ff127e24 */ /* 0x000fe2000f8e00ff */
[----:B------:R-:W-:Y:S01]  /*5f30*/  UMOV UR19, UR59 ;  /* 0x0000003b00137c82 */ /* 0x000fe20008000000 */
[----:B------:R-:W-:Y:S01]  /*5f40*/  IMAD.U32 R19, RZ, RZ, UR4 ;  /* 0x00000004ff137e24 */ /* 0x000fe2000f8e00ff */
        /* <DEDUP_REMOVED lines=12> */
[----:B------:R-:W2:Y:S02]  /*6010*/  SYNCS.PHASECHK.TRANS64.TRYWAIT P0, [UR21+0x68], R9 ;  /* 0x00006809ff0075a7 */ /* 0x000ea40008001115 */
[----:B-12---:R-:W-:Y:S05]  /*6020*/  @!P0 BRA `(.L_x_91) ;  /* 0x000000d400288947 */ /* 0x006fea0003800000 */
.L_x_230:
[----:B------:R-:W-:Y:S01]  /*6030*/  UIADD3 UR29, UPT, UPT, UR29, 0x1, URZ ;  /* 0x000000011d1d7890 */ /* 0x000fe2000fffe0ff */
[----:B------:R-:W-:Y:S01]  /*6040*/  @!P1 IADD3 R6, P0, PT, R16, 0x980, RZ ;  /* 0x0000098010069810 */ /* 0x000fe20007f1e0ff */
[----:B------:R-:W-:Y:S01]  /*6050*/  UPLOP3.LUT UP1, UPT, UPT, UPT, UPT, 0x80, 0x8 ;  /* 0x000000000008789c */ /* 0x000fe20003f2f070 */
[----:B------:R-:W-:Y:S01]  /*6060*/  R2UR UR25, R178 ;  /* 0x00000000b21972ca */ /* 0x000fe200000e0000 */
[----:B------:R-:W-:Y:S01]  /*6070*/  VOTEU.ALL UP0, P1 ;  /* 0x0000000000ff7886 */ /* 0x000fe20000800000 */
[----:B------:R-:W-:Y:S01]  /*6080*/  @!P1 R2UR UR5, R6 ;  /* 0x00000000060592ca */ /* 0x000fe200000e0000 */
[----:B-1----:R-:W-:Y:S01]  /*6090*/  @!P1 IMAD.X R0, RZ, RZ, R17, P0 ;  /* 0x000000ffff009224 */ /* 0x002fe200000e0611 */
[----:B------:R-:W-:Y:S01]  /*60a0*/  UMOV UR6, 0x0 ;  /* 0x0000000000067882 */ /* 0x000fe20000000000 */
[----:B------:R-:W-:Y:S01]  /*60b0*/  UMOV UR7, 0x10000000 ;  /* 0x1000000000077882 */ /* 0x000fe20000000000 */
[----:B------:R-:W-:Y:S01]  /*60c0*/  @!UP0 UIADD3 UR19, UPT, UPT, UR59, 0x40, URZ ;  /* 0x000000403b138890 */ /* 0x000fe2000fffe0ff */
[----:B------:R-:W-:Y:S01]  /*60d0*/  R2UR UR24, R179 ;  /* 0x00000000b31872ca */ /* 0x000fe200000e0000 */
[----:B------:R-:W-:Y:S01]  /*60e0*/  @!UP0 UIADD3 UR16, UPT, UPT, UR21, 0x6200, URZ ;  /* 0x0000620015108890 */ /* 0x000fe2000fffe0ff */
[----:B------:R-:W-:Y:S01]  /*60f0*/  @!P1 R2UR UR4, R0 ;  /* 0x00000000000492ca */ /* 0x000fe200000e0000 */
[----:B------:R-:W-:Y:S01]  /*6100*/  @!UP0 UIADD3 UR10, UPT, UPT, UR18, 0x80, URZ ;  /* 0x00000080120a8890 */ /* 0x000fe2000fffe0ff */
[----:B------:R-:W-:Y:S01]  /*6110*/  ISETP.NE.AND P0, PT, R14, 0x2, PT ;  /* 0x000000020e00780c */ /* 0x000fe20003f05270 */
[----:B------:R-:W-:Y:S01]  /*6120*/  @!UP0 UIADD3 UR8, UPT, UPT, UR21, 0x7200, URZ ;  /* 0x0000720015088890 */ /* 0x000fe2000fffe0ff */
[----:B------:R-:W-:Y:S02]  /*6130*/  VOTEU.ALL UP0, P1 ;  /* 0x0000000000ff7886 */ /* 0x000fe40000800000 */
[----:B------:R-:W-:Y:S01]  /*6140*/  IMAD.U32 R8, RZ, RZ, UR5 ;  /* 0x00000005ff087e24 */ /* 0x000fe2000f8e00ff */
[----:B------:R-:W-:Y:S01]  /*6150*/  UMOV UR17, UR33 ;  /* 0x0000002100117c82 */ /* 0x000fe20008000000 */
[----:B------:R-:W-:Y:S01]  /*6160*/  UMOV UR20, UR44 ;  /* 0x0000002c00147c82 */ /* 0x000fe20008000000 */
[----:B------:R-:W-:Y:S01]  /*6170*/  UMOV UR9, UR33 ;  /* 0x0000002100097c82 */ /* 0x000fe20008000000 */
[----:B------:R-:W-:Y:S01]  /*6180*/  UMOV UR12, UR44 ;  /* 0x0000002c000c7c82 */ /* 0x000fe20008000000 */
[----:B------:R-:W-:Y:S01]  /*6190*/  UMOV UR11, UR19 ;  /* 0x00000013000b7c82 */ /* 0x000fe20008000000 */
[----:B------:R-:W-:Y:S01]  /*61a0*/  SEL R0, RZ, 0x1, P0 ;  /* 0x00000001ff007807 */ /* 0x000fe20000000000 */
[----:B------:R-:W-:Y:S01]  /*61b0*/  IMAD.U32 R9, RZ, RZ, UR4 ;  /* 0x00000004ff097e24 */ /* 0x000fe2000f8e00ff */
[----:B------:R-:W-:Y:S01]  /*61c0*/  @!P1 R2UR UR4, R8 ;  /* 0x00000000080492ca */ /* 0x000fe200000e0000 */
[----:B------:R-:W-:Y:S01]  /*61d0*/  UMOV UR44, UR47 ;  /* 0x0000002f002c7c82 */ /* 0x000fe20008000000 */
[----:B------:R-:W-:Y:S02]  /*61e0*/  LOP3.LUT R13, R13, R0, RZ, 0x3c, !PT ;  /* 0x000000000d0d7212 */ /* 0x000fe400078e3cff */
[----:B------:R-:W-:Y:S02]  /*61f0*/  @!P1 R2UR UR5, R9 ;  /* 0x00000000090592ca */ /* 0x000fe400000e0000 */
[----:B------:R-:W-:Y:S11]  /*6200*/  SEL R14, R14, RZ, P0 ;  /* 0x000000ff0e0e7207 */ /* 0x000ff60000000000 */
[----:B------:R1:W-:Y:S01]  /*6210*/  @!UP0 UTMALDG.3D [UR16], [UR4], desc[UR6] ;  /* 0x00000610040085b4 */ /* 0x0003e20008011000 */
[----:B------:R-:W-:Y:S05]  /*6220*/  VOTEU.ALL UP0, P1 ;  /* 0x0000000000ff7886 */ /* 0x000fea0000800000 */
[----:B------:R2:W-:Y:S01]  /*6230*/  @!UP0 UTMALDG.3D [UR8], [UR4], desc[UR6] ;  /* 0x00000608040085b4 */ /* 0x0005e20008011000 */
[----:B------:R2:W-:Y:S01]  /*6240*/  @!P1 SYNCS.ARRIVE.TRANS64.RED.A0TR RZ, [UR21+0x48], R7 ;  /* 0x00004807ffff99a7 */ /* 0x0005e20008300415 */
[----:B------:R-:W-:Y:S01]  /*6250*/  SYNCS.ARRIVE.TRANS64.RED.A1T0 RZ, [UR37], RZ ;  /* 0x000000ffffff79a7 */ /* 0x000fe20008100425 */
[----:B-1----:R-:W-:Y:S02]  /*6260*/  UIADD3 UR20, UPT, UPT, UR13, UR25, URZ ;  /* 0x000000190d147290 */ /* 0x002fe4000fffe0ff */
[----:B------:R-:W-:Y:S01]  /*6270*/  UIADD3 UR19, UPT, UPT, UR14, UR24, URZ ;  /* 0x000000180e137290 */ /* 0x000fe2000fffe0ff */
[----:B------:R-:W-:Y:S11]  /*6280*/  BRA.U UP2, `(.L_x_92) ;  /* 0xffffffe902107547 */ /* 0x000ff6000b83ffff */
[----:B------:R-:W1:Y:S02]  /*6290*/  SYNCS.PHASECHK.TRANS64.TRYWAIT P0, [UR21+0x50], R10 ;  /* 0x0000500aff0075a7 */ /* 0x000e640008001115 */
[----:B-1----:R-:W-:Y:S05]  /*62a0*/  @!P0 BRA `(.L_x_93) ;  /* 0x000000d000a08947 */ /* 0x002fea0003800000 */
.L_x_232:
[----:B------:R-:W3:Y:S02]  /*62b0*/  SYNCS.PHASECHK.TRANS64.TRYWAIT P0, [UR21+0x58], R10 ;  /* 0x0000580aff0075a7 */ /* 0x000ee40008001115 */
[----:B---3--:R-:W-:Y:S05]  /*62c0*/  @!P0 BRA `(.L_x_94) ;  /* 0x000000d000b08947 */ /* 0x008fea0003800000 */
.L_x_234:
[----:B------:R-:W3:Y:S01]  /*62d0*/  SYNCS.PHASECHK.TRANS64.TRYWAIT P0, [UR21+0x60], R10 ;  /* 0x0000600aff0075a7 */ /* 0x000ee20008001115 */
[----:B------:R-:W-:Y:S01]  /*62e0*/  HFMA2 R0, -RZ, RZ, 0, 5.9604644775390625e-08 ;  /* 0x00000001ff007431 */ /* 0x000fe200000001ff */
[----:B---3--:R-:W-:Y:S06]  /*62f0*/  @!P0 BRA `(.L_x_95) ;  /* 0x000000d000bc8947 */ /* 0x008fec0003800000 */
.L_x_236:
[----:B------:R-:W-:Y:S02]  /*6300*/  MOV R2, UR21 ;  /* 0x0000001500027c02 */ /* 0x000fe40008000f00 */
[----:B-1----:R-:W-:-:S07]  /*6310*/  SHF.L.U32 R3, R0, 0x1f, RZ ;  /* 0x0000001f00037819 */ /* 0x002fce00000006ff */
.L_x_96:
[----:B-1----:R1:W3:Y:S02]  /*6320*/  SYNCS.PHASECHK.TRANS64.TRYWAIT P0, [R2+URZ+0x68], R3 ;  /* 0x00006803020075a7 */ /* 0x0022e400080011ff */
[----:B---3--:R-:W-:Y:S05]  /*6330*/  @!P0 NANOSLEEP.SYNCS 0x989680 ;  /* 0x009896800000895d */ /* 0x008fea0003900000 */
[----:B------:R-:W3:Y:S02]  /*6340*/  @!P0 SYNCS.PHASECHK.TRANS64 P0, [R2+URZ+0x68], R3 ;  /* 0x00006803020085a7 */ /* 0x000ee400080010ff */
[----:B--23--:R-:W-:Y:S05]  /*6350*/  @P0 EXIT ;  /* 0x000000000000094d */ /* 0x00cfea0003800000 */
[----:B------:R-:W-:Y:S05]  /*6360*/  BRA `(.L_x_96) ;  /* 0xfffffffc00ec7947 */ /* 0x000fea000383ffff */
.L_x_77:
[----:B------:R-:W-:-:S06]  /*6370*/  UISETP.GE.AND UP0, UPT, UR21, 0x4, UPT ;  /* 0x000000041500788c */ /* 0x000fcc000bf06270 */
[----:B------:R-:W-:-:S13]  /*6380*/  PLOP3.LUT P0, PT, PT, PT, UP0, 0x80, 0x8 ;  /* 0x000000000008781c */ /* 0x000fda0003f0f008 */
[----:B-1----:R-:W-:Y:S05]  /*6390*/  @!P0 EXIT ;  /* 0x000000000000894d */ /* 0x002fea0003800000 */
[----:B------:R-:W1:Y:S08]  /*63a0*/  S2UR UR4, SR_CgaCtaId ;  /* 0x00000000000479c3 */ /* 0x000e700000008800 */
[----:B------:R-:W-:Y:S01]  /*63b0*/  BAR.SYNC.DEFER_BLOCKING 0x6, 0xa0 ;  /* 0x0182800000007b1d */ /* 0x000fe20000010000 */
[C---:B------:R-:W-:Y:S01]  /*63c0*/  IMAD.SHL.U32 R5, R184.reuse, 0x20, RZ ;  /* 0x00000020b8057824 */ /* 0x040fe200078e00ff */
[----:B------:R-:W-:Y:S01]  /*63d0*/  LOP3.LUT R185, R184, 0x2, RZ, 0xc0, !PT ;  /* 0x00000002b8b97812 */ /* 0x000fe200078ec0ff */
[----:B------:R-:W-:-:S02]  /*63e0*/  IMAD.SHL.U32 R188, R177, 0x400, RZ ;  /* 0x00000400b1bc7824 */ /* 0x000fc400078e00ff */
[----:B------:R-:W-:Y:S02]  /*63f0*/  HFMA2 R186, -RZ, RZ, 0, 0 ;  /* 0x00000000ffba7431 */ /* 0x000fe400000001ff */
[C---:B------:R-:W-:Y:S01]  /*6400*/  IMAD.SHL.U32 R0, R184.reuse, 0x4, RZ ;  /* 0x00000004b8007824 */ /* 0x040fe200078e00ff */
[----:B------:R-:W-:Y:S01]  /*6410*/  UMOV UR45, 0x400 ;  /* 0x00000400002d7882 */ /* 0x000fe20000000000 */
[----:B------:R-:W2:Y:S01]  /*6420*/  LDC.64 R174, c[0x0][0xcb0] ;  /* 0x00032c00ffae7b82 */ /* 0x000ea20000000a00 */
[C---:B------:R-:W-:Y:S01]  /*6430*/  LOP3.LUT R7, R5.reuse, 0x320, RZ, 0xc0, !PT ;  /* 0x0000032005077812 */ /* 0x040fe200078ec0ff */
[C---:B------:R-:W-:Y:S01]  /*6440*/  IMAD.U32 R2, R184.reuse, 0x10000, RZ ;  /* 0x00010000b8027824 */ /* 0x040fe200078e00ff */
[----:B------:R-:W-:Y:S01]  /*6450*/  LOP3.LUT R5, R5, 0xc0, RZ, 0xc0, !PT ;  /* 0x000000c005057812 */ /* 0x000fe200078ec0ff */
[----:B------:R-:W-:Y:S01]  /*6460*/  IMAD.MOV.U32 R183, RZ, RZ, RZ ;  /* 0x000000ffffb77224 */ /* 0x000fe200078e00ff */
[----:B------:R-:W-:Y:S01]  /*6470*/  LOP3.LUT R188, R7, 0x400, R188, 0xf8, !PT ;  /* 0x0000040007bc7812 */ /* 0x000fe200078ef8bc */
[----:B------:R-:W-:Y:S01]  /*6480*/  IMAD.MOV R185, RZ, RZ, -R185 ;  /* 0x000000ffffb97224 */ /* 0x000fe200078e0ab9 */
[----:B------:R-:W-:Y:S01]  /*6490*/  LOP3.LUT R5, R5, 0x18, R0, 0xf8, !PT ;  /* 0x0000001805057812 */ /* 0x000fe200078ef800 */
[----:B------:R-:W3:Y:S01]  /*64a0*/  LDC.64 R172, c[0x0][0xca8] ;  /* 0x00032a00ffac7b82 */ /* 0x000ee20000000a00 */
[----:B------:R-:W-:Y:S01]  /*64b0*/  LOP3.LUT R184, R184, 0x4, RZ, 0xc0, !PT ;  /* 0x00000004b8b87812 */ /* 0x000fe200078ec0ff */
[----:B------:R-:W4:Y:S01]  /*64c0*/  LDCU UR63, c[0x0][0x370] ;  /* 0x00006e00ff3f77ac */ /* 0x000f220008000800 */
[----:B------:R-:W-:-:S02]  /*64d0*/  LOP3.LUT R188, R188, R5, RZ, 0xfc, !PT ;  /* 0x00000005bcbc7212 */ /* 0x000fc400078efcff */
[----:B------:R-:W-:Y:S01]  /*64e0*/  LOP3.LUT R2, R2, 0x200000, RZ, 0xc0, !PT ;  /* 0x0020000002027812 */ /* 0x000fe200078ec0ff */
[----:B------:R-:W2:Y:S01]  /*64f0*/  LDCU.64 UR54, c[0x0][0x348] ;  /* 0x00006900ff3677ac */ /* 0x000ea20008000a00 */
[----:B------:R-:W-:Y:S01]  /*6500*/  IADD3 R187, PT, PT, -R184, 0x2, RZ ;  /* 0x00000002b8bb7810 */ /* 0x000fe20007ffe1ff */
[----:B------:R-:W-:Y:S01]  /*6510*/  IMAD.MOV R184, RZ, RZ, -R184 ;  /* 0x000000ffffb87224 */ /* 0x000fe200078e0ab8 */
[----:B------:R-:W-:Y:S01]  /*6520*/  LOP3.LUT R189, R177, 0x3, RZ, 0xc0, !PT ;  /* 0x00000003b1bd7812 */ /* 0x000fe200078ec0ff */
[----:B-1----:R-:W-:Y:S01]  /*6530*/  ULEA UR45, UR4, UR45, 0x18 ;  /* 0x0000002d042d7291 */ /* 0x002fe2000f8ec0ff */
[----:B------:R-:W-:Y:S01]  /*6540*/  SHF.L.U32 R187, R187, 0x4, RZ ;  /* 0x00000004bbbb7819 */ /* 0x000fe200000006ff */
[----:B------:R-:W1:Y:S01]  /*6550*/  LDCU.64 UR4, c[0x0][0xc90] ;  /* 0x00019200ff0477ac */ /* 0x000e620008000a00 */
[----:B------:R-:W2:Y:S06]  /*6560*/  LDCU UR42, c[0x0][0xf0c] ;  /* 0x0001e180ff2a77ac */ /* 0x000eac0008000800 */
[----:B------:R-:W4:Y:S01]  /*6570*/  LDS R3, [UR45+0x100] ;  /* 0x0001002dff037984 */ /* 0x000f220008000800 */
[----:B------:R-:W2:Y:S01]  /*6580*/  LDCU UR38, c[0x0][0xf30] ;  /* 0x0001e600ff2677ac */ /* 0x000ea20008000800 */
[----:B------:R-:W2:Y:S01]  /*6590*/  LDCU.64 UR60, c[0x0][0xc88] ;  /* 0x00019100ff3c77ac */ /* 0x000ea20008000a00 */
[----:B------:R-:W2:Y:S01]  /*65a0*/  LDCU.64 UR40, c[0x0][0xf28] ;  /* 0x0001e500ff2877ac */ /* 0x000ea20008000a00 */
[----:B-1----:R-:W-:Y:S01]  /*65b0*/  IMAD.U32 R191, RZ, RZ, UR4 ;  /* 0x00000004ffbf7e24 */ /* 0x002fe2000f8e00ff */
[----:B------:R-:W-:Y:S01]  /*65c0*/  UIADD3 UR4, UPT, UPT, UR45, 0x200, URZ ;  /* 0x000002002d047890 */ /* 0x000fe2000fffe0ff */
[----:B------:R-:W-:Y:S01]  /*65d0*/  IMAD.U32 R190, RZ, RZ, UR5 ;  /* 0x00000005ffbe7e24 */ /* 0x000fe2000f8e00ff */
[----:B------:R-:W1:Y:S04]  /*65e0*/  LDCU.128 UR56, c[0x0][0xf10] ;  /* 0x0001e200ff3877ac */ /* 0x000e680008000c00 */
[----:B------:R-:W-:Y:S01]  /*65f0*/  IMAD.U32 R181, RZ, RZ, UR4 ;  /* 0x00000004ffb57e24 */ /* 0x000fe2000f8e00ff */
[----:B------:R-:W1:Y:S03]  /*6600*/  LDCU UR62, c[0x0][0x374] ;  /* 0x00006e80ff3e77ac */ /* 0x000e660008000800 */
[----:B------:R-:W-:Y:S01]  /*6610*/  IMAD R188, R188, 0x2, R181 ;  /* 0x00000002bcbc7824 */ /* 0x000fe200078e02b5 */
[----:B------:R-:W-:Y:S01]  /*6620*/  UMOV UR43, URZ ;  /* 0x000000ff002b7c82 */ /* 0x000fe20008000000 */
[----:B------:R-:W-:Y:S01]  /*6630*/  UMOV UR53, URZ ;  /* 0x000000ff00357c82 */ /* 0x000fe20008000000 */
[----:B------:R-:W-:Y:S01]  /*6640*/  UMOV UR47, URZ ;  /* 0x000000ff002f7c82 */ /* 0x000fe20008000000 */
[----:B-1234-:R-:W-:-:S07]  /*6650*/  IADD3 R2, PT, PT, R3, R2, RZ ;  /* 0x0000000203027210 */ /* 0x01efce0007ffe0ff */
.L_x_188:
[C---:B------:R-:W-:Y:S02]  /*6660*/  LEA R0, R183.reuse, UR45, 0x3 ;  /* 0x0000002db7007c11 */ /* 0x040fe4000f8e18ff */
[----:B------:R-:W-:Y:S02]  /*6670*/  SHF.L.U32 R3, R186, 0x1f, RZ ;  /* 0x0000001fba037819 */ /* 0x000fe400000006ff */
[----:B--2---:R-:W-:Y:S02]  /*6680*/  LEA R5, R183, UR45, 0x4 ;  /* 0x0000002db7057c11 */ /* 0x004fe4000f8e20ff */
[----:B------:R-:W1:Y:S02]  /*6690*/  SYNCS.PHASECHK.TRANS64.TRYWAIT P0, [R0+URZ+0x80], R3 ;  /* 0x00008003000075a7 */ /* 0x000e6400080011ff */
[----:B-1-3--:R-:W-:Y:S05]  /*66a0*/  @!P0 BRA `(.L_x_97) ;  /* 0x000000cc00e88947 */ /* 0x00afea0003800000 */
.L_x_237:
[----:B------:R-:W-:Y:S01]  /*66b0*/  R2UR UR7, R192 ;  /* 0x00000000c00772ca */ /* 0x000fe200000e0000 */
[----:B------:R-:W2:Y:S01]  /*66c0*/  LDS.128 R4, [R5+0xe0] ;  /* 0x0000e00005047984 */ /* 0x000ea20000000c00 */
[----:B-1----:R-:W-:Y:S01]  /*66d0*/  VIADD R0, R0, 0x90 ;  /* 0x0000009000007836 */ /* 0x002fe20000000000 */
[----:B------:R-:W-:Y:S04]  /*66e0*/  UISETP.GE.AND UP0, UPT, UR39, 0x1, UPT ;  /* 0x000000012700788c */ /* 0x000fe8000bf06270 */
[----:B------:R-:W-:Y:S01]  /*66f0*/  PRMT R0, RZ, 0x654, R0 ;  /* 0x00000654ff007816 */ /* 0x000fe20000000000 */
[----:B------:R-:W-:Y:S01]  /*6700*/  @!PT LDS RZ, [RZ] ;  /* 0x00000000fffff984 */ /* 0x000fe20000000800 */
[----:B------:R-:W-:Y:S01]  /*6710*/  @!PT LDS RZ, [RZ] ;  /* 0x00000000fffff984 */ /* 0x000fe20000000800 */
[----:B------:R-:W-:Y:S01]  /*6720*/  @!PT LDS RZ, [RZ] ;  /* 0x00000000fffff984 */ /* 0x000fe20000000800 */
[----:B------:R-:W-:Y:S01]  /*6730*/  @!PT LDS RZ, [RZ] ;  /* 0x00000000fffff984 */ /* 0x000fe20000000800 */
[----:B------:R1:W-:Y:S06]  /*6740*/  MEMBAR.ALL.CTA ;  /* 0x0000000000007992 */ /* 0x0003ec0000008000 */
[----:B-1----:R-:W1:Y:S02]  /*6750*/  FENCE.VIEW.ASYNC.S ;  /* 0x00000000000073c6 */ /* 0x002e640000000000 */
[----:B-1----:R1:W-:Y:S01]  /*6760*/  SYNCS.ARRIVE.TRANS64.RED.A1T0 RZ, [R0+URZ], RZ ;  /* 0x000000ff00ff79a7 */ /* 0x0023e200081004ff */
[----:B--2---:R-:W-:Y:S11]  /*6770*/  LOP3.LUT P0, RZ, R6, 0x1, RZ, 0xc0, !PT ;  /* 0x0000000106ff7812 */ /* 0x004ff6000780c0ff */
[----:B------:R-:W-:Y:S02]  /*6780*/  @!UPT UIADD3 URZ, UPT, UPT, URZ, URZ, URZ ;  /* 0x000000fffffff290 */ /* 0x000fe4000fffe0ff */
[----:B------:R-:W-:Y:S01]  /*6790*/  VOTEU.ANY UP1, P0 ;  /* 0x0000000000ff7886 */ /* 0x000fe20000020100 */
[----:B------:R-:W-:Y:S01]  /*67a0*/  PLOP3.LUT P0, PT, PT, PT, UP1, 0x80, 0x8 ;  /* 0x000000000008781c */ /* 0x000fe20003f0f018 */
[----:B------:R-:W-:Y:S06]  /*67b0*/  UP2UR UR4, UPR, URZ, 0x2 ;  /* 0x00000002ff047883 */ /* 0x000fec0008000000 */
[----:B------:R-:W-:Y:S06]  /*67c0*/  IMAD.U32 R193, RZ, RZ, UR4 ;  /* 0x00000004ffc17e24 */ /* 0x000fec000f8e00ff */
[----:B------:R-:W-:Y:S02]  /*67d0*/  @P0 SHF.R.U32.HI R3, RZ, 0x10, R5 ;  /* 0x00000010ff030819 */ /* 0x000fe40000011605 */
[----:B------:R-:W-:Y:S02]  /*67e0*/  @P0 MOV R8, R4 ;  /* 0x0000000400080202 */ /* 0x000fe40000000f00 */
[----:B------:R-:W-:Y:S02]  /*67f0*/  @P0 R2UR UR4, R3 ;  /* 0x00000000030402ca */ /* 0x000fe400000e0000 */
[----:B------:R-:W-:Y:S02]  /*6800*/  @P0 LOP3.LUT R4, R5, 0xffff, RZ, 0xc0, !PT ;  /* 0x0000ffff05040812 */ /* 0x000fe400078ec0ff */
[----:B------:R-:W-:Y:S02]  /*6810*/  @P0 R2UR UR6, R8 ;  /* 0x00000000080602ca */ /* 0x000fe400000e0000 */
[----:B------:R-:W-:Y:S07]  /*6820*/  @P0 R2UR UR5, R4 ;  /* 0x00000000040502ca */ /* 0x000fee00000e0000 */
[----:B------:R-:W-:Y:S02]  /*6830*/  @UP1 UMOV UR7, UR4 ;  /* 0x0000000400071c82 */ /* 0x000fe40008000000 */
[----:B------:R-:W-:Y:S02]  /*6840*/  IMAD.U32 R192, RZ, RZ, UR7 ;  /* 0x00000007ffc07e24 */ /* 0x000fe4000f8e00ff */
[----:B------:R-:W-:Y:S02]  /*6850*/  @UP1 UMOV UR37, UR6 ;  /* 0x0000000600251c82 */ /* 0x000fe40008000000 */
[----:B------:R-:W-:Y:S01]  /*6860*/  @UP1 UMOV UR36, UR5 ;  /* 0x0000000500241c82 */ /* 0x000fe20008000000 */
[----:B-1----:R-:W-:Y:S05]  /*6870*/  BRA.U !UP0, `(.L_x_98) ;  /* 0x0000000108cc7547 */ /* 0x002fea000b800000 */
[----:B------:R-:W1:Y:S01]  /*6880*/  LDCU UR12, c[0x0][0xf20] ;  /* 0x0001e400ff0c77ac */ /* 0x000e620008000800 */
[----:B------:R-:W-:Y:S02]  /*6890*/  UIMAD.WIDE.U32 UR4, UR62, UR59, URZ ;  /* 0x0000003b3e0472a5 */ /* 0x000fe4000f8e00ff */
[----:B------:R-:W-:Y:S02]  /*68a0*/  UIMAD.WIDE.U32 UR6, UR63, UR56, URZ ;  /* 0x000000383f0672a5 */ /* 0x000fe4000f8e00ff */
[----:B------:R-:W-:Y:S02]  /*68b0*/  UISETP.NE.AND UP0, UPT, UR58, 0x1, UPT ;  /* 0x000000013a00788c */ /* 0x000fe4000bf05270 */
[----:B------:R-:W-:Y:S02]  /*68c0*/  UIMAD.WIDE.U32 UR8, UR36, UR59, URZ ;  /* 0x0000003b240872a5 */ /* 0x000fe4000f8e00ff */
[----:B------:R-:W-:Y:S02]  /*68d0*/  UISETP.NE.AND UP1, UPT, UR42, 0x1, UPT ;  /* 0x000000012a00788c */ /* 0x000fe4000bf25270 */
[----:B------:R-:W-:Y:S02]  /*68e0*/  UIMAD.WIDE.U32 UR10, UR37, UR56, URZ ;  /* 0x00000038250a72a5 */ /* 0x000fe4000f8e00ff */
[----:B------:R-:W-:Y:S01]  /*68f0*/  UISETP.NE.AND UP2, UPT, UR39, 0x1, UPT ;  /* 0x000000012700788c */ /* 0x000fe2000bf45270 */
[----:B------:R-:W-:Y:S02]  /*6900*/  UMOV UR4, UR5 ;  /* 0x0000000500047c82 */ /* 0x000fe40008000000 */
[----:B-1----:R-:W-:Y:S03]  /*6910*/  USHF.R.U32.HI UR5, URZ, UR12, UR4 ;  /* 0x0000000cff057299 */ /* 0x002fe60008011604 */
[----:B------:R-:W-:Y:S02]  /*6920*/  UMOV UR4, UR7 ;  /* 0x0000000700047c82 */ /* 0x000fe40008000000 */
[----:B------:R-:W-:Y:S02]  /*6930*/  USHF.R.U32.HI UR7, URZ, UR57, UR4 ;  /* 0x00000039ff077299 */ /* 0x000fe40008011604 */
[----:B------:R-:W-:Y:S02]  /*6940*/  USEL UR4, UR62, UR5, !UP0 ;  /* 0x000000053e047287 */ /* 0x000fe4000c000000 */
[----:B------:R-:W-:Y:S01]  /*6950*/  USEL UR7, UR63, UR7, !UP1 ;  /* 0x000000073f077287 */ /* 0x000fe2000c800000 */
[----:B------:R-:W-:Y:S01]  /*6960*/  UMOV UR5, UR9 ;  /* 0x0000000900057c82 */ /* 0x000fe20008000000 */
[----:B------:R-:W-:Y:S02]  /*6970*/  UIMAD.WIDE.U32 UR8, UR4, UR40, URZ ;  /* 0x00000028040872a5 */ /* 0x000fe4000f8e00ff */
[----:B------:R-:W-:Y:S03]  /*6980*/  USHF.R.U32.HI UR6, URZ, UR12, UR5 ;  /* 0x0000000cff067299 */ /* 0x000fe60008011605 */
[----:B------:R-:W-:Y:S01]  /*6990*/  UMOV UR5, UR11 ;  /* 0x0000000b00057c82 */ /* 0x000fe20008000000 */
[----:B------:R-:W-:Y:S02]  /*69a0*/  UIMAD.WIDE.U32 UR10, UR7, UR40, URZ ;  /* 0x00000028070a72a5 */ /* 0x000fe4000f8e00ff */
[----:B------:R-:W-:Y:S02]  /*69b0*/  USEL UR6, UR36, UR6, !UP0 ;  /* 0x0000000624067287 */ /* 0x000fe4000c000000 */
[----:B------:R-:W-:Y:S01]  /*69c0*/  USHF.R.U32.HI UR5, URZ, UR57, UR5 ;  /* 0x00000039ff057299 */ /* 0x000fe20008011605 */
[----:B------:R-:W-:Y:S02]  /*69d0*/  UMOV UR8, UR9 ;  /* 0x0000000900087c82 */ /* 0x000fe40008000000 */
[----:B------:R-:W-:Y:S01]  /*69e0*/  UMOV UR10, UR11 ;  /* 0x0000000b000a7c82 */ /* 0x000fe20008000000 */
[----:B------:R-:W-:Y:S02]  /*69f0*/  @UP2 USHF.R.U32.HI UR4, URZ, UR41, UR8 ;  /* 0x00000029ff042299 */ /* 0x000fe40008011608 */
[----:B------:R-:W-:Y:S02]  /*6a00*/  @UP2 USHF.R.U32.HI UR7, URZ, UR41, UR10 ;  /* 0x00000029ff072299 */ /* 0x000fe4000801160a */
[----:B------:R-:W-:Y:S02]  /*6a10*/  UIMAD UR4, UR39, UR4, URZ ;  /* 0x00000004270472a4 */ /* 0x000fe4000f8e02ff */
        /* <DEDUP_REMOVED lines=8> */
[----:B------:R-:W-:Y:S02]  /*6aa0*/  USEL UR11, UR6, UR4, !UP2 ;  /* 0x00000004060b7287 */ /* 0x000fe4000d000000 */
[----:B------:R-:W-:Y:S02]  /*6ab0*/  UIADD3 UR8, UPT, UPT, -UR5, URZ, URZ ;  /* 0x000000ff05087290 */ /* 0x000fe4000fffe1ff */
[----:B------:R-:W-:Y:S01]  /*6ac0*/  UIADD3 UR10, UPT, UPT, -UR11, URZ, URZ ;  /* 0x000000ff0b0a7290 */ /* 0x000fe2000fffe1ff */
[----:B------:R-:W-:Y:S01]  /*6ad0*/  @!UP0 UMOV UR4, UR9 ;  /* 0x0000000900048c82 */ /* 0x000fe20008000000 */
[----:B------:R-:W-:Y:S02]  /*6ae0*/  UIADD3 UR9, UPT, UPT, -UR6, URZ, URZ ;  /* 0x000000ff06097290 */ /* 0x000fe4000fffe1ff */
[----:B------:R-:W-:Y:S02]  /*6af0*/  @!UP0 USHF.R.U32.HI UR4, URZ, UR41, UR4 ;  /* 0x00000029ff048299 */ /* 0x000fe40008011604 */
[----:B------:R-:W-:Y:S02]  /*6b00*/  UIMAD UR10, UR39, UR10, UR6 ;  /* 0x0000000a270a72a4 */ /* 0x000fe4000f8e0206 */
[----:B------:R-:W-:Y:S04]  /*6b10*/  @!UP0 USEL UR4, UR5, UR4, !UP2 ;  /* 0x0000000405048287 */ /* 0x000fe8000d000000 */
[----:B------:R-:W-:Y:S02]  /*6b20*/  @!UP0 UIMAD UR10, UR7, UR10, UR4 ;  /* 0x0000000a070a82a4 */ /* 0x000fe4000f8e0204 */
[----:B------:R-:W-:Y:S02]  /*6b30*/  @!UP0 UIADD3 UR11, UPT, UPT, UR11, -UR4, URZ ;  /* 0x800000040b0b8290 */ /* 0x000fe4000fffe0ff */
[----:B------:R-:W-:Y:S02]  /*6b40*/  UIMAD UR7, UR42, UR8, UR37 ;  /* 0x000000082a0772a4 */ /* 0x000fe4000f8e0225 */
[----:B------:R-:W-:Y:S02]  /*6b50*/  @!UP0 UIMAD UR6, UR11, UR39, UR5 ;  /* 0x000000270b0682a4 */ /* 0x000fe4000f8e0205 */
[----:B------:R-:W-:Y:S01]  /*6b60*/  UIMAD UR4, UR58, UR9, UR36 ;  /* 0x000000093a0472a4 */ /* 0x000fe2000f8e0224 */
[----:B------:R-:W-:Y:S02]  /*6b70*/  @!UP0 UMOV UR5, UR10 ;  /* 0x0000000a00058c82 */ /* 0x000fe40008000000 */
[----:B------:R-:W-:Y:S02]  /*6b80*/  UIMAD UR37, UR5, UR42, UR7 ;  /* 0x0000002a052572a4 */ /* 0x000fe4000f8e0207 */
[----:B------:R-:W-:Y:S11]  /*6b90*/  UIMAD UR36, UR6, UR58, UR4 ;  /* 0x0000003a062472a4 */ /* 0x000ff6000f8e0204 */
[----:B------:R-:W-:Y:S01]  /*6ba0*/  @!UPT UIADD3 URZ, UPT, UPT, URZ, URZ, URZ ;  /* 0x000000fffffff290 */ /* 0x000fe2000fffe0ff */
.L_x_98:
[----:B------:R-:W-:Y:S01]  /*6bb0*/  UISETP.NE.AND UP0, UPT, UR38, 0x1, UPT ;  /* 0x000000012600788c */ /* 0x000fe2000bf05270 */
[----:B------:R-:W-:Y:S01]  /*6bc0*/  LOP3.LUT P0, RZ, R181, 0x1b0, RZ, 0xc0, !PT ;  /* 0x000001b0b5ff7812 */ /* 0x000fe2000780c0ff */
[----:B------:R-:W-:Y:S01]  /*6bd0*/  USHF.L.U32 UR50, UR19, 0x7, URZ ;  /* 0x0000000713327899 */ /* 0x000fe200080006ff */
[----:B------:R-:W-:Y:S01]  /*6be0*/  BSSY.RECONVERGENT B6, `(.L_x_99) ;  /* 0x0000034000067945 */ /* 0x000fe20003800200 */
[----:B------:R-:W-:Y:S01]  /*6bf0*/  USHF.L.U32 UR52, UR20, 0x8, URZ ;  /* 0x0000000814347899 */ /* 0x000fe200080006ff */
[----:B------:R-:W-:Y:S06]  /*6c00*/  IADD3 R183, PT, PT, R183, 0x1, RZ ;  /* 0x00000001b7b77810 */ /* 0x000fec0007ffe0ff */
[----:B------:R-:W1:Y:S01]  /*6c10*/  @!UP0 LDCU.128 UR12, c[0x0][0xf10] ;  /* 0x0001e200ff0c87ac */ /* 0x000e620008000c00 */
[----:B------:R-:W2:Y:S01]  /*6c20*/  @!UP0 LDCU UR5, c[0x0][0xf0c] ;  /* 0x0001e180ff0587ac */ /* 0x000ea20008000800 */
[----:B------:R-:W3:Y:S01]  /*6c30*/  @!UP0 LDCU UR10, c[0x0][0xf20] ;  /* 0x0001e400ff0a87ac */ /* 0x000ee20008000800 */
[----:B-1----:R-:W-:Y:S02]  /*6c40*/  UIMAD.WIDE.U32 UR8, UR37, UR12, URZ ;  /* 0x0000000c250872a5 */ /* 0x002fe4000f8e00ff */
[----:B------:R-:W-:Y:S02]  /*6c50*/  UIMAD.WIDE.U32 UR6, UR36, UR15, URZ ;  /* 0x0000000f240672a5 */ /* 0x000fe4000f8e00ff */
[----:B------:R-:W-:Y:S03]  /*6c60*/  @!UP0 UISETP.NE.AND UP1, UPT, UR14, 0x1, UPT ;  /* 0x000000010e00888c */ /* 0x000fe6000bf25270 */
[----:B------:R-:W-:Y:S01]  /*6c70*/  @!UP0 UMOV UR4, UR9 ;  /* 0x0000000900048c82 */ /* 0x000fe20008000000 */
[----:B--2---:R-:W-:Y:S02]  /*6c80*/  @!UP0 UISETP.NE.AND UP2, UPT, UR5, 0x1, UPT ;  /* 0x000000010500888c */ /* 0x004fe4000bf45270 */
[----:B------:R-:W-:Y:S01]  /*6c90*/  @!UP0 USHF.R.U32.HI UR4, URZ, UR13, UR4 ;  /* 0x0000000dff048299 */ /* 0x000fe20008011604 */
[----:B------:R-:W-:Y:S02]  /*6ca0*/  @!UP0 UMOV UR6, UR7 ;  /* 0x0000000700068c82 */ /* 0x000fe40008000000 */
[----:B---3--:R-:W-:Y:S02]  /*6cb0*/  @!UP0 USHF.R.U32.HI UR6, URZ, UR10, UR6 ;  /* 0x0000000aff068299 */ /* 0x008fe40008011606 */
[----:B------:R-:W-:Y:S02]  /*6cc0*/  @!UP0 USEL UR7, UR37, UR4, !UP2 ;  /* 0x0000000425078287 */ /* 0x000fe4000d000000 */
[----:B------:R-:W-:Y:S04]  /*6cd0*/  @!UP0 USEL UR6, UR36, UR6, !UP1 ;  /* 0x0000000624068287 */ /* 0x000fe8000c800000 */
[----:B------:R-:W-:Y:S02]  /*6ce0*/  @!UP0 UIADD3 UR4, UPT, UPT, -UR7, UR6, URZ ;  /* 0x0000000607048290 */ /* 0x000fe4000fffe1ff */
[----:B------:R-:W-:Y:S02]  /*6cf0*/  @!UP0 UIADD3 UR6, UPT, UPT, UR7, -UR6, URZ ;  /* 0x8000000607068290 */ /* 0x000fe4000fffe0ff */
[----:B------:R-:W-:Y:S02]  /*6d00*/  @!UP0 UIMAD UR37, UR4, UR5, UR37 ;  /* 0x00000005042582a4 */ /* 0x000fe4000f8e0225 */
[----:B------:R-:W-:Y:S01]  /*6d10*/  @!UP0 UIMAD UR36, UR6, UR14, UR36 ;  /* 0x0000000e062482a4 */ /* 0x000fe2000f8e0224 */
[----:B------:R-:W-:Y:S11]  /*6d20*/  @!P0 BRA `(.L_x_100) ;  /* 0x00000000007c8947 */ /* 0x000ff60003800000 */
[----:B------:R-:W1:Y:S01]  /*6d30*/  LDCU.64 UR8, c[0x4][0x80] ;  /* 0x01001000ff0877ac */ /* 0x000e620008000a00 */
[----:B------:R-:W-:Y:S01]  /*6d40*/  MOV R16, 0x0 ;  /* 0x0000000000107802 */ /* 0x000fe20000000f00 */
[----:B------:R-:W-:Y:S02]  /*6d50*/  HFMA2 R12, -RZ, RZ, 0, 5.9604644775390625e-08 ;  /* 0x00000001ff0c7431 */ /* 0x000fe400000001ff */
[----:B------:R-:W-:Y:S01]  /*6d60*/  IMAD.MOV.U32 R8, RZ, RZ, 0x70 ;  /* 0x00000070ff087424 */ /* 0x000fe200078e00ff */
[----:B------:R2:W3:Y:S01]  /*6d70*/  LDC.64 R14, c[0x4][R16] ;  /* 0x01000000100e7b82 */ /* 0x0004e20000000a00 */
[----:B------:R-:W4:Y:S01]  /*6d80*/  LDCU.64 UR6, c[0x4][0x88] ;  /* 0x01001100ff0677ac */ /* 0x000f220008000a00 */
[----:B------:R-:W-:Y:S01]  /*6d90*/  IMAD.MOV.U32 R13, RZ, RZ, RZ ;  /* 0x000000ffff0d7224 */ /* 0x000fe200078e00ff */
[----:B------:R-:W2:Y:S01]  /*6da0*/  LDCU.64 UR4, c[0x4][0x8] ;  /* 0x01000100ff0477ac */ /* 0x000ea20008000a00 */
[----:B-1----:R-:W-:Y:S01]  /*6db0*/  MOV R5, UR9 ;  /* 0x0000000900057c02 */ /* 0x002fe20008000f00 */
[----:B------:R-:W-:Y:S01]  /*6dc0*/  IMAD.U32 R4, RZ, RZ, UR8 ;  /* 0x00000008ff047e24 */ /* 0x000fe2000f8e00ff */
[----:B----4-:R-:W-:Y:S01]  /*6dd0*/  MOV R7, UR7 ;  /* 0x0000000700077c02 */ /* 0x010fe20008000f00 */
[----:B------:R-:W-:Y:S01]  /*6de0*/  IMAD.U32 R6, RZ, RZ, UR6 ;  /* 0x00000006ff067e24 */ /* 0x000fe2000f8e00ff */
[----:B--2---:R-:W-:Y:S01]  /*6df0*/  MOV R11, UR5 ;  /* 0x00000005000b7c02 */ /* 0x004fe20008000f00 */
[----:B------:R-:W-:Y:S02]  /*6e00*/  IMAD.U32 R10, RZ, RZ, UR4 ;  /* 0x00000004ff0a7e24 */ /* 0x000fe4000f8e00ff */
[----:B------:R-:W-:Y:S07]  /*6e10*/  LEPC R20, `(.L_x_101) ;  /* 0x000000001014794e */ /* 0x000fee0000000000 */
[----:B---3-5:R-:W-:Y:S05]  /*6e20*/  CALL.ABS.NOINC R14 ;  /* 0x000000000e007343 */ /* 0x028fea0003c00000 */
.L_x_101:
[----:B------:R-:W1:Y:S01]  /*6e30*/  LDCU.64 UR8, c[0x4][0x80] ;  /* 0x01001000ff0877ac */ /* 0x000e620008000a00 */
[----:B------:R-:W2:Y:S01]  /*6e40*/  LDC.64 R16, c[0x4][R16] ;  /* 0x0100000010107b82 */ /* 0x000ea20000000a00 */
[----:B------:R-:W-:Y:S02]  /*6e50*/  HFMA2 R12, -RZ, RZ, 0, 5.9604644775390625e-08 ;  /* 0x00000001ff0c7431 */ /* 0x000fe400000001ff */
[----:B------:R-:W-:Y:S02]  /*6e60*/  IMAD.MOV.U32 R8, RZ, RZ, 0x70 ;  /* 0x00000070ff087424 */ /* 0x000fe400078e00ff */
[----:B------:R-:W-:Y:S01]  /*6e70*/  IMAD.MOV.U32 R13, RZ, RZ, RZ ;  /* 0x000000ffff0d7224 */ /* 0x000fe200078e00ff */
[----:B------:R-:W3:Y:S01]  /*6e80*/  LDCU.64 UR6, c[0x4][0x88] ;  /* 0x01001100ff0677ac */ /* 0x000ee20008000a00 */
[----:B------:R-:W4:Y:S01]  /*6e90*/  LDCU.64 UR4, c[0x4][0x8] ;  /* 0x01000100ff0477ac */ /* 0x000f220008000a00 */
[----:B-1----:R-:W-:Y:S02]  /*6ea0*/  MOV R4, UR8 ;  /* 0x0000000800047c02 */ /* 0x002fe40008000f00 */
[----:B------:R-:W-:Y:S02]  /*6eb0*/  MOV R5, UR9 ;  /* 0x0000000900057c02 */ /* 0x000fe40008000f00 */
[----:B---3--:R-:W-:Y:S01]  /*6ec0*/  MOV R7, UR7 ;  /* 0x0000000700077c02 */ /* 0x008fe20008000f00 */
[----:B------:R-:W-:Y:S01]  /*6ed0*/  IMAD.U32 R6, RZ, RZ, UR6 ;  /* 0x00000006ff067e24 */ /* 0x000fe2000f8e00ff */
[----:B----4-:R-:W-:Y:S01]  /*6ee0*/  MOV R11, UR5 ;  /* 0x00000005000b7c02 */ /* 0x010fe20008000f00 */
[----:B------:R-:W-:Y:S02]  /*6ef0*/  IMAD.U32 R10, RZ, RZ, UR4 ;  /* 0x00000004ff0a7e24 */ /* 0x000fe4000f8e00ff */
[----:B------:R-:W-:Y:S07]  /*6f00*/  LEPC R20, `(.L_x_100) ;  /* 0x000000001014794e */ /* 0x000fee0000000000 */
[----:B--2---:R-:W-:Y:S05]  /*6f10*/  CALL.ABS.NOINC R16 ;  /* 0x0000000010007343 */ /* 0x004fea0003c00000 */
.L_x_100:
[----:B------:R-:W-:Y:S05]  /*6f20*/  BSYNC.RECONVERGENT B6 ;  /* 0x0000000000067941 */ /* 0x000fea0003800200 */
.L_x_99:
[----:B------:R-:W-:Y:S02]  /*6f30*/  R2UR UR6, R180 ;  /* 0x00000000b40672ca */ /* 0x000fe400000e0000 */
[----:B------:R-:W-:Y:S02]  /*6f40*/  R2UR UR5, R191 ;  /* 0x00000000bf0572ca */ /* 0x000fe400000e0000 */
[----:B------:R-:W-:Y:S02]  /*6f50*/  R2UR UR4, R190 ;  /* 0x00000000be0472ca */ /* 0x000fe400000e0000 */
[----:B------:R-:W-:Y:S02]  /*6f60*/  ISETP.NE.U32.AND P4, PT, R174, RZ, PT ;  /* 0x000000ffae00720c */ /* 0x000fe40003f85070 */
[----:B------:R-:W-:Y:S02]  /*6f70*/  ISETP.NE.U32.AND P2, PT, RZ, UR60, PT ;  /* 0x0000003cff007c0c */ /* 0x000fe4000bf45070 */
[----:B------:R-:W-:Y:S02]  /*6f80*/  ISETP.NE.AND.EX P4, PT, R175, RZ, PT, P4 ;  /* 0x000000ffaf00720c */ /* 0x000fe40003f85340 */
[----:B------:R-:W-:Y:S01]  /*6f90*/  ISETP.NE.AND.EX P2, PT, RZ, UR61, PT, P2 ;  /* 0x0000003dff007c0c */ /* 0x000fe2000bf45320 */
[----:B------:R-:W-:Y:S02]  /*6fa0*/  UISETP.NE.AND UP2, UPT, UR6, URZ, UPT ;  /* 0x000000ff0600728c */ /* 0x000fe4000bf45270 */
[----:B------:R-:W-:Y:S04]  /*6fb0*/  UISETP.NE.U32.AND UP0, UPT, UR5, URZ, UPT ;  /* 0x000000ff0500728c */ /* 0x000fe8000bf05070 */
[----:B------:R-:W-:Y:S01]  /*6fc0*/  UISETP.NE.AND.EX UP1, UPT, UR4, URZ, UPT, UP0 ;  /* 0x000000ff0400728c */ /* 0x000fe2000bf25300 */
[----:B------:R-:W-:Y:S01]  /*6fd0*/  PLOP3.LUT P1, PT, PT, PT, UP2, 0x80, 0x8 ;  /* 0x000000000008781c */ /* 0x000fe20003f2f028 */
[----:B------:R-:W-:Y:S03]  /*6fe0*/  UPLOP3.LUT UP0, UPT, UPT, UPT, UPT, 0x40, 0x4 ;  /* 0x000000000004789c */ /* 0x000fe60003f0e870 */
[----:B------:R-:W-:Y:S06]  /*6ff0*/  @UP2 UPLOP3.LUT UP0, UPT, UPT, UPT, UP1, 0x80, 0x8 ;  /* 0x000000000008289c */ /* 0x000fec0003f0f010 */
[----:B------:R-:W-:Y:S01]  /*7000*/  PLOP3.LUT P0, PT, PT, PT, UP0, 0x80, 0x8 ;  /* 0x000000000008781c */ /* 0x000fe20003f0f008 */
[----:B------:R-:W-:Y:S01]  /*7010*/  @!UPT UIADD3 URZ, UPT, UPT, URZ, URZ, URZ ;  /* 0x000000fffffff290 */ /* 0x000fe2000fffe0ff */
[----:B------:R-:W-:Y:S11]  /*7020*/  BRA.U !UP1, `(.L_x_102) ;  /* 0x0000000109407547 */ /* 0x000ff6000b800000 */
[----:B------:R-:W-:Y:S01]  /*7030*/  UISETP.NE.U32.AND UP0, UPT, UR60, URZ, UPT ;  /* 0x000000ff3c00728c */ /* 0x000fe2000bf05070 */
[----:B------:R-:W-:Y:S01]  /*7040*/  R2UR UR6, R191 ;  /* 0x00000000bf0672ca */ /* 0x000fe200000e0000 */
[----:B------:R-:W1:Y:S01]  /*7050*/  LDCU.64 UR8, c[0x0][0x358] ;  /* 0x00006b00ff0877ac */ /* 0x000e620008000a00 */
[----:B------:R-:W-:Y:S02]  /*7060*/  HFMA2 R176, -RZ, RZ, 0, 5.9604644775390625e-08 ;  /* 0x00000001ffb07431 */ /* 0x000fe400000001ff */
[----:B------:R-:W-:Y:S01]  /*7070*/  IMAD.MOV.U32 R0, RZ, RZ, 0x1 ;  /* 0x00000001ff007424 */ /* 0x000fe200078e00ff */
[----:B------:R-:W-:Y:S06]  /*7080*/  UISETP.NE.AND.EX UP0, UPT, UR61, URZ, UPT, UP0 ;  /* 0x000000ff3d00728c */ /* 0x000fec000bf05300 */
[----:B------:R-:W-:Y:S05]  /*7090*/  PLOP3.LUT P3, PT, PT, PT, UP0, 0x80, 0x8 ;  /* 0x000000000008781c */ /* 0x000fea0003f6f008 */
[----:B------:R-:W2:Y:S01]  /*70a0*/  @UP0 LDCU.64 UR4, c[0x0][0xc88] ;  /* 0x00019100ff0407ac */ /* 0x000ea20008000a00 */
[----:B------:R-:W-:Y:S07]  /*70b0*/  @UP0 UIMAD UR6, UR44, UR6, URZ ;  /* 0x000000062c0602a4 */ /* 0x000fee000f8e02ff */
[----:B------:R-:W-:Y:S01]  /*70c0*/  @!P3 PRMT R176, R0, 0x7610, R176 ;  /* 0x0000761000b0b816 */ /* 0x000fe200000000b0 */
[----:B--2---:R-:W-:Y:S06]  /*70d0*/  @UP0 UIMAD.WIDE UR4, UR6, 0x4, UR4 ;  /* 0x00000004060408a5 */ /* 0x004fec000f8e0204 */
[----:B------:R-:W-:Y:S02]  /*70e0*/  IMAD.U32 R4, RZ, RZ, UR4 ;  /* 0x00000004ff047e24 */ /* 0x000fe4000f8e00ff */
[----:B------:R-:W-:Y:S03]  /*70f0*/  IMAD.U32 R5, RZ, RZ, UR5 ;  /* 0x00000005ff057e24 */ /* 0x000fe6000f8e00ff */
[----:B------:R-:W2:Y:S02]  /*7100*/  @!UP0 LDCU UR4, c[0x0][0xc80] ;  /* 0x00019000ff0487ac */ /* 0x000ea40008000800 */
[----:B-1---5:R1:W5:Y:S02]  /*7110*/  @P3 LDG.E R133, desc[UR8][R4.64] ;  /* 0x0000000804853981 */ /* 0x022364000c1e1900 */
[----:B-12---:R-:W-:Y:S02]  /*7120*/  @!P3 MOV R133, UR4 ;  /* 0x000000040085bc02 */ /* 0x006fe40008000f00 */
.L_x_102:
[----:B------:R-:W-:Y:S05]  /*7130*/  @!P4 BRA `(.L_x_103) ;  /* 0x000000000024c947 */ /* 0x000fea0003800000 */
[----:B------:R-:W-:Y:S01]  /*7140*/  ISETP.NE.U32.AND P3, PT, R172, RZ, PT ;  /* 0x000000ffac00720c */ /* 0x000fe20003f65070 */
[----:B------:R-:W1:Y:S03]  /*7150*/  LDCU.64 UR4, c[0x0][0x358] ;  /* 0x00006b00ff0477ac */ /* 0x000e660008000a00 */
[----:B------:R-:W-:Y:S11]  /*7160*/  ISETP.NE.AND.EX P3, PT, R173, RZ, PT, P3 ;  /* 0x000000ffad00720c */ /* 0x000ff60003f65330 */
[----:B------:R-:W-:Y:S02]  /*7170*/  @!UPT UIADD3 URZ, UPT, UPT, URZ, URZ, URZ ;  /* 0x000000fffffff290 */ /* 0x000fe4000fffe0ff */
[----:B------:R-:W2:Y:S01]  /*7180*/  @P3 LDC.64 R4, c[0x0][0xca8] ;  /* 0x00032a00ff043b82 */ /* 0x000ea20000000a00 */
[----:B------:R-:W-:Y:S04]  /*7190*/  @P3 IMAD R0, R174, UR44, RZ ;  /* 0x0000002cae003c24 */ /* 0x000fe8000f8e02ff */
[----:B--2---:R-:W-:Y:S05]  /*71a0*/  @P3 IMAD.WIDE R4, R0, 0x4, R4 ;  /* 0x0000000400043825 */ /* 0x004fea00078e0204 */
[----:B-1---5:R1:W5:Y:S02]  /*71b0*/  @P3 LDG.E R130, desc[UR4][R4.64] ;  /* 0x0000000404823981 */ /* 0x022364000c1e1900 */
[----:B-1----:R-:W2:Y:S02]  /*71c0*/  @!P3 LDC R130, c[0x0][0xca0] ;  /* 0x00032800ff82bb82 */ /* 0x002ea40000000800 */
.L_x_103:
[----:B-----5:R-:W-:Y:S01]  /*71d0*/  FSETP.NEU.AND P3, PT, R133, RZ, PT ;  /* 0x000000ff8500720b */ /* 0x020fe20003f6d000 */
[----:B------:R-:W-:Y:S01]  /*71e0*/  IMAD.U32 R3, RZ, RZ, UR43 ;  /* 0x0000002bff037e24 */ /* 0x000fe2000f8e00ff */
[----:B------:R-:W-:Y:S01]  /*71f0*/  SEL R5, RZ, 0xffffffff, P2 ;  /* 0xffffffffff057807 */ /* 0x000fe20001000000 */
[----:B------:R-:W-:Y:S01]  /*7200*/  IMAD.SHL.U32 R197, R185, 0x10, RZ ;  /* 0x00000010b9c57824 */ /* 0x000fe200078e00ff */
[----:B------:R-:W-:Y:S01]  /*7210*/  @P1 LOP3.LUT P2, RZ, R176, 0xff, RZ, 0xc0, !PT ;  /* 0x000000ffb0ff1812 */ /* 0x000fe2000784c0ff */
[----:B------:R-:W-:Y:S01]  /*7220*/  IMAD R131, R3, 0xc0, R2 ;  /* 0x000000c003837824 */ /* 0x000fe200078e0202 */
[----:B------:R-:W-:Y:S01]  /*7230*/  @P1 SEL R0, RZ, 0xffffffff, P3 ;  /* 0xffffffffff001807 */ /* 0x000fe20001800000 */
[----:B------:R-:W-:Y:S01]  /*7240*/  IMAD.SHL.U32 R139, R184, 0x10, RZ ;  /* 0x00000010b88b7824 */ /* 0x000fe200078e00ff */
[----:B------:R-:W-:Y:S01]  /*7250*/  LOP3.LUT P4, R182, R176, 0xff, RZ, 0xc0, !PT ;  /* 0x000000ffb0b67812 */ /* 0x000fe2000788c0ff */
[----:B------:R-:W-:Y:S01]  /*7260*/  IMAD.IADD R198, R188, 0x1, R197 ;  /* 0x00000001bcc67824 */ /* 0x000fe200078e02c5 */
[C---:B------:R-:W-:Y:S01]  /*7270*/  @P0 SEL R0, R5.reuse, R0, !P2 ;  /* 0x0000000005000207 */ /* 0x040fe20005000000 */
[----:B------:R-:W-:Y:S01]  /*7280*/  BSSY B1, `(.L_x_104) ;  /* 0x000004d000017945 */ /* 0x000fe20003800000 */
[----:B------:R-:W-:Y:S01]  /*7290*/  PLOP3.LUT P2, PT, PT, PT, UP1, 0x80, 0x8 ;  /* 0x000000000008781c */ /* 0x000fe20003f4f018 */
[----:B------:R-:W-:Y:S01]  /*72a0*/  IMAD.MOV.U32 R138, RZ, RZ, 0x1 ;  /* 0x00000001ff8a7424 */ /* 0x000fe200078e00ff */
[----:B------:R-:W-:Y:S01]  /*72b0*/  @P1 LOP3.LUT R0, R0, 0x1, RZ, 0xc0, !PT ;  /* 0x0000000100001812 */ /* 0x000fe200078ec0ff */
[----:B------:R-:W-:Y:S01]  /*72c0*/  IMAD.MOV.U32 R137, RZ, RZ, RZ ;  /* 0x000000ffff897224 */ /* 0x000fe200078e00ff */
[----:B------:R-:W-:Y:S02]  /*72d0*/  CS2R R146, SRZ ;  /* 0x0000000000927805 */ /* 0x000fe4000001ff00 */
[----:B------:R-:W-:Y:S02]  /*72e0*/  CS2R R144, SRZ ;  /* 0x0000000000907805 */ /* 0x000fe4000001ff00 */
[----:B------:R-:W-:Y:S01]  /*72f0*/  ISETP.NE.U32.OR P5, PT, R0, 0x1, !P1 ;  /* 0x000000010000780c */ /* 0x000fe20004fa5470 */
[----:B------:R-:W-:Y:S01]  /*7300*/  IMAD.U32 R0, RZ, RZ, UR43 ;  /* 0x0000002bff007e24 */ /* 0x000fe2000f8e00ff */
[----:B------:R-:W-:Y:S02]  /*7310*/  CS2R R142, SRZ ;  /* 0x00000000008e7805 */ /* 0x000fe4000001ff00 */
[----:B------:R-:W-:Y:S02]  /*7320*/  CS2R R140, SRZ ;  /* 0x00000000008c7805 */ /* 0x000fe4000001ff00 */
[----:B------:R-:W-:Y:S02]  /*7330*/  P2R R194, PR, RZ, 0x20 ;  /* 0x00000020ffc27803 */ /* 0x000fe40000000000 */
[----:B------:R-:W-:Y:S02]  /*7340*/  CS2R R150, SRZ ;  /* 0x0000000000967805 */ /* 0x000fe4000001ff00 */
[----:B------:R-:W-:Y:S02]  /*7350*/  SHF.L.U32 R4, R0, 0x1f, RZ ;  /* 0x0000001f00047819 */ /* 0x000fe400000006ff */
[----:B------:R-:W-:Y:S02]  /*7360*/  CS2R R148, SRZ ;  /* 0x0000000000947805 */ /* 0x000fe4000001ff00 */
[----:B------:R-:W-:Y:S02]  /*7370*/  SEL R0, RZ, 0xffffffff, P3 ;  /* 0xffffffffff007807 */ /* 0x000fe40001800000 */
[----:B------:R-:W-:Y:S02]  /*7380*/  CS2R R154, SRZ ;  /* 0x00000000009a7805 */ /* 0x000fe4000001ff00 */
[----:B------:R-:W-:Y:S02]  /*7390*/  CS2R R152, SRZ ;  /* 0x0000000000987805 */ /* 0x000fe4000001ff00 */
[----:B------:R-:W-:Y:S02]  /*73a0*/  CS2R R158, SRZ ;  /* 0x00000000009e7805 */ /* 0x000fe4000001ff00 */
[----:B------:R-:W-:Y:S02]  /*73b0*/  @P2 SEL R0, R5, R0, !P4 ;  /* 0x0000000005002207 */ /* 0x000fe40006000000 */
[----:B------:R-:W-:Y:S02]  /*73c0*/  CS2R R156, SRZ ;  /* 0x00000000009c7805 */ /* 0x000fe4000001ff00 */
[----:B------:R-:W-:Y:S02]  /*73d0*/  @P5 SHF.L.U32 R6, RZ, 0x1f, RZ ;  /* 0x0000001fff065819 */ /* 0x000fe400000006ff */
[----:B------:R-:W-:Y:S02]  /*73e0*/  CS2R R162, SRZ ;  /* 0x0000000000a27805 */ /* 0x000fe4000001ff00 */
[----:B------:R-:W-:Y:S02]  /*73f0*/  ISETP.NE.AND P2, PT, RZ, UR43, PT ;  /* 0x0000002bff007c0c */ /* 0x000fe4000bf45270 */
[----:B------:R-:W-:Y:S01]  /*7400*/  CS2R R160, SRZ ;  /* 0x0000000000a07805 */ /* 0x000fe2000001ff00 */
[----:B------:R-:W1:Y:S01]  /*7410*/  @P5 SYNCS.PHASECHK.TRANS64.TRYWAIT P1, [UR45+0x30], R6 ;  /* 0x00003006ff0055a7 */ /* 0x000e62000802112d */
[----:B------:R-:W-:Y:S02]  /*7420*/  LOP3.LUT R0, R0, 0x1, RZ, 0xc0, !PT ;  /* 0x0000000100007812 */ /* 0x000fe400078ec0ff */
[----:B------:R-:W-:Y:S02]  /*7430*/  CS2R R166, SRZ ;  /* 0x0000000000a67805 */ /* 0x000fe4000001ff00 */
[----:B------:R-:W-:Y:S02]  /*7440*/  SEL R212, RZ, 0x60, P2 ;  /* 0x00000060ffd47807 */ /* 0x000fe40001000000 */
[----:B------:R-:W-:Y:S02]  /*7450*/  CS2R R164, SRZ ;  /* 0x0000000000a47805 */ /* 0x000fe4000001ff00 */
[----:B------:R-:W-:Y:S02]  /*7460*/  ISETP.NE.U32.AND P3, PT, R0, 0x1, PT ;  /* 0x000000010000780c */ /* 0x000fe40003f65070 */
[----:B------:R-:W-:Y:S02]  /*7470*/  CS2R R170, SRZ ;  /* 0x0000000000aa7805 */ /* 0x000fe4000001ff00 */
[----:B------:R-:W-:Y:S01]  /*7480*/  CS2R R168, SRZ ;  /* 0x0000000000a87805 */ /* 0x000fe2000001ff00 */
[----:B------:R-:W-:Y:S01]  /*7490*/  IMAD.IADD R213, R131, 0x1, R212 ;  /* 0x0000000183d57824 */ /* 0x000fe200078e02d4 */
[----:B------:R-:W-:Y:S01]  /*74a0*/  P2R R199, PR, RZ, 0x8 ;  /* 0x00000008ffc77803 */ /* 0x000fe20000000000 */
[----:B------:R-:W-:Y:S02]  /*74b0*/  IMAD.IADD R196, R188, 0x1, R139 ;  /* 0x00000001bcc47824 */ /* 0x000fe400078e028b */
[----:B------:R-:W-:Y:S01]  /*74c0*/  VIADD R212, R212, UR52 ;  /* 0x00000034d4d47c36 */ /* 0x000fe20008000000 */
[----:B------:R-:W-:Y:S01]  /*74d0*/  SHF.R.U32.HI R0, RZ, 0x15, R213 ;  /* 0x00000015ff007819 */ /* 0x000fe200000116d5 */
[----:B------:R-:W-:Y:S01]  /*74e0*/  IMAD.IADD R195, R187, 0x1, R198 ;  /* 0x00000001bbc37824 */ /* 0x000fe200078e02c6 */
[----:B------:R3:W4:Y:S02]  /*74f0*/  SYNCS.PHASECHK.TRANS64.TRYWAIT P0, [UR45+0xa0], R4 ;  /* 0x0000a004ff0075a7 */ /* 0x000724000800112d */
[----:B------:R-:W-:Y:S02]  /*7500*/  LOP3.LUT R200, R0, 0x3, RZ, 0xc0, !PT ;  /* 0x0000000300c87812 */ /* 0x000fe400078ec0ff */
[----:B-1----:R-:W-:Y:S01]  /*7510*/  @P5 SEL R138, RZ, 0x1, !P1 ;  /* 0x00000001ff8a5807 */ /* 0x002fe20004800000 */
[----:B---3--:R-:W-:Y:S06]  /*7520*/  @!P5 BRA `(.L_x_105) ;  /* 0x000000000088d947 */ /* 0x008fec0003800000 */
[----:B------:R-:W-:Y:S01]  /*7530*/  IMAD.MOV.U32 R147, RZ, RZ, RZ ;  /* 0x000000ffff937224 */ /* 0x000fe200078e00ff */
[----:B------:R-:W-:Y:S01]  /*7540*/  ISETP.NE.AND P1, PT, R138, RZ, PT ;  /* 0x000000ff8a00720c */ /* 0x000fe20003f25270 */
[----:B------:R-:W-:Y:S01]  /*7550*/  BSSY B0, `(.L_x_106) ;  /* 0x0000014000007945 */ /* 0x000fe20003800000 */
[----:B------:R-:W-:Y:S02]  /*7560*/  CS2R R170, SRZ ;  /* 0x0000000000aa7805 */ /* 0x000fe4000001ff00 */
        /* <DEDUP_REMOVED lines=13> */
[----:B------:R-:W-:Y:S01]  /*7640*/  CS2R R144, SRZ ;  /* 0x0000000000907805 */ /* 0x000fe2000001ff00 */
[----:B------:R-:W-:Y:S06]  /*7650*/  @P1 BRA `(.L_x_107) ;  /* 0x00000000000c1947 */ /* 0x000fec0003800000 */
[----:B------:R-:W-:Y:S04]  /*7660*/  SHF.L.U32 R6, RZ, 0x1f, RZ ;  /* 0x0000001fff067819 */ /* 0x000fe800000006ff */
[----:B------:R-:W1:Y:S02]  /*7670*/  SYNCS.PHASECHK.TRANS64.TRYWAIT P1, [UR45+0x30], R6 ;  /* 0x00003006ff0075a7 */ /* 0x000e64000802112d */
[----:B-1----:R-:W-:Y:S05]  /*7680*/  @!P1 BRA `(.L_x_108) ;  /* 0x000000c000049947 */ /* 0x002fea0003800000 */
.L_x_107:
[----:B------:R-:W-:Y:S05]  /*7690*/  BSYNC B0 ;  /* 0x0000000000007941 */ /* 0x000fea0003800000 */
.L_x_106:
[----:B------:R-:W-:Y:S01]  /*76a0*/  ISETP.NE.AND P1, PT, R199, RZ, PT ;  /* 0x000000ffc700720c */ /* 0x000fe20003f25270 */
[----:B------:R-:W-:Y:S11]  /*76b0*/  HFMA2 R137, -RZ, RZ, 0, 5.9604644775390625e-08 ;  /* 0x00000001ff897431 */ /* 0x000ff600000001ff */
[----:B------:R-:W-:Y:S01]  /*76c0*/  @!UPT UIADD3 URZ, UPT, UPT, URZ, URZ, URZ ;  /* 0x000000fffffff290 */ /* 0x000fe2000fffe0ff */
[----:B------:R3:W1:Y:S04]  /*76d0*/  @P1 LDS.128 R168, [R188] ;  /* 0x00000000bca81984 */ /* 0x0006680000000c00 */
[----:B------:R3:W1:Y:S04]  /*76e0*/  @P1 LDS.128 R164, [R198+0x10] ;  /* 0x00001000c6a41984 */ /* 0x0006680000000c00 */
[----:B------:R3:W1:Y:S04]  /*76f0*/  @P1 LDS.128 R160, [R196+0x20] ;  /* 0x00002000c4a01984 */ /* 0x0006680000000c00 */
[----:B------:R3:W1:Y:S04]  /*7700*/  @P1 LDS.128 R156, [R195+0x10] ;  /* 0x00001000c39c1984 */ /* 0x0006680000000c00 */
[----:B------:R3:W1:Y:S04]  /*7710*/  @P1 LDS.128 R152, [R188+0x1000] ;  /* 0x00100000bc981984 */ /* 0x0006680000000c00 */
[----:B------:R3:W1:Y:S04]  /*7720*/  @P1 LDS.128 R148, [R198+0x1010] ;  /* 0x00101000c6941984 */ /* 0x0006680000000c00 */
[----:B------:R3:W1:Y:S04]  /*7730*/  @P1 LDS.128 R140, [R196+0x1020] ;  /* 0x00102000c48c1984 */ /* 0x0006680000000c00 */
[----:B------:R3:W1:Y:S02]  /*7740*/  @P1 LDS.128 R144, [R195+0x1010] ;  /* 0x00101000c3901984 */ /* 0x0006640000000c00 */
.L_x_105:
[----:B------:R-:W-:Y:S05]  /*7750*/  BSYNC B1 ;  /* 0x0000000000017941 */ /* 0x000fea0003800000 */
.L_x_104:
[----:B------:R-:W-:Y:S02]  /*7760*/  ISETP.NE.AND P1, PT, R189, R200, PT ;  /* 0x000000c8bd00720c */ /* 0x000fe40003f25270 */
[----:B------:R-:W-:Y:S01]  /*7770*/  MOV R55, RZ ;  /* 0x000000ff00377202 */ /* 0x000fe20000000f00 */
[----:B----4-:R-:W-:Y:S10]  /*7780*/  @P0 BRA `(.L_x_109) ;  /* 0x0000000000080947 */ /* 0x010ff40003800000 */
[----:B------:R-:W4:Y:S02]  /*7790*/  SYNCS.PHASECHK.TRANS64.TRYWAIT P0, [UR45+0xa0], R4 ;  /* 0x0000a004ff0075a7 */ /* 0x000f24000800112d */
[----:B----4-:R-:W-:Y:S05]  /*77a0*/  @!P0 BRA `(.L_x_110) ;  /* 0x000000bc00d48947 */ /* 0x010fea0003800000 */
.L_x_109:
[----:B------:R-:W-:Y:S01]  /*77b0*/  IMAD.MOV.U32 R54, RZ, RZ, RZ ;  /* 0x000000ffff367224 */ /* 0x000fe200078e00ff */
        /* <DEDUP_REMOVED lines=32> */
[----:B------:R-:W-:Y:S11]  /*79c0*/  LOP3.LUT P0, RZ, R0, 0x3, R177, 0x48, !PT ;  /* 0x0000000300ff7812 */ /* 0x000ff600078048b1 */
[----:B------:R-:W-:Y:S02]  /*79d0*/  @!UPT UIADD3 URZ, UPT, UPT, URZ, URZ, URZ ;  /* 0x000000fffffff290 */ /* 0x000fe4000fffe0ff */
[----:B------:R-:W-:Y:S05]  /*79e0*/  @!P0 BRA `(.L_x_112) ;  /* 0x0000000000408947 */ /* 0x000fea0003800000 */
[----:B------:R-:W4:Y:S01]  /*79f0*/  LDCU.64 UR8, c[0x4][0x70] ;  /* 0x01000e00ff0877ac */ /* 0x000f220008000a00 */
[----:B------:R-:W-:Y:S01]  /*7a00*/  MOV R15, 0x0 ;  /* 0x00000000000f7802 */ /* 0x000fe20000000f00 */
[----:B------:R-:W-:Y:S02]  /*7a10*/  HFMA2 R12, -RZ, RZ, 0, 5.9604644775390625e-08 ;  /* 0x00000001ff0c7431 */ /* 0x000fe400000001ff */
[----:B------:R-:W-:Y:S02]  /*7a20*/  IMAD.MOV.U32 R8, RZ, RZ, 0x192 ;  /* 0x00000192ff087424 */ /* 0x000fe400078e00ff */
[----:B------:R-:W-:Y:S01]  /*7a30*/  IMAD.MOV.U32 R13, RZ, RZ, RZ ;  /* 0x000000ffff0d7224 */ /* 0x000fe200078e00ff */
[----:B------:R-:W5:Y:S01]  /*7a40*/  LDCU.64 UR6, c[0x4][0x78] ;  /* 0x01000f00ff0677ac */ /* 0x000f620008000a00 */
[----:B------:R-:W2:Y:S01]  /*7a50*/  LDC.64 R14, c[0x4][R15] ;  /* 0x010000000f0e7b82 */ /* 0x000ea20000000a00 */
[----:B------:R-:W3:Y:S01]  /*7a60*/  LDCU.64 UR4, c[0x4][0x10] ;  /* 0x01000200ff0477ac */ /* 0x000ee20008000a00 */
[----:B----4-:R-:W-:Y:S01]  /*7a70*/  MOV R5, UR9 ;  /* 0x0000000900057c02 */ /* 0x010fe20008000f00 */
[----:B-1----:R-:W-:Y:S01]  /*7a80*/  IMAD.U32 R4, RZ, RZ, UR8 ;  /* 0x00000008ff047e24 */ /* 0x002fe2000f8e00ff */
[----:B-----5:R-:W-:Y:S01]  /*7a90*/  MOV R7, UR7 ;  /* 0x0000000700077c02 */ /* 0x020fe20008000f00 */
[----:B------:R-:W-:Y:S01]  /*7aa0*/  IMAD.U32 R6, RZ, RZ, UR6 ;  /* 0x00000006ff067e24 */ /* 0x000fe2000f8e00ff */
[----:B---3--:R-:W-:Y:S01]  /*7ab0*/  MOV R11, UR5 ;  /* 0x00000005000b7c02 */ /* 0x008fe20008000f00 */
[----:B------:R-:W-:Y:S02]  /*7ac0*/  IMAD.U32 R10, RZ, RZ, UR4 ;  /* 0x00000004ff0a7e24 */ /* 0x000fe4000f8e00ff */
[----:B------:R-:W-:Y:S07]  /*7ad0*/  LEPC R20, `(.L_x_112) ;  /* 0x000000001014794e */ /* 0x000fee0000000000 */
[----:B--2---:R-:W-:Y:S05]  /*7ae0*/  CALL.ABS.NOINC R14 ;  /* 0x000000000e007343 */ /* 0x004fea0003c00000 */
.L_x_112:
[----:B------:R-:W-:Y:S05]  /*7af0*/  WARPSYNC.ALL ;  /* 0x0000000000007948 */ /* 0x000fea0003800000 */
[C---:B------:R-:W-:Y:S01]  /*7b00*/  R2UR UR4, R213.reuse ;  /* 0x00000000d50472ca */ /* 0x040fe200000e0000 */
[----:B------:R-:W-:Y:S05]  /*7b10*/  VIADD R0, R213, 0x80 ;  /* 0x00000080d5007836 */ /* 0x000fea0000000000 */
[----:B------:R-:W-:Y:S04]  /*7b20*/  SHF.R.U32.HI R0, RZ, 0x15, R0 ;  /* 0x00000015ff007819 */ /* 0x000fe80000011600 */
[----:B------:R-:W-:Y:S03]  /*7b30*/  LOP3.LUT P0, RZ, R0, 0x3, R177, 0x48, !PT ;  /* 0x0000000300ff7812 */ /* 0x000fe600078048b1 */
[----:B------:R-:W4:Y:S10]  /*7b40*/  LDTM.x32 R24, tmem[UR4] ;  /* 0x00000004001879ee */ /* 0x000f3400082c0000 */
[----:B----4-:R-:W-:Y:S05]  /*7b50*/  @!P0 BRA `(.L_x_113) ;  /* 0x0000000000408947 */ /* 0x010fea0003800000 */
        /* <DEDUP_REMOVED lines=16> */
.L_x_113:
[----:B------:R-:W-:Y:S05]  /*7c60*/  WARPSYNC.ALL ;  /* 0x0000000000007948 */ /* 0x000fea0003800000 */
[----:B------:R-:W-:Y:S11]  /*7c70*/  R2UR UR4, R213 ;  /* 0x00000000d50472ca */ /* 0x000ff600000e0000 */
[----:B------:R-:W-:Y:S02]  /*7c80*/  @!UPT UIADD3 URZ, UPT, UPT, URZ, URZ, URZ ;  /* 0x000000fffffff290 */ /* 0x000fe4000fffe0ff */
[----:B------:R-:W4:Y:S02]  /*7c90*/  LDTM.x32 R56, tmem[UR4+0x80] ;  /* 0x00008004003879ee */ /* 0x000f2400082c0000 */
[----:B----4-:R-:W-:Y:S01]  /*7ca0*/  NOP ;  /* 0x0000000000007918 */ /* 0x010fe20000000000 */
.L_x_111:
[----:B-1----:R-:W-:Y:S01]  /*7cb0*/  SHF.L.U32 R132, R168, 0x10, RZ ;  /* 0x00000010a8847819 */ /* 0x002fe200000006ff */
[----:B--2---:R-:W-:Y:S01]  /*7cc0*/  FMUL R0, R130, R24 ;  /* 0x0000001882007220 */ /* 0x004fe20000400000 */
[----:B------:R-:W-:Y:S01]  /*7cd0*/  LOP3.LUT R134, R168, 0xffff0000, RZ, 0xc0, !PT ;  /* 0xffff0000a8867812 */ /* 0x000fe200078ec0ff */
[C---:B------:R-:W-:Y:S01]  /*7ce0*/  FMUL R3, R130.reuse, R25 ;  /* 0x0000001982037220 */ /* 0x040fe20000400000 */
[----:B------:R-:W-:Y:S01]  /*7cf0*/  SHF.L.U32 R135, R169, 0x10, RZ ;  /* 0x00000010a9877819 */ /* 0x000fe200000006ff */
[----:B------:R-:W-:Y:S01]  /*7d00*/  FMUL R4, R130, R26 ;  /* 0x0000001a82047220 */ /* 0x000fe20000400000 */
[----:B------:R-:W-:Y:S01]  /*7d10*/  LOP3.LUT R136, R165, 0xffff0000, RZ, 0xc0, !PT ;  /* 0xffff0000a5887812 */ /* 0x000fe200078ec0ff */
[----:B------:R-:W-:Y:S01]  /*7d20*/  FFMA R0, R133, R132, R0 ;  /* 0x0000008485007223 */ /* 0x000fe20000000000 */
[----:B------:R-:W-:Y:S01]  /*7d30*/  LOP3.LUT R132, R169, 0xffff0000, RZ, 0xc0, !PT ;  /* 0xffff0000a9847812 */ /* 0x000fe200078ec0ff */
[C---:B------:R-:W-:Y:S01]  /*7d40*/  FFMA R3, R133.reuse, R134, R3 ;  /* 0x0000008685037223 */ /* 0x040fe20000000003 */
[C---:B------:R-:W-:Y:S01]  /*7d50*/  LOP3.LUT R134, R170.reuse, 0xffff0000, RZ, 0xc0, !PT ;  /* 0xffff0000aa867812 */ /* 0x040fe200078ec0ff */
[----:B------:R-:W-:Y:S01]  /*7d60*/  FFMA R4, R133, R135, R4 ;  /* 0x0000008785047223 */ /* 0x000fe20000000004 */
[----:B------:R-:W-:Y:S01]  /*7d70*/  SHF.L.U32 R135, R170, 0x10, RZ ;  /* 0x00000010aa877819 */ /* 0x000fe200000006ff */
[C---:B------:R-:W-:Y:S01]  /*7d80*/  FMUL R5, R130.reuse, R27 ;  /* 0x0000001b82057220 */ /* 0x040fe20000400000 */
[----:B------:R-:W-:Y:S01]  /*7d90*/  ISETP.NE.AND P0, PT, R189, R200, PT ;  /* 0x000000c8bd00720c */ /* 0x000fe20003f05270 */
[C---:B------:R-:W-:Y:S01]  /*7da0*/  FMUL R6, R130.reuse, R28 ;  /* 0x0000001c82067220 */ /* 0x040fe20000400000 */
[----:B------:R-:W-:Y:S01]  /*7db0*/  F2FP.BF16.F32.PACK_AB R200, R3, R0 ;  /* 0x0000000003c8723e */ /* 0x000fe200000010ff */
[C---:B------:R-:W-:Y:S01]  /*7dc0*/  FMUL R7, R130.reuse, R29 ;  /* 0x0000001d82077220 */ /* 0x040fe20000400000 */
[----:B------:R-:W-:Y:S01]  /*7dd0*/  ISETP.NE.AND P1, PT, R189, RZ, PT ;  /* 0x000000ffbd00720c */ /* 0x000fe20003f25270 */
[----:B------:R-:W-:Y:S01]  /*7de0*/  FFMA R5, R133, R132, R5 ;  /* 0x0000008485057223 */ /* 0x000fe20000000005 */
[----:B------:R-:W-:Y:S01]  /*7df0*/  SHF.L.U32 R132, R171, 0x10, RZ ;  /* 0x00000010ab847819 */ /* 0x000fe200000006ff */
[----:B------:R-:W-:Y:S01]  /*7e00*/  FFMA R6, R133, R135, R6 ;  /* 0x0000008785067223 */ /* 0x000fe20000000006 */
[----:B------:R-:W-:Y:S01]  /*7e10*/  SHF.L.U32 R135, R165, 0x10, RZ ;  /* 0x00000010a5877819 */ /* 0x000fe200000006ff */
[----:B------:R-:W-:Y:S01]  /*7e20*/  FFMA R7, R133, R134, R7 ;  /* 0x0000008685077223 */ /* 0x000fe20000000007 */
[----:B------:R-:W-:Y:S01]  /*7e30*/  LOP3.LUT R134, R171, 0xffff0000, RZ, 0xc0, !PT ;  /* 0xffff0000ab867812 */ /* 0x000fe200078ec0ff */
[C---:B------:R-:W-:Y:S01]  /*7e40*/  FMUL R8, R130.reuse, R30 ;  /* 0x0000001e82087220 */ /* 0x040fe20000400000 */
[----:B------:R-:W-:Y:S01]  /*7e50*/  F2FP.BF16.F32.PACK_AB R201, R5, R4 ;  /* 0x0000000405c9723e */ /* 0x000fe200000010ff */
[----:B------:R-:W-:Y:S01]  /*7e60*/  FMUL R9, R130, R31 ;  /* 0x0000001f82097220 */ /* 0x000fe20000400000 */
[----:B------:R-:W-:Y:S01]  /*7e70*/  F2FP.BF16.F32.PACK_AB R202, R7, R6 ;  /* 0x0000000607ca723e */ /* 0x000fe200000010ff */
[C---:B------:R-:W-:Y:S01]  /*7e80*/  FFMA R8, R133.reuse, R132, R8 ;  /* 0x0000008485087223 */ /* 0x040fe20000000008 */
[C---:B------:R-:W-:Y:S01]  /*7e90*/  SHF.L.U32 R132, R164.reuse, 0x10, RZ ;  /* 0x00000010a4847819 */ /* 0x040fe200000006ff */
[----:B------:R-:W-:Y:S01]  /*7ea0*/  FFMA R9, R133, R134, R9 ;  /* 0x0000008685097223 */ /* 0x000fe20000000009 */
[----:B------:R-:W-:Y:S01]  /*7eb0*/  LOP3.LUT R134, R164, 0xffff0000, RZ, 0xc0, !PT ;  /* 0xffff0000a4867812 */ /* 0x000fe200078ec0ff */
[C---:B------:R-:W-:Y:S01]  /*7ec0*/  FMUL R10, R130.reuse, R32 ;  /* 0x00000020820a7220 */ /* 0x040fe20000400000 */
[C---:B------:R-:W-:Y:S01]  /*7ed0*/  FMUL R11, R130.reuse, R33 ;  /* 0x00000021820b7220 */ /* 0x040fe20000400000 */
        /* <DEDUP_REMOVED lines=10> */
[----:B------:R-:W-:Y:S01]  /*7f80*/  FFMA R12, R133, R135, R12 ;  /* 0x00000087850c7223 */ /* 0x000fe2000000000c */
[----:B------:R-:W-:Y:S01]  /*7f90*/  SHF.L.U32 R135, R167, 0x10, RZ ;  /* 0x00000010a7877819 */ /* 0x000fe200000006ff */
[----:B------:R-:W-:Y:S01]  /*7fa0*/  FFMA R13, R133, R136, R13 ;  /* 0x00000088850d7223 */ /* 0x000fe2000000000d */
[----:B------:R-:W-:Y:S01]  /*7fb0*/  LOP3.LUT R136, R167, 0xffff0000, RZ, 0xc0, !PT ;  /* 0xffff0000a7887812 */ /* 0x000fe200078ec0ff */
[----:B------:R-:W-:Y:S01]  /*7fc0*/  FFMA R14, R133, R132, R14 ;  /* 0x00000084850e7223 */ /* 0x000fe2000000000e */
[----:B------:R-:W-:Y:S01]  /*7fd0*/  SHF.L.U32 R132, R160, 0x10, RZ ;  /* 0x00000010a0847819 */ /* 0x000fe200000006ff */
[----:B------:R-:W-:Y:S01]  /*7fe0*/  FMUL R16, R130, R38 ;  /* 0x0000002682107220 */ /* 0x000fe20000400000 */
[----:B------:R-:W-:Y:S01]  /*7ff0*/  F2FP.BF16.F32.PACK_AB R205, R13, R12 ;  /* 0x0000000c0dcd723e */ /* 0x000fe200000010ff */
[----:B------:R-:W-:Y:S01]  /*8000*/  FFMA R15, R133, R134, R15 ;  /* 0x00000086850f7223 */ /* 0x000fe2000000000f */
[----:B------:R-:W-:Y:S01]  /*8010*/  LOP3.LUT R134, R160, 0xffff0000, RZ, 0xc0, !PT ;  /* 0xffff0000a0867812 */ /* 0x000fe200078ec0ff */
[C---:B------:R-:W-:Y:S01]  /*8020*/  FMUL R17, R130.reuse, R39 ;  /* 0x0000002782117220 */ /* 0x040fe20000400000 */
[C---:B------:R-:W-:Y:S01]  /*8030*/  FMUL R18, R130.reuse, R40 ;  /* 0x0000002882127220 */ /* 0x040fe20000400000 */
[----:B------:R-:W-:Y:S01]  /*8040*/  FMUL R19, R130, R41 ;  /* 0x0000002982137220 */ /* 0x000fe20000400000 */
[----:B------:R-:W-:Y:S01]  /*8050*/  F2FP.BF16.F32.PACK_AB R206, R15, R14 ;  /* 0x0000000e0fce723e */ /* 0x000fe200000010ff */
[C---:B------:R-:W-:Y:S01]  /*8060*/  FFMA R16, R133.reuse, R135, R16 ;  /* 0x0000008785107223 */ /* 0x040fe20000000010 */
[----:B------:R-:W-:Y:S01]  /*8070*/  SHF.L.U32 R135, R162, 0x10, RZ ;  /* 0x00000010a2877819 */ /* 0x000fe200000006ff */
[----:B------:R-:W-:Y:S01]  /*8080*/  FFMA R17, R133, R136, R17 ;  /* 0x0000008885117223 */ /* 0x000fe20000000011 */
[----:B------:R-:W-:Y:S01]  /*8090*/  LOP3.LUT R136, R159, 0xffff0000, RZ, 0xc0, !PT ;  /* 0xffff00009f887812 */ /* 0x000fe200078ec0ff */
[----:B------:R-:W-:Y:S01]  /*80a0*/  FFMA R18, R133, R132, R18 ;  /* 0x0000008485127223 */ /* 0x000fe20000000012 */
[----:B------:R-:W-:Y:S01]  /*80b0*/  SHF.L.U32 R132, R161, 0x10, RZ ;  /* 0x00000010a1847819 */ /* 0x000fe200000006ff */
[----:B------:R-:W-:Y:S01]  /*80c0*/  FFMA R19, R133, R134, R19 ;  /* 0x0000008685137223 */ /* 0x000fe20000000013 */
[----:B------:R-:W-:Y:S01]  /*80d0*/  LOP3.LUT R134, R161, 0xffff0000, RZ, 0xc0, !PT ;  /* 0xffff0000a1867812 */ /* 0x000fe200078ec0ff */
[C---:B------:R-:W-:Y:S01]  /*80e0*/  FMUL R20, R130.reuse, R42 ;  /* 0x0000002a82147220 */ /* 0x040fe20000400000 */
[----:B------:R-:W-:Y:S01]  /*80f0*/  F2FP.BF16.F32.PACK_AB R207, R17, R16 ;  /* 0x0000001011cf723e */ /* 0x000fe200000010ff */
[C---:B------:R-:W-:Y:S01]  /*8100*/  FMUL R21, R130.reuse, R43 ;  /* 0x0000002b82157220 */ /* 0x040fe20000400000 */
[----:B------:R-:W-:Y:S01]  /*8110*/  FMUL R22, R130, R44 ;  /* 0x0000002c82167220 */ /* 0x000fe20000400000 */
[C---:B------:R-:W-:Y:S01]  /*8120*/  FFMA R20, R133.reuse, R132, R20 ;  /* 0x0000008485147223 */ /* 0x040fe20000000014 */
[----:B------:R-:W-:Y:S01]  /*8130*/  LOP3.LUT R132, R162, 0xffff0000, RZ, 0xc0, !PT ;  /* 0xffff0000a2847812 */ /* 0x000fe200078ec0ff */
[----:B------:R-:W-:Y:S01]  /*8140*/  FFMA R21, R133, R134, R21 ;  /* 0x0000008685157223 */ /* 0x000fe20000000015 */
[----:B------:R-:W-:Y:S01]  /*8150*/  LOP3.LUT R134, R163, 0xffff0000, RZ, 0xc0, !PT ;  /* 0xffff0000a3867812 */ /* 0x000fe200078ec0ff */
[----:B------:R-:W-:Y:S01]  /*8160*/  FFMA R22, R133, R135, R22 ;  /* 0x0000008785167223 */ /* 0x000fe20000000016 */
[----:B------:R-:W-:Y:S01]  /*8170*/  SHF.L.U32 R135, R163, 0x10, RZ ;  /* 0x00000010a3877819 */ /* 0x000fe200000006ff */
[C---:B------:R-:W-:Y:S01]  /*8180*/  FMUL R23, R130.reuse, R45 ;  /* 0x0000002d82177220 */ /* 0x040fe20000400000 */
[C---:B------:R-:W-:Y:S01]  /*8190*/  FMUL R88, R130.reuse, R46 ;  /* 0x0000002e82587220 */ /* 0x040fe20000400000 */
[C---:B------:R-:W-:Y:S01]  /*81a0*/  FMUL R89, R130.reuse, R47 ;  /* 0x0000002f82597220 */ /* 0x040fe20000400000 */
[----:B------:R-:W-:Y:S01]  /*81b0*/  FMUL R90, R130, R48 ;  /* 0x00000030825a7220 */ /* 0x000fe20000400000 */
[C---:B------:R-:W-:Y:S01]  /*81c0*/  FFMA R23, R133.reuse, R132, R23 ;  /* 0x0000008485177223 */ /* 0x040fe20000000017 */
[C---:B------:R-:W-:Y:S01]  /*81d0*/  SHF.L.U32 R132, R156.reuse, 0x10, RZ ;  /* 0x000000109c847819 */ /* 0x040fe200000006ff */
[----:B------:R-:W-:Y:S01]  /*81e0*/  FFMA R88, R133, R135, R88 ;  /* 0x0000008785587223 */ /* 0x000fe20000000058 */
[----:B------:R-:W-:Y:S01]  /*81f0*/  SHF.L.U32 R135, R159, 0x10, RZ ;  /* 0x000000109f877819 */ /* 0x000fe200000006ff */
[C---:B------:R-:W-:Y:S01]  /*8200*/  FFMA R89, R133.reuse, R134, R89 ;  /* 0x0000008685597223 */ /* 0x040fe20000000059 */
[----:B------:R-:W-:Y:S01]  /*8210*/  LOP3.LUT R134, R156, 0xffff0000, RZ, 0xc0, !PT ;  /* 0xffff00009c867812 */ /* 0x000fe200078ec0ff */
[C---:B------:R-:W-:Y:S01]  /*8220*/  FMUL R91, R130.reuse, R49 ;  /* 0x00000031825b7220 */ /* 0x040fe20000400000 */
[----:B------:R-:W-:Y:S01]  /*8230*/  FFMA R90, R133, R132, R90 ;  /* 0x00000084855a7223 */ /* 0x000fe2000000005a */
[----:B------:R-:W-:Y:S01]  /*8240*/  SHF.L.U32 R132, R157, 0x10, RZ ;  /* 0x000000109d847819 */ /* 0x000fe200000006ff */
[C---:B------:R-:W-:Y:S01]  /*8250*/  FMUL R92, R130.reuse, R50 ;  /* 0x00000032825c7220 */ /* 0x040fe20000400000 */
[----:B------:R-:W-:Y:S01]  /*8260*/  FFMA R91, R133, R134, R91 ;  /* 0x00000086855b7223 */ /* 0x000fe2000000005b */
[----:B------:R-:W-:Y:S01]  /*8270*/  LOP3.LUT R134, R157, 0xffff0000, RZ, 0xc0, !PT ;  /* 0xffff00009d867812 */ /* 0x000fe200078ec0ff */
[----:B------:R-:W-:Y:S01]  /*8280*/  FMUL R93, R130, R51 ;  /* 0x00000033825d7220 */ /* 0x000fe20000400000 */
[----:B------:R1:W-:Y:S01]  /*8290*/  @!P0 STS.128 [R188], R200 ;  /* 0x000000c8bc008388 */ /* 0x0003e20000000c00 */
[C---:B------:R-:W-:Y:S01]  /*82a0*/  FFMA R92, R133.reuse, R132, R92 ;  /* 0x00000084855c7223 */ /* 0x040fe2000000005c */
[----:B------:R-:W-:Y:S01]  /*82b0*/  SHF.L.U32 R132, R158, 0x10, RZ ;  /* 0x000000109e847819 */ /* 0x000fe200000006ff */
[----:B------:R-:W-:Y:S01]  /*82c0*/  FMUL R94, R130, R52 ;  /* 0x00000034825e7220 */ /* 0x000fe20000400000 */
[C---:B------:R-:W-:Y:S01]  /*82d0*/  FFMA R93, R133.reuse, R134, R93 ;  /* 0x00000086855d7223 */ /* 0x040fe2000000005d */
[----:B------:R-:W-:Y:S01]  /*82e0*/  LOP3.LUT R134, R158, 0xffff0000, RZ, 0xc0, !PT ;  /* 0xffff00009e867812 */ /* 0x000fe200078ec0ff */
[----:B------:R-:W-:Y:S01]  /*82f0*/  FMUL R95, R130, R53 ;  /* 0x00000035825f7220 */ /* 0x000fe20000400000 */
[C---:B------:R-:W-:Y:S01]  /*8300*/  FFMA R94, R133.reuse, R132, R94 ;  /* 0x00000084855e7223 */ /* 0x040fe2000000005e */
[----:B------:R-:W-:Y:S01]  /*8310*/  SHF.L.U32 R132, R152, 0x10, RZ ;  /* 0x0000001098847819 */ /* 0x000fe200000006ff */
[C---:B------:R-:W-:Y:S01]  /*8320*/  FMUL R96, R130.reuse, R54 ;  /* 0x0000003682607220 */ /* 0x040fe20000400000 */
[C---:B------:R-:W-:Y:S01]  /*8330*/  FMUL R97, R130.reuse, R55 ;  /* 0x0000003782617220 */ /* 0x040fe20000400000 */
[----:B------:R2:W-:Y:S01]  /*8340*/  @!P0 STS.128 [R198+0x10], R204 ;  /* 0x000010ccc6008388 */ /* 0x0005e20000000c00 */
[----:B------:R-:W-:Y:S01]  /*8350*/  FMUL R98, R130, R56 ;  /* 0x0000003882627220 */ /* 0x000fe20000400000 */
[C---:B------:R-:W-:Y:S01]  /*8360*/  FFMA R95, R133.reuse, R134, R95 ;  /* 0x00000086855f7223 */ /* 0x040fe2000000005f */
[----:B------:R-:W-:Y:S01]  /*8370*/  LOP3.LUT R134, R154, 0xffff0000, RZ, 0xc0, !PT ;  /* 0xffff00009a867812 */ /* 0x000fe200078ec0ff */
[----:B------:R-:W-:Y:S01]  /*8380*/  FFMA R96, R133, R135, R96 ;  /* 0x0000008785607223 */ /* 0x000fe20000000060 */
[----:B------:R-:W-:Y:S01]  /*8390*/  SHF.L.U32 R135, R153, 0x10, RZ ;  /* 0x0000001099877819 */ /* 0x000fe200000006ff */
[----:B------:R-:W-:Y:S01]  /*83a0*/  FFMA R97, R133, R136, R97 ;  /* 0x0000008885617223 */ /* 0x000fe20000000061 */
[----:B------:R-:W-:Y:S01]  /*83b0*/  LOP3.LUT R136, R145, 0xffff0000, RZ, 0xc0, !PT ;  /* 0xffff000091887812 */ /* 0x000fe200078ec0ff */
[C---:B------:R-:W-:Y:S01]  /*83c0*/  FFMA R98, R133.reuse, R132, R98 ;  /* 0x0000008485627223 */ /* 0x040fe20000000062 */
[----:B------:R-:W-:Y:S01]  /*83d0*/  LOP3.LUT R132, R152, 0xffff0000, RZ, 0xc0, !PT ;  /* 0xffff000098847812 */ /* 0x000fe200078ec0ff */
[C---:B------:R-:W-:Y:S01]  /*83e0*/  FMUL R99, R130.reuse, R57 ;  /* 0x0000003982637220 */ /* 0x040fe20000400000 */
[C---:B------:R-:W-:Y:S01]  /*83f0*/  FMUL R100, R130.reuse, R58 ;  /* 0x0000003a82647220 */ /* 0x040fe20000400000 */
[C---:B------:R-:W-:Y:S01]  /*8400*/  FMUL R101, R130.reuse, R59 ;  /* 0x0000003b82657220 */ /* 0x040fe20000400000 */
[----:B------:R-:W-:Y:S01]  /*8410*/  FMUL R102, R130, R60 ;  /* 0x0000003c82667220 */ /* 0x000fe20000400000 */
[----:B------:R-:W-:Y:S01]  /*8420*/  FFMA R99, R133, R132, R99 ;  /* 0x0000008485637223 */ /* 0x000fe20000000063 */
[----:B------:R-:W-:Y:S01]  /*8430*/  LOP3.LUT R132, R153, 0xffff0000, RZ, 0xc0, !PT ;  /* 0xffff000099847812 */ /* 0x000fe200078ec0ff */
[----:B------:R-:W-:Y:S01]  /*8440*/  FFMA R100, R133, R135, R100 ;  /* 0x0000008785647223 */ /* 0x000fe20000000064 */
[----:B------:R-:W-:Y:S01]  /*8450*/  SHF.L.U32 R135, R154, 0x10, RZ ;  /* 0x000000109a877819 */ /* 0x000fe200000006ff */
[C---:B------:R-:W-:Y:S01]  /*8460*/  FMUL R103, R130.reuse, R61 ;  /* 0x0000003d82677220 */ /* 0x040fe20000400000 */
[C---:B------:R-:W-:Y:S01]  /*8470*/  FMUL R104, R130.reuse, R62 ;  /* 0x0000003e82687220 */ /* 0x040fe20000400000 */
[----:B-1----:R-:W-:Y:S01]  /*8480*/  F2FP.BF16.F32.PACK_AB R200, R19, R18 ;  /* 0x0000001213c8723e */ /* 0x002fe200000010ff */
[----:B------:R-:W-:Y:S01]  /*8490*/  FFMA R101, R133, R132, R101 ;  /* 0x0000008485657223 */ /* 0x000fe20000000065 */
[----:B------:R-:W-:Y:S01]  /*84a0*/  SHF.L.U32 R132, R155, 0x10, RZ ;  /* 0x000000109b847819 */ /* 0x000fe200000006ff */
[----:B------:R-:W-:Y:S01]  /*84b0*/  FFMA R102, R133, R135, R102 ;  /* 0x0000008785667223 */ /* 0x000fe20000000066 */
[----:B------:R-:W-:Y:S01]  /*84c0*/  F2FP.BF16.F32.PACK_AB R201, R21, R20 ;  /* 0x0000001415c9723e */ /* 0x000fe200000010ff */
[----:B------:R-:W-:Y:S01]  /*84d0*/  FFMA R103, R133, R134, R103 ;  /* 0x0000008685677223 */ /* 0x000fe20000000067 */
[----:B------:R-:W-:Y:S01]  /*84e0*/  LOP3.LUT R134, R155, 0xffff0000, RZ, 0xc0, !PT ;  /* 0xffff00009b867812 */ /* 0x000fe200078ec0ff */
[----:B------:R-:W-:Y:S01]  /*84f0*/  FMUL R105, R130, R63 ;  /* 0x0000003f82697220 */ /* 0x000fe20000400000 */
[----:B------:R-:W-:Y:S01]  /*8500*/  F2FP.BF16.F32.PACK_AB R202, R23, R22 ;  /* 0x0000001617ca723e */ /* 0x000fe200000010ff */
[----:B------:R-:W-:Y:S01]  /*8510*/  FFMA R104, R133, R132, R104 ;  /* 0x0000008485687223 */ /* 0x000fe20000000068 */
[----:B------:R-:W-:Y:S01]  /*8520*/  F2FP.BF16.F32.PACK_AB R203, R89, R88 ;  /* 0x0000005859cb723e */ /* 0x000fe200000010ff */
[----:B------:R-:W-:Y:S01]  /*8530*/  FFMA R105, R133, R134, R105 ;  /* 0x0000008685697223 */ /* 0x000fe20000000069 */
[----:B------:R-:W-:Y:S01]  /*8540*/  SHF.L.U32 R132, R148, 0x10, RZ ;  /* 0x0000001094847819 */ /* 0x000fe200000006ff */
[----:B------:R-:W-:Y:S01]  /*8550*/  FMUL R106, R130, R64 ;  /* 0x00000040826a7220 */ /* 0x000fe20000400000 */
[----:B------:R-:W-:Y:S01]  /*8560*/  LOP3.LUT R134, R148, 0xffff0000, RZ, 0xc0, !PT ;  /* 0xffff000094867812 */ /* 0x000fe200078ec0ff */
[----:B------:R1:W-:Y:S01]  /*8570*/  @!P0 STS.128 [R196+0x20], R200 ;  /* 0x000020c8c4008388 */ /* 0x0003e20000000c00 */
[----:B------:R-:W-:Y:S01]  /*8580*/  SHF.L.U32 R135, R149, 0x10, RZ ;  /* 0x0000001095877819 */ /* 0x000fe200000006ff */
[C---:B------:R-:W-:Y:S01]  /*8590*/  FMUL R107, R130.reuse, R65 ;  /* 0x00000041826b7220 */ /* 0x040fe20000400000 */
[----:B--2---:R-:W-:Y:S01]  /*85a0*/  F2FP.BF16.F32.PACK_AB R204, R91, R90 ;  /* 0x0000005a5bcc723e */ /* 0x004fe200000010ff */
[C---:B------:R-:W-:Y:S01]  /*85b0*/  FMUL R108, R130.reuse, R66 ;  /* 0x00000042826c7220 */ /* 0x040fe20000400000 */
[----:B------:R-:W-:Y:S01]  /*85c0*/  F2FP.BF16.F32.PACK_AB R205, R93, R92 ;  /* 0x0000005c5dcd723e */ /* 0x000fe200000010ff */
[----:B------:R-:W-:Y:S01]  /*85d0*/  FFMA R106, R133, R132, R106 ;  /* 0x00000084856a7223 */ /* 0x000fe2000000006a */
[----:B------:R-:W-:Y:S01]  /*85e0*/  F2FP.BF16.F32.PACK_AB R206, R95, R94 ;  /* 0x0000005e5fce723e */ /* 0x000fe200000010ff */
[----:B------:R-:W-:Y:S01]  /*85f0*/  FFMA R107, R133, R134, R107 ;  /* 0x00000086856b7223 */ /* 0x000fe2000000006b */
[----:B------:R-:W-:Y:S01]  /*8600*/  F2FP.BF16.F32.PACK_AB R207, R97, R96 ;  /* 0x0000006061cf723e */ /* 0x000fe200000010ff */
[----:B------:R-:W-:Y:S01]  /*8610*/  FFMA R108, R133, R135, R108 ;  /* 0x00000087856c7223 */ /* 0x000fe2000000006c */
[----:B------:R-:W-:Y:S01]  /*8620*/  LOP3.LUT R132, R149, 0xffff0000, RZ, 0xc0, !PT ;  /* 0xffff000095847812 */ /* 0x000fe200078ec0ff */
[----:B------:R-:W-:Y:S01]  /*8630*/  FMUL R109, R130, R67 ;  /* 0x00000043826d7220 */ /* 0x000fe20000400000 */
[C---:B------:R-:W-:Y:S01]  /*8640*/  SHF.L.U32 R135, R150.reuse, 0x10, RZ ;  /* 0x0000001096877819 */ /* 0x040fe200000006ff */
[----:B------:R2:W-:Y:S01]  /*8650*/  @!P0 STS.128 [R195+0x10], R204 ;  /* 0x000010ccc3008388 */ /* 0x0005e20000000c00 */
[----:B------:R-:W-:Y:S01]  /*8660*/  LOP3.LUT R134, R150, 0xffff0000, RZ, 0xc0, !PT ;  /* 0xffff000096867812 */ /* 0x000fe200078ec0ff */
[C---:B------:R-:W-:Y:S01]  /*8670*/  FMUL R110, R130.reuse, R68 ;  /* 0x00000044826e7220 */ /* 0x040fe20000400000 */
[C---:B------:R-:W-:Y:S01]  /*8680*/  FMUL R111, R130.reuse, R69 ;  /* 0x00000045826f7220 */ /* 0x040fe20000400000 */
[----:B------:R-:W-:Y:S01]  /*8690*/  FFMA R109, R133, R132, R109 ;  /* 0x00000084856d7223 */ /* 0x000fe2000000006d */
[----:B------:R-:W-:Y:S01]  /*86a0*/  SHF.L.U32 R132, R151, 0x10, RZ ;  /* 0x0000001097847819 */ /* 0x000fe200000006ff */
[----:B------:R-:W-:Y:S01]  /*86b0*/  FFMA R110, R133, R135, R110 ;  /* 0x00000087856e7223 */ /* 0x000fe2000000006e */
[----:B------:R-:W-:Y:S01]  /*86c0*/  SHF.L.U32 R135, R141, 0x10, RZ ;  /* 0x000000108d877819 */ /* 0x000fe200000006ff */
[----:B------:R-:W-:Y:S01]  /*86d0*/  FFMA R111, R133, R134, R111 ;  /* 0x00000086856f7223 */ /* 0x000fe2000000006f */
[----:B------:R-:W-:Y:S01]  /*86e0*/  LOP3.LUT R134, R151, 0xffff0000, RZ, 0xc0, !PT ;  /* 0xffff000097867812 */ /* 0x000fe200078ec0ff */
[C---:B------:R-:W-:Y:S01]  /*86f0*/  FMUL R112, R130.reuse, R70 ;  /* 0x0000004682707220 */ /* 0x040fe20000400000 */
[C---:B------:R-:W-:Y:S01]  /*8700*/  FMUL R113, R130.reuse, R71 ;  /* 0x0000004782717220 */ /* 0x040fe20000400000 */
[C---:B------:R-:W-:Y:S01]  /*8710*/  FMUL R114, R130.reuse, R72 ;  /* 0x0000004882727220 */ /* 0x040fe20000400000 */
[----:B------:R-:W-:Y:S01]  /*8720*/  FMUL R115, R130, R73 ;  /* 0x0000004982737220 */ /* 0x000fe20000400000 */
[C---:B------:R-:W-:Y:S01]  /*8730*/  FFMA R112, R133.reuse, R132, R112 ;  /* 0x0000008485707223 */ /* 0x040fe20000000070 */
[C---:B------:R-:W-:Y:S01]  /*8740*/  SHF.L.U32 R132, R140.reuse, 0x10, RZ ;  /* 0x000000108c847819 */ /* 0x040fe200000006ff */
[----:B------:R-:W-:Y:S01]  /*8750*/  FFMA R113, R133, R134, R113 ;  /* 0x0000008685717223 */ /* 0x000fe20000000071 */
[----:B------:R-:W-:Y:S01]  /*8760*/  LOP3.LUT R134, R140, 0xffff0000, RZ, 0xc0, !PT ;  /* 0xffff00008c867812 */ /* 0x000fe200078ec0ff */
[----:B------:R-:W-:Y:S01]  /*8770*/  FMUL R116, R130, R74 ;  /* 0x0000004a82747220 */ /* 0x000fe20000400000 */
[----:B-1----:R-:W-:Y:S01]  /*8780*/  F2FP.BF16.F32.PACK_AB R200, R99, R98 ;  /* 0x0000006263c8723e */ /* 0x002fe200000010ff */
[----:B------:R-:W-:Y:S01]  /*8790*/  FFMA R114, R133, R132, R114 ;  /* 0x0000008485727223 */ /* 0x000fe20000000072 */
[----:B------:R-:W-:Y:S01]  /*87a0*/  LOP3.LUT R132, R141, 0xffff0000, RZ, 0xc0, !PT ;  /* 0xffff00008d847812 */ /* 0x000fe200078ec0ff */
[C---:B------:R-:W-:Y:S01]  /*87b0*/  FFMA R115, R133.reuse, R134, R115 ;  /* 0x0000008685737223 */ /* 0x040fe20000000073 */
[C---:B------:R-:W-:Y:S01]  /*87c0*/  LOP3.LUT R134, R142.reuse, 0xffff0000, RZ, 0xc0, !PT ;  /* 0xffff00008e867812 */ /* 0x040fe200078ec0ff */
[----:B------:R-:W-:Y:S01]  /*87d0*/  FFMA R116, R133, R135, R116 ;  /* 0x0000008785747223 */ /* 0x000fe20000000074 */
[----:B------:R-:W-:Y:S01]  /*87e0*/  SHF.L.U32 R135, R142, 0x10, RZ ;  /* 0x000000108e877819 */ /* 0x000fe200000006ff */
[C---:B------:R-:W-:Y:S01]  /*87f0*/  FMUL R117, R130.reuse, R75 ;  /* 0x0000004b82757220 */ /* 0x040fe20000400000 */
[----:B------:R-:W-:Y:S01]  /*8800*/  F2FP.BF16.F32.PACK_AB R201, R101, R100 ;  /* 0x0000006465c9723e */ /* 0x000fe200000010ff */
[C---:B------:R-:W-:Y:S01]  /*8810*/  FMUL R118, R130.reuse, R76 ;  /* 0x0000004c82767220 */ /* 0x040fe20000400000 */
[----:B------:R-:W-:Y:S01]  /*8820*/  F2FP.BF16.F32.PACK_AB R202, R103, R102 ;  /* 0x0000006667ca723e */ /* 0x000fe200000010ff */
[C---:B------:R-:W-:Y:S01]  /*8830*/  FMUL R119, R130.reuse, R77 ;  /* 0x0000004d82777220 */ /* 0x040fe20000400000 */
[C---:B------:R-:W-:Y:S01]  /*8840*/  FFMA R117, R133.reuse, R132, R117 ;  /* 0x0000008485757223 */ /* 0x040fe20000000075 */
[----:B------:R-:W-:Y:S01]  /*8850*/  FFMA R118, R133, R135, R118 ;  /* 0x0000008785767223 */ /* 0x000fe20000000076 */
[----:B------:R-:W-:Y:S01]  /*8860*/  SHF.L.U32 R132, R143, 0x10, RZ ;  /* 0x000000108f847819 */ /* 0x000fe200000006ff */
[----:B------:R-:W-:Y:S01]  /*8870*/  FFMA R119, R133, R134, R119 ;  /* 0x0000008685777223 */ /* 0x000fe20000000077 */
[----:B------:R-:W-:Y:S01]  /*8880*/  F2FP.BF16.F32.PACK_AB R203, R105, R104 ;  /* 0x0000006869cb723e */ /* 0x000fe200000010ff */
[C---:B------:R-:W-:Y:S01]  /*8890*/  FMUL R120, R130.reuse, R78 ;  /* 0x0000004e82787220 */ /* 0x040fe20000400000 */
[----:B------:R-:W-:Y:S01]  /*88a0*/  LOP3.LUT R134, R143, 0xffff0000, RZ, 0xc0, !PT ;  /* 0xffff00008f867812 */ /* 0x000fe200078ec0ff */
[----:B------:R-:W-:Y:S01]  /*88b0*/  FMUL R121, R130, R79 ;  /* 0x0000004f82797220 */ /* 0x000fe20000400000 */
[----:B--2---:R-:W-:Y:S01]  /*88c0*/  F2FP.BF16.F32.PACK_AB R204, R107, R106 ;  /* 0x0000006a6bcc723e */ /* 0x004fe200000010ff */
[----:B------:R1:W-:Y:S01]  /*88d0*/  @!P0 STS.128 [R188+0x1000], R200 ;  /* 0x001000c8bc008388 */ /* 0x0003e20000000c00 */
[C---:B------:R-:W-:Y:S01]  /*88e0*/  FFMA R120, R133.reuse, R132, R120 ;  /* 0x0000008485787223 */ /* 0x040fe20000000078 */
[----:B------:R-:W-:Y:S01]  /*88f0*/  FFMA R121, R133, R134, R121 ;  /* 0x0000008685797223 */ /* 0x000fe20000000079 */
[----:B------:R-:W-:Y:S01]  /*8900*/  SHF.L.U32 R132, R144, 0x10, RZ ;  /* 0x0000001090847819 */ /* 0x000fe200000006ff */
[----:B------:R-:W-:Y:S01]  /*8910*/  FMUL R122, R130, R80 ;  /* 0x00000050827a7220 */ /* 0x000fe20000400000 */
[----:B------:R-:W-:Y:S01]  /*8920*/  LOP3.LUT R134, R144, 0xffff0000, RZ, 0xc0, !PT ;  /* 0xffff000090867812 */ /* 0x000fe200078ec0ff */
[C---:B------:R-:W-:Y:S01]  /*8930*/  FMUL R123, R130.reuse, R81 ;  /* 0x00000051827b7220 */ /* 0x040fe20000400000 */
[----:B------:R-:W-:Y:S01]  /*8940*/  SHF.L.U32 R135, R145, 0x10, RZ ;  /* 0x0000001091877819 */ /* 0x000fe200000006ff */
[C---:B------:R-:W-:Y:S01]  /*8950*/  FMUL R124, R130.reuse, R82 ;  /* 0x00000052827c7220 */ /* 0x040fe20000400000 */
[----:B------:R-:W-:Y:S01]  /*8960*/  F2FP.BF16.F32.PACK_AB R205, R109, R108 ;  /* 0x0000006c6dcd723e */ /* 0x000fe200000010ff */
[----:B------:R-:W-:Y:S01]  /*8970*/  FMUL R125, R130, R83 ;  /* 0x00000053827d7220 */ /* 0x000fe20000400000 */
[----:B------:R-:W-:Y:S01]  /*8980*/  F2FP.BF16.F32.PACK_AB R206, R111, R110 ;  /* 0x0000006e6fce723e */ /* 0x000fe200000010ff */
[----:B------:R-:W-:Y:S01]  /*8990*/  FFMA R122, R133, R132, R122 ;  /* 0x00000084857a7223 */ /* 0x000fe2000000007a */
[----:B------:R-:W-:Y:S01]  /*89a0*/  F2FP.BF16.F32.PACK_AB R207, R113, R112 ;  /* 0x0000007071cf723e */ /* 0x000fe200000010ff */
[C---:B------:R-:W-:Y:S01]  /*89b0*/  FFMA R123, R133.reuse, R134, R123 ;  /* 0x00000086857b7223 */ /* 0x040fe2000000007b */
[----:B------:R-:W-:Y:S01]  /*89c0*/  SHF.L.U32 R132, R146, 0x10, RZ ;  /* 0x0000001092847819 */ /* 0x000fe200000006ff */
[C---:B------:R-:W-:Y:S01]  /*89d0*/  FFMA R124, R133.reuse, R135, R124 ;  /* 0x00000087857c7223 */ /* 0x040fe2000000007c */
[----:B------:R-:W-:Y:S01]  /*89e0*/  FMUL R126, R130, R84 ;  /* 0x00000054827e7220 */ /* 0x000fe20000400000 */
[----:B------:R1:W-:Y:S01]  /*89f0*/  @!P0 STS.128 [R198+0x1010], R204 ;  /* 0x001010ccc6008388 */ /* 0x0003e20000000c00 */
[----:B------:R-:W-:Y:S01]  /*8a00*/  LOP3.LUT R134, R146, 0xffff0000, RZ, 0xc0, !PT ;  /* 0xffff000092867812 */ /* 0x000fe200078ec0ff */
[----:B------:R-:W-:Y:S01]  /*8a10*/  FFMA R125, R133, R136, R125 ;  /* 0x00000088857d7223 */ /* 0x000fe2000000007d */
[C---:B------:R-:W-:Y:S01]  /*8a20*/  FMUL R127, R130.reuse, R85 ;  /* 0x00000055827f7220 */ /* 0x040fe20000400000 */
[C---:B------:R-:W-:Y:S01]  /*8a30*/  SHF.L.U32 R135, R147.reuse, 0x10, RZ ;  /* 0x0000001093877819 */ /* 0x040fe200000006ff */
[C---:B------:R-:W-:Y:S01]  /*8a40*/  FMUL R128, R130.reuse, R86 ;  /* 0x0000005682807220 */ /* 0x040fe20000400000 */
[----:B------:R-:W-:Y:S01]  /*8a50*/  LOP3.LUT R136, R147, 0xffff0000, RZ, 0xc0, !PT ;  /* 0xffff000093887812 */ /* 0x000fe200078ec0ff */
[----:B------:R-:W-:Y:S01]  /*8a60*/  FMUL R129, R130, R87 ;  /* 0x0000005782817220 */ /* 0x000fe20000400000 */
[----:B------:R-:W-:Y:S01]  /*8a70*/  F2FP.BF16.F32.PACK_AB R208, R115, R114 ;  /* 0x0000007273d0723e */ /* 0x000fe200000010ff */
[----:B------:R-:W-:Y:S01]  /*8a80*/  FFMA R126, R133, R132, R126 ;  /* 0x00000084857e7223 */ /* 0x000fe2000000007e */
[----:B------:R-:W-:Y:S01]  /*8a90*/  F2FP.BF16.F32.PACK_AB R209, R117, R116 ;  /* 0x0000007475d1723e */ /* 0x000fe200000010ff */
[----:B------:R-:W-:Y:S01]  /*8aa0*/  FFMA R127, R133, R134, R127 ;  /* 0x00000086857f7223 */ /* 0x000fe2000000007f */
[----:B------:R-:W-:Y:S01]  /*8ab0*/  F2FP.BF16.F32.PACK_AB R210, R119, R118 ;  /* 0x0000007677d2723e */ /* 0x000fe200000010ff */
[----:B------:R-:W-:Y:S01]  /*8ac0*/  FFMA R128, R133, R135, R128 ;  /* 0x0000008785807223 */ /* 0x000fe20000000080 */
[----:B------:R-:W-:Y:S01]  /*8ad0*/  F2FP.BF16.F32.PACK_AB R211, R121, R120 ;  /* 0x0000007879d3723e */ /* 0x000fe200000010ff */
[----:B------:R-:W-:Y:S01]  /*8ae0*/  FFMA R129, R133, R136, R129 ;  /* 0x0000008885817223 */ /* 0x000fe20000000081 */
[----:B------:R-:W-:Y:S02]  /*8af0*/  F2FP.BF16.F32.PACK_AB R216, R123, R122 ;  /* 0x0000007a7bd8723e */ /* 0x000fe400000010ff */
[----:B------:R-:W-:Y:S01]  /*8b00*/  F2FP.BF16.F32.PACK_AB R217, R125, R124 ;  /* 0x0000007c7dd9723e */ /* 0x000fe200000010ff */
[----:B------:R1:W-:Y:S01]  /*8b10*/  @!P0 STS.128 [R196+0x1020], R208 ;  /* 0x001020d0c4008388 */ /* 0x0003e20000000c00 */
[----:B------:R-:W-:Y:S02]  /*8b20*/  F2FP.BF16.F32.PACK_AB R218, R127, R126 ;  /* 0x0000007e7fda723e */ /* 0x000fe400000010ff */
[----:B------:R-:W-:Y:S05]  /*8b30*/  F2FP.BF16.F32.PACK_AB R219, R129, R128 ;  /* 0x0000008081db723e */ /* 0x000fea00000010ff */
[----:B------:R1:W-:Y:S01]  /*8b40*/  @!P0 STS.128 [R195+0x1010], R216 ;  /* 0x001010d8c3008388 */ /* 0x0003e20000000c00 */
[----:B------:R-:W-:Y:S01]  /*8b50*/  @!PT LDS RZ, [RZ] ;  /* 0x00000000fffff984 */ /* 0x000fe20000000800 */
[----:B------:R-:W-:Y:S01]  /*8b60*/  @!PT LDS RZ, [RZ] ;  /* 0x00000000fffff984 */ /* 0x000fe20000000800 */
[----:B------:R-:W-:Y:S01]  /*8b70*/  @!PT LDS RZ, [RZ] ;  /* 0x00000000fffff984 */ /* 0x000fe20000000800 */
[----:B------:R-:W-:Y:S01]  /*8b80*/  @!PT LDS RZ, [RZ] ;  /* 0x00000000fffff984 */ /* 0x000fe20000000800 */
[----:B------:R2:W-:Y:S07]  /*8b90*/  MEMBAR.ALL.CTA ;  /* 0x0000000000007992 */ /* 0x0005ee0000008000 */
[----:B--2---:R-:W2:Y:S01]  /*8ba0*/  FENCE.VIEW.ASYNC.S ;  /* 0x00000000000073c6 */ /* 0x004ea20000000000 */
[----:B------:R-:W-:Y:S05]  /*8bb0*/  WARPSYNC.ALL ;  /* 0x0000000000007948 */ /* 0x000fea0003800000 */
[----:B------:R-:W-:Y:S01]  /*8bc0*/  BSSY.RECONVERGENT B0, `(.L_x_114) ;  /* 0x0000012000007945 */ /* 0x000fe20003800200 */
[----:B--2---:R-:W-:Y:S06]  /*8bd0*/  BAR.SYNC.DEFER_BLOCKING 0x1, 0x80 ;  /* 0x0042000000007b1d */ /* 0x004fec0000010000 */
[----:B------:R-:W-:Y:S05]  /*8be0*/  @P1 BRA `(.L_x_115) ;  /* 0x00000000003c1947 */ /* 0x000fea0003800000 */
[----:B------:R-:W-:Y:S01]  /*8bf0*/  UIADD3 UR4, UPT, UPT, UR45, 0x200, URZ ;  /* 0x000002002d047890 */ /* 0x000fe2000fffe0ff */
[----:B------:R-:W-:Y:S01]  /*8c00*/  R2UR UR49, R212 ;  /* 0x00000000d43172ca */ /* 0x000fe200000e0000 */
[----:B------:R-:W-:Y:S01]  /*8c10*/  UMOV UR51, UR44 ;  /* 0x0000002c00337c82 */ /* 0x000fe20008000000 */
[----:B------:R-:W-:Y:S01]  /*8c20*/  UIADD3 UR8, UPT, UPT, UR45, 0x1200, URZ ;  /* 0x000012002d087890 */ /* 0x000fe2000fffe0ff */
[----:B------:R-:W-:Y:S02]  /*8c30*/  UMOV UR10, UR50 ;  /* 0x00000032000a7c82 */ /* 0x000fe40008000000 */
[----:B------:R-:W-:Y:S01]  /*8c40*/  IMAD.U32 R181, RZ, RZ, UR4 ;  /* 0x00000004ffb57e24 */ /* 0x000fe2000f8e00ff */
[----:B------:R-:W-:Y:S01]  /*8c50*/  UIADD3 UR4, UP0, UPT, UR54, 0xa80, URZ ;  /* 0x00000a8036047890 */ /* 0x000fe2000ff1e0ff */
[----:B------:R-:W-:Y:S03]  /*8c60*/  UMOV UR11, UR44 ;  /* 0x0000002c000b7c82 */ /* 0x000fe60008000000 */
[----:B------:R-:W-:Y:S01]  /*8c70*/  R2UR UR48, R181 ;  /* 0x00000000b53072ca */ /* 0x000fe200000e0000 */
[----:B------:R-:W-:Y:S02]  /*8c80*/  UIADD3.X UR5, UPT, UPT, URZ, UR55, URZ, UP0, !UPT ;  /* 0x00000037ff057290 */ /* 0x000fe400087fe4ff */
[----:B------:R-:W-:Y:S10]  /*8c90*/  UIADD3 UR9, UPT, UPT, UR49, 0x80, URZ ;  /* 0x0000008031097890 */ /* 0x000ff4000fffe0ff */
[----:B------:R2:W-:Y:S01]  /*8ca0*/  UTMASTG.3D [UR48], [UR4] ;  /* 0x00000030040073b5 */ /* 0x0005e20008010000 */
[----:B------:R2:W-:Y:S01]  /*8cb0*/  UTMASTG.3D [UR8], [UR4] ;  /* 0x00000008040073b5 */ /* 0x0005e20008010000 */
[----:B------:R0:W-:Y:S01]  /*8cc0*/  UTMACMDFLUSH ;  /* 0x00000000000079b7 */ /* 0x0001e20000000000 */
[----:B--2---:R-:W-:Y:S04]  /*8cd0*/  DEPBAR.LE SB0, 0x1 ;  /* 0x000080400000791a */ /* 0x004fe80000000000 */
.L_x_115:
[----:B------:R-:W-:Y:S05]  /*8ce0*/  BSYNC.RECONVERGENT B0 ;  /* 0x0000000000007941 */ /* 0x000fea0003800200 */
.L_x_114:
[----:B------:R-:W-:Y:S01]  /*8cf0*/  BAR.SYNC.DEFER_BLOCKING 0x1, 0x80 ;  /* 0x0042000000007b1d */ /* 0x000fe20000010000 */
[----:B------:R-:W-:Y:S01]  /*8d00*/  ISETP.NE.AND P1, PT, R194, RZ, PT ;  /* 0x000000ffc200720c */ /* 0x000fe20003f25270 */
[----:B------:R-:W-:Y:S01]  /*8d10*/  UISETP.NE.AND UP0, UPT, UR53, URZ, UPT ;  /* 0x000000ff3500728c */ /* 0x000fe2000bf05270 */
[----:B------:R-:W-:Y:S11]  /*8d20*/  LEA R3, R137, UR45, 0x3 ;  /* 0x0000002d89037c11 */ /* 0x000ff6000f8e18ff */
[----:B------:R-:W-:Y:S01]  /*8d30*/  @P1 SHF.L.U32 R6, RZ, 0x1f, RZ ;  /* 0x0000001fff061819 */ /* 0x000fe200000006ff */
[----:B------:R-:W-:Y:S06]  /*8d40*/  BRA.U !UP0, `(.L_x_116) ;  /* 0x0000000108247547 */ /* 0x000fec000b800000 */
[----:B------:R-:W2:Y:S01]  /*8d50*/  S2R R0, SR_CgaCtaId ;  /* 0x0000000000007919 */ /* 0x000ea20000008800 */
[----:B------:R-:W-:Y:S01]  /*8d60*/  IMAD.U32 R4, RZ, RZ, UR47 ;  /* 0x0000002fff047e24 */ /* 0x000fe2000f8e00ff */
[----:B------:R-:W-:Y:S04]  /*8d70*/  UIADD3 UR4, UPT, UPT, UR47, 0x1, URZ ;  /* 0x000000012f047890 */ /* 0x000fe8000fffe0ff */
[----:B------:R-:W-:Y:S01]  /*8d80*/  @P1 LEA R4, R4, UR45, 0x3 ;  /* 0x0000002d04041c11 */ /* 0x000fe2000f8e18ff */
[----:B------:R-:W-:Y:S04]  /*8d90*/  UISETP.NE.AND UP0, UPT, UR4, 0x4, UPT ;  /* 0x000000040400788c */ /* 0x000fe8000bf05270 */
[----:B------:R-:W-:Y:S01]  /*8da0*/  @P1 VIADD R5, R4, 0x50 ;  /* 0x0000005004051836 */ /* 0x000fe20000000000 */
[----:B------:R-:W-:Y:S04]  /*8db0*/  USEL UR47, UR4, URZ, UP0 ;  /* 0x000000ff042f7287 */ /* 0x000fe80008000000 */
[----:B--2---:R-:W-:Y:S04]  /*8dc0*/  @P1 PRMT R0, R0, 0x654, R5 ;  /* 0x0000065400001816 */ /* 0x004fe80000000005 */
[----:B------:R2:W-:Y:S04]  /*8dd0*/  @P1 SYNCS.ARRIVE.TRANS64.RED.A1T0 RZ, [R0+URZ], RZ ;  /* 0x000000ff00ff19a7 */ /* 0x0005e800081004ff */
.L_x_116:
[----:B------:R-:W4:Y:S01]  /*8de0*/  @P1 SYNCS.PHASECHK.TRANS64.TRYWAIT P0, [R3+URZ+0x30], R6 ;  /* 0x00003006030015a7 */ /* 0x000f2200080011ff */
[----:B------:R-:W-:Y:S01]  /*8df0*/  BSSY B1, `(.L_x_117) ;  /* 0x0000019000017945 */ /* 0x000fe20003800000 */
[----:B----4-:R-:W-:Y:S03]  /*8e00*/  @P1 SEL R138, RZ, 0x1, !P0 ;  /* 0x00000001ff8a1807 */ /* 0x010fe60004000000 */
[----:B------:R-:W-:Y:S05]  /*8e10*/  @!P1 BRA `(.L_x_118) ;  /* 0x0000000000589947 */ /* 0x000fea0003800000 */
[----:B------:R-:W-:Y:S01]  /*8e20*/  ISETP.NE.AND P1, PT, R199, RZ, PT ;  /* 0x000000ffc700720c */ /* 0x000fe20003f25270 */
[----:B------:R-:W-:Y:S01]  /*8e30*/  BSSY B0, `(.L_x_119) ;  /* 0x000000a000007945 */ /* 0x000fe20003800000 */
[----:B------:R-:W-:Y:S11]  /*8e40*/  ISETP.NE.AND P0, PT, R138, RZ, PT ;  /* 0x000000ff8a00720c */ /* 0x000ff60003f05270 */
[----:B------:R-:W-:Y:S04]  /*8e50*/  @P1 IMAD R8, R137, 0x2000, R188 ;  /* 0x0000200089081824 */ /* 0x000fe800078e02bc */
[----:B------:R-:W-:Y:S01]  /*8e60*/  @P1 IMAD.IADD R6, R197, 0x1, R8 ;  /* 0x00000001c5061824 */ /* 0x000fe200078e0208 */
[----:B------:R-:W-:Y:S03]  /*8e70*/  @P1 IADD3 R5, PT, PT, R139, R8, RZ ;  /* 0x000000088b051210 */ /* 0x000fe60007ffe0ff */
[----:B------:R-:W-:Y:S01]  /*8e80*/  @P1 IMAD.IADD R4, R187, 0x1, R6 ;  /* 0x00000001bb041824 */ /* 0x000fe200078e0206 */
[----:B------:R-:W-:Y:S06]  /*8e90*/  @P0 BRA `(.L_x_120) ;  /* 0x00000000000c0947 */ /* 0x000fec0003800000 */
[----:B--2---:R-:W-:Y:S04]  /*8ea0*/  SHF.L.U32 R0, RZ, 0x1f, RZ ;  /* 0x0000001fff007819 */ /* 0x004fe800000006ff */
[----:B------:R-:W2:Y:S02]  /*8eb0*/  SYNCS.PHASECHK.TRANS64.TRYWAIT P0, [R3+URZ+0x30], R0 ;  /* 0x00003000030075a7 */ /* 0x000ea400080011ff */
[----:B--2---:R-:W-:Y:S05]  /*8ec0*/  @!P0 BRA `(.L_x_121) ;  /* 0x000000a800248947 */ /* 0x004fea0003800000 */
.L_x_120:
[----:B------:R-:W-:Y:S05]  /*8ed0*/  BSYNC B0 ;  /* 0x0000000000007941 */ /* 0x000fea0003800000 */
.L_x_119:
[----:B------:R-:W-:Y:S02]  /*8ee0*/  ISETP.NE.AND P0, PT, R199, RZ, PT ;  /* 0x000000ffc700720c */ /* 0x000fe40003f05270 */
[----:B------:R-:W-:Y:S11]  /*8ef0*/  IADD3 R137, PT, PT, R137, 0x1, RZ ;  /* 0x0000000189897810 */ /* 0x000ff60007ffe0ff */
[----:B------:R4:W1:Y:S04]  /*8f00*/  @P0 LDS.128 R160, [R5+0x20] ;  /* 0x0000200005a00984 */ /* 0x0008680000000c00 */
[----:B------:R4:W1:Y:S04]  /*8f10*/  @P0 LDS.128 R140, [R5+0x1020] ;  /* 0x00102000058c0984 */ /* 0x0008680000000c00 */
[----:B------:R4:W1:Y:S04]  /*8f20*/  @P0 LDS.128 R168, [R8] ;  /* 0x0000000008a80984 */ /* 0x0008680000000c00 */
[----:B------:R4:W1:Y:S04]  /*8f30*/  @P0 LDS.128 R152, [R8+0x1000] ;  /* 0x0010000008980984 */ /* 0x0008680000000c00 */
[----:B------:R4:W1:Y:S04]  /*8f40*/  @P0 LDS.128 R164, [R6+0x10] ;  /* 0x0000100006a40984 */ /* 0x0008680000000c00 */
[----:B------:R4:W1:Y:S04]  /*8f50*/  @P0 LDS.128 R148, [R6+0x1010] ;  /* 0x0010100006940984 */ /* 0x0008680000000c00 */
[----:B------:R4:W1:Y:S04]  /*8f60*/  @P0 LDS.128 R156, [R4+0x10] ;  /* 0x00001000049c0984 */ /* 0x0008680000000c00 */
[----:B------:R4:W1:Y:S02]  /*8f70*/  @P0 LDS.128 R144, [R4+0x1010] ;  /* 0x0010100004900984 */ /* 0x0008640000000c00 */
.L_x_118:
[----:B------:R-:W-:Y:S05]  /*8f80*/  BSYNC B1 ;  /* 0x0000000000017941 */ /* 0x000fea0003800000 */
.L_x_117:
[----:B------:R-:W-:Y:S05]  /*8f90*/  VIADD R213, R213, 0x400000 ;  /* 0x00400000d5d57836 */ /* 0x000fea0000000000 */
[----:B--2---:R-:W-:Y:S04]  /*8fa0*/  SHF.R.U32.HI R0, RZ, 0x15, R213 ;  /* 0x00000015ff007819 */ /* 0x004fe800000116d5 */
[----:B------:R-:W-:Y:S04]  /*8fb0*/  LOP3.LUT R16, R0, 0x3, RZ, 0xc0, !PT ;  /* 0x0000000300107812 */ /* 0x000fe800078ec0ff */
[----:B------:R-:W-:Y:S11]  /*8fc0*/  ISETP.NE.AND P0, PT, R189, R16, PT ;  /* 0x00000010bd00720c */ /* 0x000ff60003f05270 */
[----:B------:R-:W-:Y:S02]  /*8fd0*/  @!UPT UIADD3 URZ, UPT, UPT, URZ, URZ, URZ ;  /* 0x000000fffffff290 */ /* 0x000fe4000fffe0ff */
[----:B------:R-:W-:Y:S05]  /*8fe0*/  @P0 BRA `(.L_x_122) ;  /* 0x0000000000bc0947 */ /* 0x000fea0003800000 */
[----:B------:R-:W-:Y:S11]  /*8ff0*/  LOP3.LUT P0, RZ, R0, 0x3, R177, 0x48, !PT ;  /* 0x0000000300ff7812 */ /* 0x000ff600078048b1 */
[----:B------:R-:W-:Y:S02]  /*9000*/  @!UPT UIADD3 URZ, UPT, UPT, URZ, URZ, URZ ;  /* 0x000000fffffff290 */ /* 0x000fe4000fffe0ff */
[----:B------:R-:W-:Y:S05]  /*9010*/  @!P0 BRA `(.L_x_123) ;  /* 0x0000000000408947 */ /* 0x000fea0003800000 */
[----:B------:R-:W2:Y:S01]  /*9020*/  LDCU.64 UR8, c[0x4][0x70] ;  /* 0x01000e00ff0877ac */ /* 0x000ea20008000a00 */
[----:B------:R-:W-:Y:S01]  /*9030*/  MOV R15, 0x0 ;  /* 0x00000000000f7802 */ /* 0x000fe20000000f00 */
[----:B------:R-:W-:Y:S02]  /*9040*/  HFMA2 R12, -RZ, RZ, 0, 5.9604644775390625e-08 ;  /* 0x00000001ff0c7431 */ /* 0x000fe400000001ff */
[----:B----4-:R-:W-:Y:S02]  /*9050*/  IMAD.MOV.U32 R8, RZ, RZ, 0x192 ;  /* 0x00000192ff087424 */ /* 0x010fe400078e00ff */
[----:B------:R-:W-:Y:S01]  /*9060*/  IMAD.MOV.U32 R13, RZ, RZ, RZ ;  /* 0x000000ffff0d7224 */ /* 0x000fe200078e00ff */
[----:B------:R-:W4:Y:S01]  /*9070*/  LDCU.64 UR6, c[0x4][0x78] ;  /* 0x01000f00ff0677ac */ /* 0x000f220008000a00 */
[----:B------:R-:W1:Y:S01]  /*9080*/  LDC.64 R14, c[0x4][R15] ;  /* 0x010000000f0e7b82 */ /* 0x000e620000000a00 */
[----:B------:R-:W5:Y:S01]  /*9090*/  LDCU.64 UR4, c[0x4][0x10] ;  /* 0x01000200ff0477ac */ /* 0x000f620008000a00 */
[----:B--2---:R-:W-:Y:S01]  /*90a0*/  MOV R5, UR9 ;  /* 0x0000000900057c02 */ /* 0x004fe20008000f00 */
[----:B------:R-:W-:Y:S01]  /*90b0*/  IMAD.U32 R4, RZ, RZ, UR8 ;  /* 0x00000008ff047e24 */ /* 0x000fe2000f8e00ff */
[----:B----4-:R-:W-:Y:S01]  /*90c0*/  MOV R7, UR7 ;  /* 0x0000000700077c02 */ /* 0x010fe20008000f00 */
[----:B------:R-:W-:Y:S01]  /*90d0*/  IMAD.U32 R6, RZ, RZ, UR6 ;  /* 0x00000006ff067e24 */ /* 0x000fe2000f8e00ff */
[----:B-----5:R-:W-:Y:S01]  /*90e0*/  MOV R11, UR5 ;  /* 0x00000005000b7c02 */ /* 0x020fe20008000f00 */
[----:B------:R-:W-:Y:S02]  /*90f0*/  IMAD.U32 R10, RZ, RZ, UR4 ;  /* 0x00000004ff0a7e24 */ /* 0x000fe4000f8e00ff */
[----:B------:R-:W-:Y:S07]  /*9100*/  LEPC R20, `(.L_x_123) ;  /* 0x000000001014794e */ /* 0x000fee0000000000 */
[----:B-1-3--:R-:W-:Y:S05]  /*9110*/  CALL.ABS.NOINC R14 ;  /* 0x000000000e007343 */ /* 0x00afea0003c00000 */
.L_x_123:
[----:B------:R-:W-:Y:S05]  /*9120*/  WARPSYNC.ALL ;  /* 0x0000000000007948 */ /* 0x000fea0003800000 */
[C---:B------:R-:W-:Y:S01]  /*9130*/  R2UR UR4, R213.reuse ;  /* 0x00000000d50472ca */ /* 0x040fe200000e0000 */
[----:B------:R-:W-:Y:S05]  /*9140*/  VIADD R0, R213, 0x80 ;  /* 0x00000080d5007836 */ /* 0x000fea0000000000 */
[----:B------:R-:W-:Y:S04]  /*9150*/  SHF.R.U32.HI R0, RZ, 0x15, R0 ;  /* 0x00000015ff007819 */ /* 0x000fe80000011600 */
[----:B------:R-:W-:Y:S03]  /*9160*/  LOP3.LUT P0, RZ, R0, 0x3, R177, 0x48, !PT ;  /* 0x0000000300ff7812 */ /* 0x000fe600078048b1 */
[----:B------:R-:W2:Y:S10]  /*9170*/  LDTM.x32 R24, tmem[UR4] ;  /* 0x00000004001879ee */ /* 0x000eb400082c0000 */
[----:B--2---:R-:W-:Y:S05]  /*9180*/  @!P0 BRA `(.L_x_124) ;  /* 0x0000000000408947 */ /* 0x004fea0003800000 */
        /* <DEDUP_REMOVED lines=16> */
.L_x_124:
[----:B------:R-:W-:Y:S05]  /*9290*/  WARPSYNC.ALL ;  /* 0x0000000000007948 */ /* 0x000fea0003800000 */
[----:B------:R-:W-:Y:S11]  /*92a0*/  R2UR UR4, R213 ;  /* 0x00000000d50472ca */ /* 0x000ff600000e0000 */
[----:B------:R-:W-:Y:S02]  /*92b0*/  @!UPT UIADD3 URZ, UPT, UPT, URZ, URZ, URZ ;  /* 0x000000fffffff290 */ /* 0x000fe4000fffe0ff */
[----:B------:R-:W2:Y:S02]  /*92c0*/  LDTM.x32 R56, tmem[UR4+0x80] ;  /* 0x00008004003879ee */ /* 0x000ea400082c0000 */
[----:B--2---:R-:W-:Y:S01]  /*92d0*/  NOP ;  /* 0x0000000000007918 */ /* 0x004fe20000000000 */
.L_x_122:
[----:B-1----:R-:W-:Y:S01]  /*92e0*/  SHF.L.U32 R18, R168, 0x10, RZ ;  /* 0x00000010a8127819 */ /* 0x002fe200000006ff */
[----:B------:R-:W-:Y:S01]  /*92f0*/  FMUL R0, R130, R24 ;  /* 0x0000001882007220 */ /* 0x000fe20000400000 */
[C---:B------:R-:W-:Y:S01]  /*9300*/  SHF.L.U32 R19, R169.reuse, 0x10, RZ ;  /* 0x00000010a9137819 */ /* 0x040fe200000006ff */
[----:B------:R-:W-:Y:S05]  /*9310*/  WARPSYNC.ALL ;  /* 0x0000000000007948 */ /* 0x000fea0003800000 */
[----:B------:R-:W-:Y:S01]  /*9320*/  LOP3.LUT R20, R169, 0xffff0000, RZ, 0xc0, !PT ;  /* 0xffff0000a9147812 */ /* 0x000fe200078ec0ff */
[----:B------:R-:W1:Y:S01]  /*9330*/  S2UR UR5, SR_CgaCtaId ;  /* 0x00000000000579c3 */ /* 0x000e620000008800 */
[----:B------:R-:W-:Y:S01]  /*9340*/  ISETP.NE.AND P1, PT, R189, R16, PT ;  /* 0x00000010bd00720c */ /* 0x000fe20003f25270 */
[----:B------:R-:W-:Y:S01]  /*9350*/  FFMA R0, R133, R18, R0 ;  /* 0x0000001285007223 */ /* 0x000fe20000000000 */
[----:B------:R-:W-:Y:S01]  /*9360*/  LOP3.LUT R18, R168, 0xffff0000, RZ, 0xc0, !PT ;  /* 0xffff0000a8127812 */ /* 0x000fe200078ec0ff */
[----:B------:R-:W-:Y:S01]  /*9370*/  FMUL R3, R130, R25 ;  /* 0x0000001982037220 */ /* 0x000fe20000400000 */
[----:B------:R-:W-:Y:S01]  /*9380*/  LOP3.LUT R16, R164, 0xffff0000, RZ, 0xc0, !PT ;  /* 0xffff0000a4107812 */ /* 0x000fe200078ec0ff */
[C---:B----4-:R-:W-:Y:S01]  /*9390*/  FMUL R4, R130.reuse, R26 ;  /* 0x0000001a82047220 */ /* 0x050fe20000400000 */
[----:B------:R-:W-:Y:S01]  /*93a0*/  SHF.L.U32 R15, R165, 0x10, RZ ;  /* 0x00000010a50f7819 */ /* 0x000fe200000006ff */
[----:B------:R-:W-:Y:S01]  /*93b0*/  FMUL R5, R130, R27 ;  /* 0x0000001b82057220 */ /* 0x000fe20000400000 */
[----:B------:R-:W-:Y:S01]  /*93c0*/  SHF.L.U32 R17, R166, 0x10, RZ ;  /* 0x00000010a6117819 */ /* 0x000fe200000006ff */
[C---:B------:R-:W-:Y:S01]  /*93d0*/  FFMA R3, R133.reuse, R18, R3 ;  /* 0x0000001285037223 */ /* 0x040fe20000000003 */
[----:B------:R-:W-:Y:S01]  /*93e0*/  SHF.L.U32 R18, R170, 0x10, RZ ;  /* 0x00000010aa127819 */ /* 0x000fe200000006ff */
[C---:B------:R-:W-:Y:S01]  /*93f0*/  FFMA R4, R133.reuse, R19, R4 ;  /* 0x0000001385047223 */ /* 0x040fe20000000004 */
[----:B------:R-:W-:Y:S01]  /*9400*/  SHF.L.U32 R19, R164, 0x10, RZ ;  /* 0x00000010a4137819 */ /* 0x000fe200000006ff */
[----:B------:R-:W-:Y:S01]  /*9410*/  FFMA R5, R133, R20, R5 ;  /* 0x0000001485057223 */ /* 0x000fe20000000005 */
[----:B------:R-:W-:Y:S01]  /*9420*/  LOP3.LUT R20, R170, 0xffff0000, RZ, 0xc0, !PT ;  /* 0xffff0000aa147812 */ /* 0x000fe200078ec0ff */
[C---:B------:R-:W-:Y:S01]  /*9430*/  FMUL R6, R130.reuse, R28 ;  /* 0x0000001c82067220 */ /* 0x040fe20000400000 */
[----:B------:R-:W-:Y:S01]  /*9440*/  F2FP.BF16.F32.PACK_AB R88, R3, R0 ;  /* 0x000000000358723e */ /* 0x000fe200000010ff */
[C---:B------:R-:W-:Y:S01]  /*9450*/  FMUL R7, R130.reuse, R29 ;  /* 0x0000001d82077220 */ /* 0x040fe20000400000 */
[----:B------:R-:W-:Y:S01]  /*9460*/  F2FP.BF16.F32.PACK_AB R89, R5, R4 ;  /* 0x000000040559723e */ /* 0x000fe200000010ff */
[----:B------:R-:W-:Y:S01]  /*9470*/  FFMA R6, R133, R18, R6 ;  /* 0x0000001285067223 */ /* 0x000fe20000000006 */
[----:B------:R-:W-:Y:S01]  /*9480*/  SHF.L.U32 R18, R171, 0x10, RZ ;  /* 0x00000010ab127819 */ /* 0x000fe200000006ff */
[----:B------:R-:W-:Y:S01]  /*9490*/  FFMA R7, R133, R20, R7 ;  /* 0x0000001485077223 */ /* 0x000fe20000000007 */
[----:B------:R-:W-:Y:S01]  /*94a0*/  LOP3.LUT R20, R171, 0xffff0000, RZ, 0xc0, !PT ;  /* 0xffff0000ab147812 */ /* 0x000fe200078ec0ff */
[----:B------:R-:W-:Y:S01]  /*94b0*/  FMUL R8, R130, R30 ;  /* 0x0000001e82087220 */ /* 0x000fe20000400000 */
[----:B------:R-:W-:Y:S01]  /*94c0*/  ISETP.NE.AND P2, PT, R194, RZ, PT ;  /* 0x000000ffc200720c */ /* 0x000fe20003f45270 */
[C---:B------:R-:W-:Y:S01]  /*94d0*/  FMUL R9, R130.reuse, R31 ;  /* 0x0000001f82097220 */ /* 0x040fe20000400000 */
[----:B------:R-:W-:Y:S01]  /*94e0*/  F2FP.BF16.F32.PACK_AB R90, R7, R6 ;  /* 0x00000006075a723e */ /* 0x000fe200000010ff */
[----:B------:R-:W-:Y:S01]  /*94f0*/  UIADD3 UR4, UPT, UPT, UR45, 0xa8, URZ ;  /* 0x000000a82d047890 */ /* 0x000fe2000fffe0ff */
[----:B------:R-:W-:Y:S01]  /*9500*/  ISETP.NE.AND P0, PT, R189, RZ, PT ;  /* 0x000000ffbd00720c */ /* 0x000fe20003f05270 */
[----:B------:R-:W-:Y:S01]  /*9510*/  FFMA R8, R133, R18, R8 ;  /* 0x0000001285087223 */ /* 0x000fe20000000008 */
[----:B------:R-:W-:Y:S01]  /*9520*/  LOP3.LUT R18, R165, 0xffff0000, RZ, 0xc0, !PT ;  /* 0xffff0000a5127812 */ /* 0x000fe200078ec0ff */
[----:B------:R-:W-:Y:S01]  /*9530*/  FFMA R9, R133, R20, R9 ;  /* 0x0000001485097223 */ /* 0x000fe20000000009 */
[----:B------:R-:W-:Y:S01]  /*9540*/  LOP3.LUT R20, R167, 0xffff0000, RZ, 0xc0, !PT ;  /* 0xffff0000a7147812 */ /* 0x000fe200078ec0ff */
[----:B-1----:R-:W-:Y:S01]  /*9550*/  UPRMT UR4, UR5, 0x654, UR4 ;  /* 0x0000065405047896 */ /* 0x002fe20008000004 */
[----:B------:R-:W-:Y:S01]  /*9560*/  NOP ;  /* 0x0000000000007918 */ /* 0x000fe20000000000 */
[C---:B------:R-:W-:Y:S01]  /*9570*/  FMUL R10, R130.reuse, R32 ;  /* 0x00000020820a7220 */ /* 0x040fe20000400000 */
[----:B------:R-:W-:Y:S01]  /*9580*/  F2FP.BF16.F32.PACK_AB R91, R9, R8 ;  /* 0x00000008095b723e */ /* 0x000fe200000010ff */
[C---:B------:R-:W-:Y:S01]  /*9590*/  FMUL R11, R130.reuse, R33 ;  /* 0x00000021820b7220 */ /* 0x040fe20000400000 */
[C---:B------:R-:W-:Y:S01]  /*95a0*/  FMUL R12, R130.reuse, R34 ;  /* 0x00000022820c7220 */ /* 0x040fe20000400000 */
[----:B------:R-:W-:Y:S01]  /*95b0*/  FMUL R13, R130, R35 ;  /* 0x00000023820d7220 */ /* 0x000fe20000400000 */
[----:B------:R-:W-:Y:S01]  /*95c0*/  FFMA R10, R133, R19, R10 ;  /* 0x00000013850a7223 */ /* 0x000fe2000000000a */
[----:B------:R-:W-:Y:S01]  /*95d0*/  SHF.L.U32 R19, R167, 0x10, RZ ;  /* 0x00000010a7137819 */ /* 0x000fe200000006ff */
[----:B------:R-:W-:Y:S01]  /*95e0*/  SYNCS.ARRIVE.TRANS64.RED.A1T0 RZ, [UR4], RZ ;  /* 0x000000ffffff79a7 */ /* 0x000fe20008100404 */
[----:B------:R1:W-:Y:S01]  /*95f0*/  @!P1 STS.128 [R188+0x2000], R88 ;  /* 0x00200058bc009388 */ /* 0x0003e20000000c00 */
[C---:B------:R-:W-:Y:S01]  /*9600*/  FFMA R11, R133.reuse, R16, R11 ;  /* 0x00000010850b7223 */ /* 0x040fe2000000000b */
[C---:B------:R-:W-:Y:S01]  /*9610*/  FFMA R12, R133.reuse, R15, R12 ;  /* 0x0000000f850c7223 */ /* 0x040fe2000000000c */
[----:B------:R-:W-:Y:S01]  /*9620*/  FFMA R13, R133, R18, R13 ;  /* 0x00000012850d7223 */ /* 0x000fe2000000000d */
[----:B------:R-:W-:Y:S01]  /*9630*/  LOP3.LUT R18, R166, 0xffff0000, RZ, 0xc0, !PT ;  /* 0xffff0000a6127812 */ /* 0x000fe200078ec0ff */
[C---:B------:R-:W-:Y:S01]  /*9640*/  FMUL R14, R130.reuse, R36 ;  /* 0x00000024820e7220 */ /* 0x040fe20000400000 */
[----:B------:R-:W-:Y:S01]  /*9650*/  F2FP.BF16.F32.PACK_AB R92, R11, R10 ;  /* 0x0000000a0b5c723e */ /* 0x000fe200000010ff */
[----:B------:R-:W-:Y:S01]  /*9660*/  FMUL R15, R130, R37 ;  /* 0x00000025820f7220 */ /* 0x000fe20000400000 */
[----:B------:R-:W-:Y:S01]  /*9670*/  SHF.L.U32 R11, R160, 0x10, RZ ;  /* 0x00000010a00b7819 */ /* 0x000fe200000006ff */
[----:B------:R-:W-:Y:S01]  /*9680*/  FFMA R14, R133, R17, R14 ;  /* 0x00000011850e7223 */ /* 0x000fe2000000000e */
[----:B------:R-:W-:Y:S01]  /*9690*/  F2FP.BF16.F32.PACK_AB R93, R13, R12 ;  /* 0x0000000c0d5d723e */ /* 0x000fe200000010ff */
[----:B------:R-:W-:Y:S01]  /*96a0*/  FMUL R16, R130, R38 ;  /* 0x0000002682107220 */ /* 0x000fe20000400000 */
[----:B------:R-:W-:Y:S01]  /*96b0*/  LOP3.LUT R12, R160, 0xffff0000, RZ, 0xc0, !PT ;  /* 0xffff0000a00c7812 */ /* 0x000fe200078ec0ff */
[----:B------:R-:W-:Y:S01]  /*96c0*/  FMUL R17, R130, R39 ;  /* 0x0000002782117220 */ /* 0x000fe20000400000 */
[----:B------:R-:W-:Y:S01]  /*96d0*/  SHF.L.U32 R13, R161, 0x10, RZ ;  /* 0x00000010a10d7819 */ /* 0x000fe200000006ff */
[C---:B------:R-:W-:Y:S01]  /*96e0*/  FFMA R15, R133.reuse, R18, R15 ;  /* 0x00000012850f7223 */ /* 0x040fe2000000000f */
[----:B------:R-:W-:Y:S01]  /*96f0*/  LOP3.LUT R18, R158, 0xffff0000, RZ, 0xc0, !PT ;  /* 0xffff00009e127812 */ /* 0x000fe200078ec0ff */
[C---:B------:R-:W-:Y:S01]  /*9700*/  FFMA R16, R133.reuse, R19, R16 ;  /* 0x0000001385107223 */ /* 0x040fe20000000010 */
[C---:B------:R-:W-:Y:S01]  /*9710*/  FMUL R8, R130.reuse, R40 ;  /* 0x0000002882087220 */ /* 0x040fe20000400000 */
[----:B------:R-:W-:Y:S01]  /*9720*/  FFMA R17, R133, R20, R17 ;  /* 0x0000001485117223 */ /* 0x000fe20000000011 */
[----:B------:R-:W-:Y:S01]  /*9730*/  F2FP.BF16.F32.PACK_AB R94, R15, R14 ;  /* 0x0000000e0f5e723e */ /* 0x000fe200000010ff */
[C---:B------:R-:W-:Y:S01]  /*9740*/  FMUL R9, R130.reuse, R41 ;  /* 0x0000002982097220 */ /* 0x040fe20000400000 */
[----:B------:R-:W-:Y:S01]  /*9750*/  LOP3.LUT R14, R161, 0xffff0000, RZ, 0xc0, !PT ;  /* 0xffff0000a10e7812 */ /* 0x000fe200078ec0ff */
[----:B------:R-:W-:Y:S01]  /*9760*/  FFMA R8, R133, R11, R8 ;  /* 0x0000000b85087223 */ /* 0x000fe20000000008 */
[----:B------:R-:W-:Y:S01]  /*9770*/  F2FP.BF16.F32.PACK_AB R95, R17, R16 ;  /* 0x00000010115f723e */ /* 0x000fe200000010ff */
[----:B------:R-:W-:Y:S01]  /*9780*/  FMUL R10, R130, R42 ;  /* 0x0000002a820a7220 */ /* 0x000fe20000400000 */
[----:B------:R-:W-:Y:S01]  /*9790*/  SHF.L.U32 R15, R162, 0x10, RZ ;  /* 0x00000010a20f7819 */ /* 0x000fe200000006ff */
[----:B------:R-:W-:Y:S01]  /*97a0*/  FMUL R11, R130, R43 ;  /* 0x0000002b820b7220 */ /* 0x000fe20000400000 */
[----:B------:R-:W-:Y:S01]  /*97b0*/  LOP3.LUT R16, R157, 0xffff0000, RZ, 0xc0, !PT ;  /* 0xffff00009d107812 */ /* 0x000fe200078ec0ff */
[----:B------:R-:W-:Y:S01]  /*97c0*/  FFMA R9, R133, R12, R9 ;  /* 0x0000000c85097223 */ /* 0x000fe20000000009 */
[----:B------:R-:W-:Y:S01]  /*97d0*/  SHF.L.U32 R17, R159, 0x10, RZ ;  /* 0x000000109f117819 */ /* 0x000fe200000006ff */
[----:B------:R-:W-:Y:S01]  /*97e0*/  FFMA R10, R133, R13, R10 ;  /* 0x0000000d850a7223 */ /* 0x000fe2000000000a */
[----:B------:R-:W-:Y:S01]  /*97f0*/  LOP3.LUT R20, R159, 0xffff0000, RZ, 0xc0, !PT ;  /* 0xffff00009f147812 */ /* 0x000fe200078ec0ff */
[----:B------:R-:W-:Y:S01]  /*9800*/  FFMA R11, R133, R14, R11 ;  /* 0x0000000e850b7223 */ /* 0x000fe2000000000b */
[----:B------:R-:W-:Y:S01]  /*9810*/  LOP3.LUT R14, R162, 0xffff0000, RZ, 0xc0, !PT ;  /* 0xffff0000a20e7812 */ /* 0x000fe200078ec0ff */
[C---:B------:R-:W-:Y:S01]  /*9820*/  FMUL R12, R130.reuse, R44 ;  /* 0x0000002c820c7220 */ /* 0x040fe20000400000 */
[----:B-1----:R-:W-:Y:S01]  /*9830*/  F2FP.BF16.F32.PACK_AB R88, R9, R8 ;  /* 0x000000080958723e */ /* 0x002fe200000010ff */
[----:B------:R1:W-:Y:S01]  /*9840*/  @!P1 STS.128 [R198+0x2010], R92 ;  /* 0x0020105cc6009388 */ /* 0x0003e20000000c00 */
[----:B------:R-:W-:Y:S01]  /*9850*/  F2FP.BF16.F32.PACK_AB R89, R11, R10 ;  /* 0x0000000a0b59723e */ /* 0x000fe200000010ff */
[----:B------:R-:W-:Y:S01]  /*9860*/  FMUL R13, R130, R45 ;  /* 0x0000002d820d7220 */ /* 0x000fe20000400000 */
[----:B------:R-:W-:Y:S01]  /*9870*/  SHF.L.U32 R11, R163, 0x10, RZ ;  /* 0x00000010a30b7819 */ /* 0x000fe200000006ff */
[C---:B------:R-:W-:Y:S01]  /*9880*/  FFMA R12, R133.reuse, R15, R12 ;  /* 0x0000000f850c7223 */ /* 0x040fe2000000000c */
[----:B------:R-:W-:Y:S01]  /*9890*/  SHF.L.U32 R15, R156, 0x10, RZ ;  /* 0x000000109c0f7819 */ /* 0x000fe200000006ff */
[----:B------:R-:W-:Y:S01]  /*98a0*/  FFMA R13, R133, R14, R13 ;  /* 0x0000000e850d7223 */ /* 0x000fe2000000000d */
[----:B------:R-:W-:Y:S01]  /*98b0*/  LOP3.LUT R14, R163, 0xffff0000, RZ, 0xc0, !PT ;  /* 0xffff0000a30e7812 */ /* 0x000fe200078ec0ff */
[C---:B------:R-:W-:Y:S01]  /*98c0*/  FMUL R8, R130.reuse, R46 ;  /* 0x0000002e82087220 */ /* 0x040fe20000400000 */
[C---:B------:R-:W-:Y:S01]  /*98d0*/  FMUL R9, R130.reuse, R47 ;  /* 0x0000002f82097220 */ /* 0x040fe20000400000 */
[----:B------:R-:W-:Y:S01]  /*98e0*/  FMUL R10, R130, R48 ;  /* 0x00000030820a7220 */ /* 0x000fe20000400000 */
[----:B------:R-:W-:Y:S01]  /*98f0*/  F2FP.BF16.F32.PACK_AB R90, R13, R12 ;  /* 0x0000000c0d5a723e */ /* 0x000fe200000010ff */
[C---:B------:R-:W-:Y:S01]  /*9900*/  FFMA R8, R133.reuse, R11, R8 ;  /* 0x0000000b85087223 */ /* 0x040fe20000000008 */
[C---:B------:R-:W-:Y:S01]  /*9910*/  FFMA R9, R133.reuse, R14, R9 ;  /* 0x0000000e85097223 */ /* 0x040fe20000000009 */
[----:B------:R-:W-:Y:S01]  /*9920*/  LOP3.LUT R14, R156, 0xffff0000, RZ, 0xc0, !PT ;  /* 0xffff00009c0e7812 */ /* 0x000fe200078ec0ff */
[----:B------:R-:W-:Y:S01]  /*9930*/  FFMA R10, R133, R15, R10 ;  /* 0x0000000f850a7223 */ /* 0x000fe2000000000a */
[----:B------:R-:W-:Y:S01]  /*9940*/  SHF.L.U32 R15, R157, 0x10, RZ ;  /* 0x000000109d0f7819 */ /* 0x000fe200000006ff */
[C---:B------:R-:W-:Y:S01]  /*9950*/  FMUL R11, R130.reuse, R49 ;  /* 0x00000031820b7220 */ /* 0x040fe20000400000 */
[----:B------:R-:W-:Y:S01]  /*9960*/  F2FP.BF16.F32.PACK_AB R91, R9, R8 ;  /* 0x00000008095b723e */ /* 0x000fe200000010ff */
[C---:B------:R-:W-:Y:S01]  /*9970*/  FMUL R12, R130.reuse, R50 ;  /* 0x00000032820c7220 */ /* 0x040fe20000400000 */
[C---:B------:R-:W-:Y:S01]  /*9980*/  FMUL R13, R130.reuse, R51 ;  /* 0x00000033820d7220 */ /* 0x040fe20000400000 */
[C---:B------:R-:W-:Y:S01]  /*9990*/  FFMA R11, R133.reuse, R14, R11 ;  /* 0x0000000e850b7223 */ /* 0x040fe2000000000b */
[----:B------:R-:W-:Y:S01]  /*99a0*/  FMUL R8, R130, R52 ;  /* 0x0000003482087220 */ /* 0x000fe20000400000 */
[C---:B------:R-:W-:Y:S01]  /*99b0*/  FFMA R12, R133.reuse, R15, R12 ;  /* 0x0000000f850c7223 */ /* 0x040fe2000000000c */
[C---:B------:R-:W-:Y:S01]  /*99c0*/  FFMA R13, R133.reuse, R16, R13 ;  /* 0x00000010850d7223 */ /* 0x040fe2000000000d */
[----:B------:R-:W-:Y:S01]  /*99d0*/  SHF.L.U32 R16, R158, 0x10, RZ ;  /* 0x000000109e107819 */ /* 0x000fe200000006ff */
[C---:B------:R-:W-:Y:S01]  /*99e0*/  FMUL R9, R130.reuse, R53 ;  /* 0x0000003582097220 */ /* 0x040fe20000400000 */
[C---:B------:R-:W-:Y:S01]  /*99f0*/  FMUL R14, R130.reuse, R54 ;  /* 0x00000036820e7220 */ /* 0x040fe20000400000 */
[----:B------:R-:W-:Y:S01]  /*9a00*/  FMUL R15, R130, R55 ;  /* 0x00000037820f7220 */ /* 0x000fe20000400000 */
[----:B------:R2:W-:Y:S01]  /*9a10*/  @!P1 STS.128 [R196+0x2020], R88 ;  /* 0x00202058c4009388 */ /* 0x0005e20000000c00 */
[----:B------:R-:W-:Y:S01]  /*9a20*/  FFMA R8, R133, R16, R8 ;  /* 0x0000001085087223 */ /* 0x000fe20000000008 */
[----:B-1----:R-:W-:Y:S01]  /*9a30*/  F2FP.BF16.F32.PACK_AB R93, R13, R12 ;  /* 0x0000000c0d5d723e */ /* 0x002fe200000010ff */
[C---:B------:R-:W-:Y:S01]  /*9a40*/  FFMA R9, R133.reuse, R18, R9 ;  /* 0x0000001285097223 */ /* 0x040fe20000000009 */
[C---:B------:R-:W-:Y:S01]  /*9a50*/  LOP3.LUT R12, R152.reuse, 0xffff0000, RZ, 0xc0, !PT ;  /* 0xffff0000980c7812 */ /* 0x040fe200078ec0ff */
[C---:B------:R-:W-:Y:S01]  /*9a60*/  FFMA R14, R133.reuse, R17, R14 ;  /* 0x00000011850e7223 */ /* 0x040fe2000000000e */
[----:B------:R-:W-:Y:S01]  /*9a70*/  SHF.L.U32 R17, R152, 0x10, RZ ;  /* 0x0000001098117819 */ /* 0x000fe200000006ff */
[----:B------:R-:W-:Y:S01]  /*9a80*/  FFMA R15, R133, R20, R15 ;  /* 0x00000014850f7223 */ /* 0x000fe2000000000f */
[----:B------:R-:W-:Y:S01]  /*9a90*/  F2FP.BF16.F32.PACK_AB R94, R9, R8 ;  /* 0x00000008095e723e */ /* 0x000fe200000010ff */
        /* <DEDUP_REMOVED lines=9> */
[----:B------:R-:W-:Y:S01]  /*9b30*/  SHF.L.U32 R18, R154, 0x10, RZ ;  /* 0x000000109a127819 */ /* 0x000fe200000006ff */
[----:B------:R-:W-:Y:S01]  /*9b40*/  FMUL R10, R130, R59 ;  /* 0x0000003b820a7220 */ /* 0x000fe20000400000 */
[----:B------:R-:W-:Y:S01]  /*9b50*/  LOP3.LUT R15, R154, 0xffff0000, RZ, 0xc0, !PT ;  /* 0xffff00009a0f7812 */ /* 0x000fe200078ec0ff */
[----:B------:R-:W-:Y:S01]  /*9b60*/  FMUL R11, R130, R60 ;  /* 0x0000003c820b7220 */ /* 0x000fe20000400000 */
[----:B------:R-:W-:Y:S01]  /*9b70*/  LOP3.LUT R17, R155, 0xffff0000, RZ, 0xc0, !PT ;  /* 0xffff00009b117812 */ /* 0x000fe200078ec0ff */
[C---:B------:R-:W-:Y:S01]  /*9b80*/  FFMA R9, R133.reuse, R14, R9 ;  /* 0x0000000e85097223 */ /* 0x040fe20000000009 */
[----:B------:R-:W-:Y:S01]  /*9b90*/  F2FP.BF16.F32.PACK_AB R96, R8, R16 ;  /* 0x000000100860723e */ /* 0x000fe200000010ff */
[----:B------:R-:W-:Y:S01]  /*9ba0*/  FFMA R10, R133, R13, R10 ;  /* 0x0000000d850a7223 */ /* 0x000fe2000000000a */
[----:B------:R-:W-:Y:S01]  /*9bb0*/  LOP3.LUT R16, R141, 0xffff0000, RZ, 0xc0, !PT ;  /* 0xffff00008d107812 */ /* 0x000fe200078ec0ff */
[C---:B------:R-:W-:Y:S01]  /*9bc0*/  FMUL R12, R130.reuse, R61 ;  /* 0x0000003d820c7220 */ /* 0x040fe20000400000 */
[----:B------:R-:W-:Y:S01]  /*9bd0*/  LOP3.LUT R20, R147, 0xffff0000, RZ, 0xc0, !PT ;  /* 0xffff000093147812 */ /* 0x000fe200078ec0ff */
[----:B------:R-:W-:Y:S01]  /*9be0*/  FFMA R11, R133, R18, R11 ;  /* 0x00000012850b7223 */ /* 0x000fe2000000000b */
[----:B------:R-:W-:Y:S01]  /*9bf0*/  SHF.L.U32 R18, R155, 0x10, RZ ;  /* 0x000000109b127819 */ /* 0x000fe200000006ff */
[----:B------:R-:W-:Y:S01]  /*9c00*/  FMUL R13, R130, R62 ;  /* 0x0000003e820d7220 */ /* 0x000fe20000400000 */
[----:B------:R-:W-:Y:S01]  /*9c10*/  F2FP.BF16.F32.PACK_AB R97, R10, R9 ;  /* 0x000000090a61723e */ /* 0x000fe200000010ff */
[C---:B------:R-:W-:Y:S01]  /*9c20*/  FFMA R12, R133.reuse, R15, R12 ;  /* 0x0000000f850c7223 */ /* 0x040fe2000000000c */
[----:B------:R-:W-:Y:S01]  /*9c30*/  SHF.L.U32 R15, R150, 0x10, RZ ;  /* 0x00000010960f7819 */ /* 0x000fe200000006ff */
[----:B------:R-:W-:Y:S01]  /*9c40*/  FMUL R14, R130, R63 ;  /* 0x0000003f820e7220 */ /* 0x000fe20000400000 */
[----:B------:R-:W-:Y:S01]  /*9c50*/  FFMA R13, R133, R18, R13 ;  /* 0x00000012850d7223 */ /* 0x000fe2000000000d */
[----:B------:R-:W-:Y:S01]  /*9c60*/  LOP3.LUT R18, R145, 0xffff0000, RZ, 0xc0, !PT ;  /* 0xffff000091127812 */ /* 0x000fe200078ec0ff */
[----:B------:R1:W-:Y:S01]  /*9c70*/  @!P1 STS.128 [R195+0x2010], R92 ;  /* 0x0020105cc3009388 */ /* 0x0003e20000000c00 */
[----:B------:R-:W-:Y:S01]  /*9c80*/  F2FP.BF16.F32.PACK_AB R98, R12, R11 ;  /* 0x0000000b0c62723e */ /* 0x000fe200000010ff */
[C---:B------:R-:W-:Y:S01]  /*9c90*/  FFMA R14, R133.reuse, R17, R14 ;  /* 0x00000011850e7223 */ /* 0x040fe2000000000e */
[----:B------:R-:W-:Y:S01]  /*9ca0*/  SHF.L.U32 R11, R148, 0x10, RZ ;  /* 0x00000010940b7819 */ /* 0x000fe200000006ff */
[----:B------:R-:W-:Y:S01]  /*9cb0*/  FMUL R8, R130, R64 ;  /* 0x0000004082087220 */ /* 0x000fe20000400000 */
[----:B------:R-:W-:Y:S01]  /*9cc0*/  LOP3.LUT R12, R148, 0xffff0000, RZ, 0xc0, !PT ;  /* 0xffff0000940c7812 */ /* 0x000fe200078ec0ff */
[----:B------:R-:W-:Y:S01]  /*9cd0*/  FMUL R9, R130, R65 ;  /* 0x0000004182097220 */ /* 0x000fe20000400000 */
[----:B------:R-:W-:Y:S01]  /*9ce0*/  F2FP.BF16.F32.PACK_AB R99, R14, R13 ;  /* 0x0000000d0e63723e */ /* 0x000fe200000010ff */
[----:B------:R-:W-:Y:S01]  /*9cf0*/  FFMA R8, R133, R11, R8 ;  /* 0x0000000b85087223 */ /* 0x000fe20000000008 */
[----:B------:R-:W-:Y:S01]  /*9d00*/  SHF.L.U32 R13, R149, 0x10, RZ ;  /* 0x00000010950d7819 */ /* 0x000fe200000006ff */
[----:B------:R-:W-:Y:S01]  /*9d10*/  FFMA R9, R133, R12, R9 ;  /* 0x0000000c85097223 */ /* 0x000fe20000000009 */
[----:B------:R-:W-:Y:S01]  /*9d20*/  LOP3.LUT R14, R149, 0xffff0000, RZ, 0xc0, !PT ;  /* 0xffff0000950e7812 */ /* 0x000fe200078ec0ff */
[C---:B------:R-:W-:Y:S01]  /*9d30*/  FMUL R10, R130.reuse, R66 ;  /* 0x00000042820a7220 */ /* 0x040fe20000400000 */
[----:B------:R-:W-:Y:S01]  /*9d40*/  SHF.L.U32 R17, R147, 0x10, RZ ;  /* 0x0000001093117819 */ /* 0x000fe200000006ff */
[C---:B------:R-:W-:Y:S01]  /*9d50*/  FMUL R11, R130.reuse, R67 ;  /* 0x00000043820b7220 */ /* 0x040fe20000400000 */
[----:B--2---:R-:W-:Y:S01]  /*9d60*/  F2FP.BF16.F32.PACK_AB R88, R9, R8 ;  /* 0x000000080958723e */ /* 0x004fe200000010ff */
[C---:B------:R-:W-:Y:S01]  /*9d70*/  FFMA R10, R133.reuse, R13, R10 ;  /* 0x0000000d850a7223 */ /* 0x040fe2000000000a */
[----:B------:R-:W-:Y:S01]  /*9d80*/  FMUL R12, R130, R68 ;  /* 0x00000044820c7220 */ /* 0x000fe20000400000 */
[C---:B------:R-:W-:Y:S01]  /*9d90*/  FFMA R11, R133.reuse, R14, R11 ;  /* 0x0000000e850b7223 */ /* 0x040fe2000000000b */
[----:B------:R-:W-:Y:S01]  /*9da0*/  LOP3.LUT R14, R150, 0xffff0000, RZ, 0xc0, !PT ;  /* 0xffff0000960e7812 */ /* 0x000fe200078ec0ff */
[C---:B------:R-:W-:Y:S01]  /*9db0*/  FMUL R13, R130.reuse, R69 ;  /* 0x00000045820d7220 */ /* 0x040fe20000400000 */
[----:B------:R2:W-:Y:S01]  /*9dc0*/  @!P1 STS.128 [R188+0x3000], R96 ;  /* 0x00300060bc009388 */ /* 0x0005e20000000c00 */
[----:B------:R-:W-:Y:S01]  /*9dd0*/  FFMA R12, R133, R15, R12 ;  /* 0x0000000f850c7223 */ /* 0x000fe2000000000c */
[----:B------:R-:W-:Y:S01]  /*9de0*/  F2FP.BF16.F32.PACK_AB R89, R11, R10 ;  /* 0x0000000a0b59723e */ /* 0x000fe200000010ff */
[----:B------:R-:W-:Y:S01]  /*9df0*/  FFMA R13, R133, R14, R13 ;  /* 0x0000000e850d7223 */ /* 0x000fe2000000000d */
[C---:B------:R-:W-:Y:S01]  /*9e00*/  SHF.L.U32 R11, R151.reuse, 0x10, RZ ;  /* 0x00000010970b7819 */ /* 0x040fe200000006ff */
[C---:B------:R-:W-:Y:S01]  /*9e10*/  FMUL R8, R130.reuse, R70 ;  /* 0x0000004682087220 */ /* 0x040fe20000400000 */
[----:B------:R-:W-:Y:S01]  /*9e20*/  LOP3.LUT R14, R151, 0xffff0000, RZ, 0xc0, !PT ;  /* 0xffff0000970e7812 */ /* 0x000fe200078ec0ff */
[----:B------:R-:W-:Y:S01]  /*9e30*/  FMUL R9, R130, R71 ;  /* 0x0000004782097220 */ /* 0x000fe20000400000 */
[----:B------:R-:W-:Y:S01]  /*9e40*/  SHF.L.U32 R15, R140, 0x10, RZ ;  /* 0x000000108c0f7819 */ /* 0x000fe200000006ff */
        /* <DEDUP_REMOVED lines=10> */
[----:B------:R-:W-:Y:S01]  /*9ef0*/  FMUL R13, R130, R75 ;  /* 0x0000004b820d7220 */ /* 0x000fe20000400000 */
[C---:B------:R-:W-:Y:S01]  /*9f00*/  FFMA R11, R133.reuse, R14, R11 ;  /* 0x0000000e850b7223 */ /* 0x040fe2000000000b */
[----:B------:R-:W-:Y:S01]  /*9f10*/  SHF.L.U32 R14, R142, 0x10, RZ ;  /* 0x000000108e0e7819 */ /* 0x000fe200000006ff */
[C---:B------:R-:W-:Y:S01]  /*9f20*/  FFMA R12, R133.reuse, R15, R12 ;  /* 0x0000000f850c7223 */ /* 0x040fe2000000000c */
[----:B------:R-:W-:Y:S01]  /*9f30*/  SHF.L.U32 R15, R144, 0x10, RZ ;  /* 0x00000010900f7819 */ /* 0x000fe200000006ff */
[----:B------:R-:W-:Y:S01]  /*9f40*/  FFMA R13, R133, R16, R13 ;  /* 0x00000010850d7223 */ /* 0x000fe2000000000d */
[----:B------:R-:W-:Y:S01]  /*9f50*/  LOP3.LUT R16, R142, 0xffff0000, RZ, 0xc0, !PT ;  /* 0xffff00008e107812 */ /* 0x000fe200078ec0ff */
[----:B------:R4:W-:Y:S01]  /*9f60*/  @!P1 STS.128 [R198+0x3010], R88 ;  /* 0x00301058c6009388 */ /* 0x0009e20000000c00 */
[----:B-1----:R-:W-:Y:S01]  /*9f70*/  F2FP.BF16.F32.PACK_AB R92, R11, R10 ;  /* 0x0000000a0b5c723e */ /* 0x002fe200000010ff */
[C---:B------:R-:W-:Y:S01]  /*9f80*/  FMUL R8, R130.reuse, R76 ;  /* 0x0000004c82087220 */ /* 0x040fe20000400000 */
[----:B------:R-:W-:Y:S01]  /*9f90*/  F2FP.BF16.F32.PACK_AB R93, R13, R12 ;  /* 0x0000000c0d5d723e */ /* 0x000fe200000010ff */
[C---:B------:R-:W-:Y:S01]  /*9fa0*/  FMUL R9, R130.reuse, R77 ;  /* 0x0000004d82097220 */ /* 0x040fe20000400000 */
[----:B------:R-:W-:Y:S01]  /*9fb0*/  SHF.L.U32 R13, R143, 0x10, RZ ;  /* 0x000000108f0d7819 */ /* 0x000fe200000006ff */
[----:B------:R-:W-:Y:S01]  /*9fc0*/  FFMA R8, R133, R14, R8 ;  /* 0x0000000e85087223 */ /* 0x000fe20000000008 */
[----:B------:R-:W-:Y:S01]  /*9fd0*/  LOP3.LUT R14, R143, 0xffff0000, RZ, 0xc0, !PT ;  /* 0xffff00008f0e7812 */ /* 0x000fe200078ec0ff */
[----:B------:R-:W1:Y:S01]  /*9fe0*/  S2R R200, SR_CgaCtaId ;  /* 0x0000000000c87919 */ /* 0x000e620000008800 */
[C---:B------:R-:W-:Y:S01]  /*9ff0*/  FMUL R10, R130.reuse, R78 ;  /* 0x0000004e820a7220 */ /* 0x040fe20000400000 */
[----:B------:R-:W-:Y:S01]  /*a000*/  FFMA R9, R133, R16, R9 ;  /* 0x0000001085097223 */ /* 0x000fe20000000009 */
[----:B------:R-:W-:Y:S01]  /*a010*/  SHF.L.U32 R16, R145, 0x10, RZ ;  /* 0x0000001091107819 */ /* 0x000fe200000006ff */
[C---:B------:R-:W-:Y:S01]  /*a020*/  FMUL R11, R130.reuse, R79 ;  /* 0x0000004f820b7220 */ /* 0x040fe20000400000 */
[----:B------:R-:W-:Y:S01]  /*a030*/  FFMA R10, R133, R13, R10 ;  /* 0x0000000d850a7223 */ /* 0x000fe2000000000a */
[----:B------:R-:W-:Y:S01]  /*a040*/  FMUL R12, R130, R80 ;  /* 0x00000050820c7220 */ /* 0x000fe20000400000 */
[----:B------:R-:W-:Y:S01]  /*a050*/  F2FP.BF16.F32.PACK_AB R94, R9, R8 ;  /* 0x00000008095e723e */ /* 0x000fe200000010ff */
[C---:B------:R-:W-:Y:S01]  /*a060*/  FFMA R11, R133.reuse, R14, R11 ;  /* 0x0000000e850b7223 */ /* 0x040fe2000000000b */
[----:B------:R-:W-:Y:S01]  /*a070*/  LOP3.LUT R14, R144, 0xffff0000, RZ, 0xc0, !PT ;  /* 0xffff0000900e7812 */ /* 0x000fe200078ec0ff */
[C---:B------:R-:W-:Y:S01]  /*a080*/  FMUL R8, R130.reuse, R81 ;  /* 0x0000005182087220 */ /* 0x040fe20000400000 */
[C---:B------:R-:W-:Y:S01]  /*a090*/  FMUL R9, R130.reuse, R82 ;  /* 0x0000005282097220 */ /* 0x040fe20000400000 */
[----:B------:R-:W-:Y:S01]  /*a0a0*/  FMUL R13, R130, R83 ;  /* 0x00000053820d7220 */ /* 0x000fe20000400000 */
[C---:B------:R-:W-:Y:S01]  /*a0b0*/  FFMA R12, R133.reuse, R15, R12 ;  /* 0x0000000f850c7223 */ /* 0x040fe2000000000c */
[C---:B------:R-:W-:Y:S01]  /*a0c0*/  FFMA R8, R133.reuse, R14, R8 ;  /* 0x0000000e85087223 */ /* 0x040fe20000000008 */
[----:B------:R-:W-:Y:S01]  /*a0d0*/  FFMA R9, R133, R16, R9 ;  /* 0x0000001085097223 */ /* 0x000fe20000000009 */
[----:B------:R-:W-:Y:S01]  /*a0e0*/  F2FP.BF16.F32.PACK_AB R95, R11, R10 ;  /* 0x0000000a0b5f723e */ /* 0x000fe200000010ff */
[C---:B------:R-:W-:Y:S01]  /*a0f0*/  FFMA R13, R133.reuse, R18, R13 ;  /* 0x00000012850d7223 */ /* 0x040fe2000000000d */
[----:B------:R-:W-:Y:S01]  /*a100*/  SHF.L.U32 R16, R146, 0x10, RZ ;  /* 0x0000001092107819 */ /* 0x000fe200000006ff */
[----:B------:R-:W-:Y:S01]  /*a110*/  FMUL R10, R130, R84 ;  /* 0x00000054820a7220 */ /* 0x000fe20000400000 */
[----:B------:R-:W-:Y:S01]  /*a120*/  LOP3.LUT R18, R146, 0xffff0000, RZ, 0xc0, !PT ;  /* 0xffff000092127812 */ /* 0x000fe200078ec0ff */
[----:B------:R4:W-:Y:S01]  /*a130*/  @!P1 STS.128 [R196+0x3020], R92 ;  /* 0x0030205cc4009388 */ /* 0x0009e20000000c00 */
[C---:B------:R-:W-:Y:S01]  /*a140*/  FMUL R11, R130.reuse, R85 ;  /* 0x00000055820b7220 */ /* 0x040fe20000400000 */
[C---:B------:R-:W-:Y:S01]  /*a150*/  FMUL R14, R130.reuse, R86 ;  /* 0x00000056820e7220 */ /* 0x040fe20000400000 */
[----:B------:R-:W-:Y:S01]  /*a160*/  FMUL R15, R130, R87 ;  /* 0x00000057820f7220 */ /* 0x000fe20000400000 */
[C---:B------:R-:W-:Y:S01]  /*a170*/  FFMA R10, R133.reuse, R16, R10 ;  /* 0x00000010850a7223 */ /* 0x040fe2000000000a */
[C---:B------:R-:W-:Y:S01]  /*a180*/  FFMA R11, R133.reuse, R18, R11 ;  /* 0x00000012850b7223 */ /* 0x040fe2000000000b */
[C---:B------:R-:W-:Y:S01]  /*a190*/  FFMA R14, R133.reuse, R17, R14 ;  /* 0x00000011850e7223 */ /* 0x040fe2000000000e */
[----:B------:R-:W-:Y:S01]  /*a1a0*/  FFMA R15, R133, R20, R15 ;  /* 0x00000014850f7223 */ /* 0x000fe2000000000f */
[----:B--2---:R-:W-:Y:S01]  /*a1b0*/  F2FP.BF16.F32.PACK_AB R96, R8, R12 ;  /* 0x0000000c0860723e */ /* 0x004fe200000010ff */
[----:B------:R-:W-:Y:S01]  /*a1c0*/  BSSY.RECONVERGENT B0, `(.L_x_125) ;  /* 0x0000021000007945 */ /* 0x000fe20003800200 */
[----:B------:R-:W-:Y:S02]  /*a1d0*/  F2FP.BF16.F32.PACK_AB R97, R13, R9 ;  /* 0x000000090d61723e */ /* 0x000fe400000010ff */
[----:B------:R-:W-:Y:S02]  /*a1e0*/  F2FP.BF16.F32.PACK_AB R98, R11, R10 ;  /* 0x0000000a0b62723e */ /* 0x000fe400000010ff */
[----:B------:R-:W-:Y:S02]  /*a1f0*/  F2FP.BF16.F32.PACK_AB R99, R15, R14 ;  /* 0x0000000e0f63723e */ /* 0x000fe400000010ff */
[----:B------:R-:W-:Y:S02]  /*a200*/  MOV R12, UR47 ;  /* 0x0000002f000c7c02 */ /* 0x000fe40008000f00 */
[----:B------:R-:W-:Y:S01]  /*a210*/  LEA R11, R137, UR45, 0x3 ;  /* 0x0000002d890b7c11 */ /* 0x000fe2000f8e18ff */
[----:B------:R4:W-:Y:S01]  /*a220*/  @!P1 STS.128 [R195+0x3010], R96 ;  /* 0x00301060c3009388 */ /* 0x0009e20000000c00 */
[----:B------:R-:W-:Y:S04]  /*a230*/  @P2 LEA R12, R12, UR45, 0x3 ;  /* 0x0000002d0c0c2c11 */ /* 0x000fe8000f8e18ff */
[----:B------:R-:W-:Y:S02]  /*a240*/  @P2 IADD3 R13, PT, PT, R12, 0x50, RZ ;  /* 0x000000500c0d2810 */ /* 0x000fe40007ffe0ff */
[----:B------:R-:W-:Y:S01]  /*a250*/  @P2 SHF.L.U32 R12, RZ, 0x1f, RZ ;  /* 0x0000001fff0c2819 */ /* 0x000fe200000006ff */
[----:B------:R-:W-:Y:S01]  /*a260*/  @!PT LDS RZ, [RZ] ;  /* 0x00000000fffff984 */ /* 0x000fe20000000800 */
[----:B------:R-:W-:Y:S01]  /*a270*/  @!PT LDS RZ, [RZ] ;  /* 0x00000000fffff984 */ /* 0x000fe20000000800 */
[----:B------:R-:W-:Y:S01]  /*a280*/  @!PT LDS RZ, [RZ] ;  /* 0x00000000fffff984 */ /* 0x000fe20000000800 */
[----:B------:R-:W-:Y:S01]  /*a290*/  @!PT LDS RZ, [RZ] ;  /* 0x00000000fffff984 */ /* 0x000fe20000000800 */
[----:B------:R2:W-:Y:S06]  /*a2a0*/  MEMBAR.ALL.CTA ;  /* 0x0000000000007992 */ /* 0x0005ec0000008000 */
[----:B--2---:R-:W2:Y:S01]  /*a2b0*/  FENCE.VIEW.ASYNC.S ;  /* 0x00000000000073c6 */ /* 0x004ea20000000000 */
[----:B-1----:R-:W-:Y:S01]  /*a2c0*/  @P2 PRMT R13, R200, 0x654, R13 ;  /* 0x00000654c80d2816 */ /* 0x002fe2000000000d */
[----:B--2---:R-:W-:Y:S06]  /*a2d0*/  BAR.SYNC.DEFER_BLOCKING 0x1, 0x80 ;  /* 0x0042000000007b1d */ /* 0x004fec0000010000 */
[----:B------:R-:W-:Y:S05]  /*a2e0*/  @P0 BRA `(.L_x_126) ;  /* 0x0000000000380947 */ /* 0x000fea0003800000 */
[----:B------:R-:W-:Y:S01]  /*a2f0*/  R2UR UR9, R212 ;  /* 0x00000000d40972ca */ /* 0x000fe200000e0000 */
[----:B------:R-:W-:Y:S02]  /*a300*/  UIADD3 UR4, UP0, UPT, UR54, 0xa80, URZ ;  /* 0x00000a8036047890 */ /* 0x000fe4000ff1e0ff */
[----:B------:R-:W-:Y:S02]  /*a310*/  UIADD3 UR10, UPT, UPT, UR50, 0x40, URZ ;  /* 0x00000040320a7890 */ /* 0x000fe4000fffe0ff */
[----:B------:R-:W-:Y:S02]  /*a320*/  UIADD3 UR8, UPT, UPT, UR45, 0x2200, URZ ;  /* 0x000022002d087890 */ /* 0x000fe4000fffe0ff */
[----:B------:R-:W-:Y:S01]  /*a330*/  UIADD3.X UR5, UPT, UPT, URZ, UR55, URZ, UP0, !UPT ;  /* 0x00000037ff057290 */ /* 0x000fe200087fe4ff */
[----:B------:R-:W-:Y:S01]  /*a340*/  UMOV UR11, UR44 ;  /* 0x0000002c000b7c82 */ /* 0x000fe20008000000 */
[----:B------:R-:W-:Y:S01]  /*a350*/  UIADD3 UR12, UPT, UPT, UR45, 0x3200, URZ ;  /* 0x000032002d0c7890 */ /* 0x000fe2000fffe0ff */
[----:B------:R-:W-:Y:S03]  /*a360*/  UMOV UR15, UR44 ;  /* 0x0000002c000f7c82 */ /* 0x000fe60008000000 */
[----:B------:R-:W-:Y:S01]  /*a370*/  UIADD3 UR13, UPT, UPT, UR9, 0x80, URZ ;  /* 0x00000080090d7890 */ /* 0x000fe2000fffe0ff */
[----:B------:R-:W-:Y:S02]  /*a380*/  UMOV UR14, UR10 ;  /* 0x0000000a000e7c82 */ /* 0x000fe40008000000 */
[----:B------:R1:W-:Y:S06]  /*a390*/  UTMASTG.3D [UR8], [UR4] ;  /* 0x00000008040073b5 */ /* 0x0003ec0008010000 */
[----:B------:R1:W-:Y:S01]  /*a3a0*/  UTMASTG.3D [UR12], [UR4] ;  /* 0x0000000c040073b5 */ /* 0x0003e20008010000 */
[----:B------:R0:W-:Y:S01]  /*a3b0*/  UTMACMDFLUSH ;  /* 0x00000000000079b7 */ /* 0x0001e20000000000 */
[----:B-1----:R-:W-:Y:S04]  /*a3c0*/  DEPBAR.LE SB0, 0x1 ;  /* 0x000080400000791a */ /* 0x002fe80000000000 */
.L_x_126:
[----:B------:R-:W-:Y:S05]  /*a3d0*/  BSYNC.RECONVERGENT B0 ;  /* 0x0000000000007941 */ /* 0x000fea0003800200 */
.L_x_125:
[----:B------:R-:W-:Y:S01]  /*a3e0*/  BAR.SYNC.DEFER_BLOCKING 0x1, 0x80 ;  /* 0x0042000000007b1d */ /* 0x000fe20000010000 */
[----:B------:R-:W-:Y:S02]  /*a3f0*/  UISETP.NE.AND UP0, UPT, UR43, URZ, UPT ;  /* 0x000000ff2b00728c */ /* 0x000fe4000bf05270 */
[----:B------:R-:W-:Y:S03]  /*a400*/  UIADD3 UR5, UPT, UPT, UR47, 0x1, URZ ;  /* 0x000000012f057890 */ /* 0x000fe6000fffe0ff */
[----:B------:R1:W-:Y:S01]  /*a410*/  @P2 SYNCS.ARRIVE.TRANS64.RED.A1T0 RZ, [R13+URZ], RZ ;  /* 0x000000ff0dff29a7 */ /* 0x0003e200081004ff */
[----:B------:R-:W-:Y:S01]  /*a420*/  UMOV UR4, 0x40 ;  /* 0x0000004000047882 */ /* 0x000fe20000000000 */
[----:B------:R-:W-:Y:S01]  /*a430*/  BSSY B1, `(.L_x_127) ;  /* 0x0000021000017945 */ /* 0x000fe20003800000 */
[----:B------:R-:W-:Y:S02]  /*a440*/  USEL UR4, UR4, 0x20, !UP0 ;  /* 0x0000002004047887 */ /* 0x000fe4000c000000 */
[----:B------:R-:W-:Y:S02]  /*a450*/  UISETP.NE.AND UP0, UPT, UR5, 0x4, UPT ;  /* 0x000000040500788c */ /* 0x000fe4000bf05270 */
[----:B------:R-:W-:Y:S01]  /*a460*/  UIADD3 UR49, UPT, UPT, UR52, UR4, URZ ;  /* 0x0000000434317290 */ /* 0x000fe2000fffe0ff */
[----:B------:R-:W2:Y:S01]  /*a470*/  @P2 SYNCS.PHASECHK.TRANS64.TRYWAIT P0, [R11+URZ+0x30], R12 ;  /* 0x0000300c0b0025a7 */ /* 0x000ea200080011ff */
[----:B----4-:R-:W-:Y:S01]  /*a480*/  VIADD R92, R131, UR4 ;  /* 0x00000004835c7c36 */ /* 0x010fe20008000000 */
[----:B------:R-:W-:Y:S04]  /*a490*/  USEL UR46, UR5, URZ, UP0 ;  /* 0x000000ff052e7287 */ /* 0x000fe80008000000 */
[----:B------:R-:W-:Y:S04]  /*a4a0*/  SHF.R.U32.HI R10, RZ, 0x15, R92 ;  /* 0x00000015ff0a7819 */ /* 0x000fe8000001165c */
[----:B------:R-:W-:Y:S02]  /*a4b0*/  LOP3.LUT R16, R10, 0x3, RZ, 0xc0, !PT ;  /* 0x000000030a107812 */ /* 0x000fe400078ec0ff */
[----:B--2---:R-:W-:Y:S01]  /*a4c0*/  @P2 SEL R138, RZ, 0x1, !P0 ;  /* 0x00000001ff8a2807 */ /* 0x004fe20004000000 */
[----:B-1----:R-:W-:Y:S06]  /*a4d0*/  @!P2 BRA `(.L_x_128) ;  /* 0x000000000058a947 */ /* 0x002fec0003800000 */
        /* <DEDUP_REMOVED lines=8> */
[----:B------:R-:W-:Y:S04]  /*a560*/  SHF.L.U32 R8, RZ, 0x1f, RZ ;  /* 0x0000001fff087819 */ /* 0x000fe800000006ff */
[----:B------:R-:W1:Y:S02]  /*a570*/  SYNCS.PHASECHK.TRANS64.TRYWAIT P0, [R11+URZ+0x30], R8 ;  /* 0x000030080b0075a7 */ /* 0x000e6400080011ff */
[----:B-1----:R-:W-:Y:S05]  /*a580*/  @!P0 BRA `(.L_x_131) ;  /* 0x0000009000888947 */ /* 0x002fea0003800000 */
.L_x_130:
[----:B------:R-:W-:Y:S05]  /*a590*/  BSYNC B0 ;  /* 0x0000000000007941 */ /* 0x000fea0003800000 */
.L_x_129:
[----:B------:R-:W-:Y:S02]  /*a5a0*/  ISETP.NE.AND P0, PT, R199, RZ, PT ;  /* 0x000000ffc700720c */ /* 0x000fe40003f05270 */
[----:B------:R-:W-:Y:S11]  /*a5b0*/  IADD3 R137, PT, PT, R137, 0x1, RZ ;  /* 0x0000000189897810 */ /* 0x000ff60007ffe0ff */
[----:B------:R2:W4:Y:S04]  /*a5c0*/  @P0 LDS.128 R160, [R3+0x20] ;  /* 0x0000200003a00984 */ /* 0x0005280000000c00 */
[----:B------:R2:W1:Y:S04]  /*a5d0*/  @P0 LDS.128 R140, [R3+0x1020] ;  /* 0x00102000038c0984 */ /* 0x0004680000000c00 */
[----:B------:R2:W1:Y:S04]  /*a5e0*/  @P0 LDS.128 R168, [R6] ;  /* 0x0000000006a80984 */ /* 0x0004680000000c00 */
[----:B------:R2:W1:Y:S04]  /*a5f0*/  @P0 LDS.128 R152, [R6+0x1000] ;  /* 0x0010000006980984 */ /* 0x0004680000000c00 */
[----:B------:R2:W1:Y:S04]  /*a600*/  @P0 LDS.128 R164, [R4+0x10] ;  /* 0x0000100004a40984 */ /* 0x0004680000000c00 */
[----:B------:R2:W1:Y:S04]  /*a610*/  @P0 LDS.128 R148, [R4+0x1010] ;  /* 0x0010100004940984 */ /* 0x0004680000000c00 */
[----:B------:R2:W1:Y:S04]  /*a620*/  @P0 LDS.128 R156, [R0+0x10] ;  /* 0x00001000009c0984 */ /* 0x0004680000000c00 */
[----:B------:R2:W1:Y:S02]  /*a630*/  @P0 LDS.128 R144, [R0+0x1010] ;  /* 0x0010100000900984 */ /* 0x0004640000000c00 */
.L_x_128:
[----:B------:R-:W-:Y:S05]  /*a640*/  BSYNC B1 ;  /* 0x0000000000017941 */ /* 0x000fea0003800000 */
.L_x_127:
[----:B------:R-:W-:Y:S11]  /*a650*/  ISETP.NE.AND P0, PT, R189, R16, PT ;  /* 0x00000010bd00720c */ /* 0x000ff60003f05270 */
[----:B------:R-:W-:Y:S02]  /*a660*/  @!UPT UIADD3 URZ, UPT, UPT, URZ, URZ, URZ ;  /* 0x000000fffffff290 */ /* 0x000fe4000fffe0ff */
[----:B------:R-:W-:Y:S05]  /*a670*/  @P0 BRA `(.L_x_132) ;  /* 0x0000000000bc0947 */ /* 0x000fea0003800000 */
[----:B------:R-:W-:Y:S11]  /*a680*/  LOP3.LUT P0, RZ, R10, 0x3, R177, 0x48, !PT ;  /* 0x000000030aff7812 */ /* 0x000ff600078048b1 */
[----:B------:R-:W-:Y:S02]  /*a690*/  @!UPT UIADD3 URZ, UPT, UPT, URZ, URZ, URZ ;  /* 0x000000fffffff290 */ /* 0x000fe4000fffe0ff */
[----:B------:R-:W-:Y:S05]  /*a6a0*/  @!P0 BRA `(.L_x_133) ;  /* 0x0000000000408947 */ /* 0x000fea0003800000 */
[----:B------:R-:W5:Y:S01]  /*a6b0*/  LDCU.64 UR8, c[0x4][0x70] ;  /* 0x01000e00ff0877ac */ /* 0x000f620008000a00 */
[----:B------:R-:W-:Y:S01]  /*a6c0*/  MOV R15, 0x0 ;  /* 0x00000000000f7802 */ /* 0x000fe20000000f00 */
[----:B------:R-:W-:Y:S02]  /*a6d0*/  HFMA2 R12, -RZ, RZ, 0, 5.9604644775390625e-08 ;  /* 0x00000001ff0c7431 */ /* 0x000fe400000001ff */
[----:B-1----:R-:W-:Y:S02]  /*a6e0*/  IMAD.MOV.U32 R8, RZ, RZ, 0x192 ;  /* 0x00000192ff087424 */ /* 0x002fe400078e00ff */
[----:B------:R-:W-:Y:S01]  /*a6f0*/  IMAD.MOV.U32 R13, RZ, RZ, RZ ;  /* 0x000000ffff0d7224 */ /* 0x000fe200078e00ff */
[----:B------:R-:W1:Y:S01]  /*a700*/  LDCU.64 UR6, c[0x4][0x78] ;  /* 0x01000f00ff0677ac */ /* 0x000e620008000a00 */
[----:B------:R-:W3:Y:S01]  /*a710*/  LDC.64 R14, c[0x4][R15] ;  /* 0x010000000f0e7b82 */ /* 0x000ee20000000a00 */
[----:B------:R-:W4:Y:S01]  /*a720*/  LDCU.64 UR4, c[0x4][0x10] ;  /* 0x01000200ff0477ac */ /* 0x000f220008000a00 */
[----:B-----5:R-:W-:Y:S01]  /*a730*/  MOV R5, UR9 ;  /* 0x0000000900057c02 */ /* 0x020fe20008000f00 */
[----:B--2---:R-:W-:Y:S01]  /*a740*/  IMAD.U32 R4, RZ, RZ, UR8 ;  /* 0x00000008ff047e24 */ /* 0x004fe2000f8e00ff */
[----:B-1----:R-:W-:Y:S01]  /*a750*/  MOV R7, UR7 ;  /* 0x0000000700077c02 */ /* 0x002fe20008000f00 */
[----:B------:R-:W-:Y:S01]  /*a760*/  IMAD.U32 R6, RZ, RZ, UR6 ;  /* 0x00000006ff067e24 */ /* 0x000fe2000f8e00ff */
[----:B----4-:R-:W-:Y:S01]  /*a770*/  MOV R11, UR5 ;  /* 0x00000005000b7c02 */ /* 0x010fe20008000f00 */
[----:B------:R-:W-:Y:S02]  /*a780*/  IMAD.U32 R10, RZ, RZ, UR4 ;  /* 0x00000004ff0a7e24 */ /* 0x000fe4000f8e00ff */
[----:B------:R-:W-:Y:S07]  /*a790*/  LEPC R20, `(.L_x_133) ;  /* 0x000000001014794e */ /* 0x000fee0000000000 */
[----:B---3--:R-:W-:Y:S05]  /*a7a0*/  CALL.ABS.NOINC R14 ;  /* 0x000000000e007343 */ /* 0x008fea0003c00000 */
.L_x_133:
[----:B------:R-:W-:Y:S05]  /*a7b0*/  WARPSYNC.ALL ;  /* 0x0000000000007948 */ /* 0x000fea0003800000 */
[C---:B------:R-:W-:Y:S01]  /*a7c0*/  R2UR UR4, R92.reuse ;  /* 0x000000005c0472ca */ /* 0x040fe200000e0000 */
[----:B--2---:R-:W-:Y:S05]  /*a7d0*/  VIADD R0, R92, 0x80 ;  /* 0x000000805c007836 */ /* 0x004fea0000000000 */
[----:B------:R-:W-:Y:S04]  /*a7e0*/  SHF.R.U32.HI R0, RZ, 0x15, R0 ;  /* 0x00000015ff007819 */ /* 0x000fe80000011600 */
[----:B------:R-:W-:Y:S03]  /*a7f0*/  LOP3.LUT P0, RZ, R0, 0x3, R177, 0x48, !PT ;  /* 0x0000000300ff7812 */ /* 0x000fe600078048b1 */
[----:B------:R-:W2:Y:S10]  /*a800*/  LDTM.x32 R24, tmem[UR4] ;  /* 0x00000004001879ee */ /* 0x000eb400082c0000 */
[----:B--2---:R-:W-:Y:S05]  /*a810*/  @!P0 BRA `(.L_x_134) ;  /* 0x0000000000408947 */ /* 0x004fea0003800000 */
[----:B------:R-:W2:Y:S01]  /*a820*/  LDCU.64 UR8, c[0x4][0x70] ;  /* 0x01000e00ff0877ac */ /* 0x000ea20008000a00 */
[----:B------:R-:W-:Y:S01]  /*a830*/  MOV R15, 0x0 ;  /* 0x00000000000f7802 */ /* 0x000fe20000000f00 */
[----:B------:R-:W-:Y:S02]  /*a840*/  HFMA2 R12, -RZ, RZ, 0, 5.9604644775390625e-08 ;  /* 0x00000001ff0c7431 */ /* 0x000fe400000001ff */
[----:B-1----:R-:W-:Y:S02]  /*a850*/  IMAD.MOV.U32 R8, RZ, RZ, 0x192 ;  /* 0x00000192ff087424 */ /* 0x002fe400078e00ff */
[----:B------:R-:W-:Y:S01]  /*a860*/  IMAD.MOV.U32 R13, RZ, RZ, RZ ;  /* 0x000000ffff0d7224 */ /* 0x000fe200078e00ff */
[----:B------:R-:W1:Y:S01]  /*a870*/  LDCU.64 UR6, c[0x4][0x78] ;  /* 0x01000f00ff0677ac */ /* 0x000e620008000a00 */
[----:B------:R-:W3:Y:S01]  /*a880*/  LDC.64 R14, c[0x4][R15] ;  /* 0x010000000f0e7b82 */ /* 0x000ee20000000a00 */
[----:B------:R-:W5:Y:S01]  /*a890*/  LDCU.64 UR4, c[0x4][0x10] ;  /* 0x01000200ff0477ac */ /* 0x000f620008000a00 */
[----:B--2---:R-:W-:Y:S01]  /*a8a0*/  MOV R5, UR9 ;  /* 0x0000000900057c02 */ /* 0x004fe20008000f00 */
[----:B------:R-:W-:Y:S01]  /*a8b0*/  IMAD.U32 R4, RZ, RZ, UR8 ;  /* 0x00000008ff047e24 */ /* 0x000fe2000f8e00ff */
[----:B-1----:R-:W-:Y:S01]  /*a8c0*/  MOV R7, UR7 ;  /* 0x0000000700077c02 */ /* 0x002fe20008000f00 */
[----:B------:R-:W-:Y:S01]  /*a8d0*/  IMAD.U32 R6, RZ, RZ, UR6 ;  /* 0x00000006ff067e24 */ /* 0x000fe2000f8e00ff */
[----:B-----5:R-:W-:Y:S01]  /*a8e0*/  MOV R11, UR5 ;  /* 0x00000005000b7c02 */ /* 0x020fe20008000f00 */
[----:B------:R-:W-:Y:S02]  /*a8f0*/  IMAD.U32 R10, RZ, RZ, UR4 ;  /* 0x00000004ff0a7e24 */ /* 0x000fe4000f8e00ff */
[----:B------:R-:W-:Y:S07]  /*a900*/  LEPC R20, `(.L_x_134) ;  /* 0x000000001014794e */ /* 0x000fee0000000000 */
[----:B---34-:R-:W-:Y:S05]  /*a910*/  CALL.ABS.NOINC R14 ;  /* 0x000000000e007343 */ /* 0x018fea0003c00000 */
.L_x_134:
[----:B------:R-:W-:Y:S05]  /*a920*/  WARPSYNC.ALL ;  /* 0x0000000000007948 */ /* 0x000fea0003800000 */
[----:B------:R-:W-:Y:S11]  /*a930*/  R2UR UR4, R92 ;  /* 0x000000005c0472ca */ /* 0x000ff600000e0000 */
[----:B------:R-:W-:Y:S02]  /*a940*/  @!UPT UIADD3 URZ, UPT, UPT, URZ, URZ, URZ ;  /* 0x000000fffffff290 */ /* 0x000fe4000fffe0ff */
[----:B------:R-:W2:Y:S02]  /*a950*/  LDTM.x32 R56, tmem[UR4+0x80] ;  /* 0x00008004003879ee */ /* 0x000ea400082c0000 */
[----:B--2---:R-:W-:Y:S01]  /*a960*/  NOP ;  /* 0x0000000000007918 */ /* 0x004fe20000000000 */
.L_x_132:
[----:B-12---:R-:W-:Y:S01]  /*a970*/  SHF.L.U32 R4, R168, 0x10, RZ ;  /* 0x00000010a8047819 */ /* 0x006fe200000006ff */
[----:B------:R-:W-:Y:S01]  /*a980*/  FMUL R0, R130, R24 ;  /* 0x0000001882007220 */ /* 0x000fe20000400000 */
[----:B------:R-:W-:Y:S01]  /*a990*/  LOP3.LUT R6, R168, 0xffff0000, RZ, 0xc0, !PT ;  /* 0xffff0000a8067812 */ /* 0x000fe200078ec0ff */
[C---:B------:R-:W-:Y:S01]  /*a9a0*/  FMUL R3, R130.reuse, R25 ;  /* 0x0000001982037220 */ /* 0x040fe20000400000 */
[----:B------:R-:W-:Y:S01]  /*a9b0*/  SHF.L.U32 R7, R169, 0x10, RZ ;  /* 0x00000010a9077819 */ /* 0x000fe200000006ff */
[----:B------:R-:W-:Y:S01]  /*a9c0*/  FFMA R0, R133, R4, R0 ;  /* 0x0000000485007223 */ /* 0x000fe20000000000 */
[----:B------:R-:W-:Y:S01]  /*a9d0*/  LOP3.LUT R8, R169, 0xffff0000, RZ, 0xc0, !PT ;  /* 0xffff0000a9087812 */ /* 0x000fe200078ec0ff */
[----:B------:R-:W-:Y:S01]  /*a9e0*/  FMUL R4, R130, R26 ;  /* 0x0000001a82047220 */ /* 0x000fe20000400000 */
[C---:B------:R-:W-:Y:S01]  /*a9f0*/  SHF.L.U32 R9, R170.reuse, 0x10, RZ ;  /* 0x00000010aa097819 */ /* 0x040fe200000006ff */
[----:B------:R-:W-:Y:S01]  /*aa00*/  FFMA R3, R133, R6, R3 ;  /* 0x0000000685037223 */ /* 0x000fe20000000003 */
[----:B------:R-:W-:Y:S01]  /*aa10*/  LOP3.LUT R10, R170, 0xffff0000, RZ, 0xc0, !PT ;  /* 0xffff0000aa0a7812 */ /* 0x000fe200078ec0ff */
[C---:B------:R-:W-:Y:S01]  /*aa20*/  FMUL R5, R130.reuse, R27 ;  /* 0x0000001b82057220 */ /* 0x040fe20000400000 */
[C---:B------:R-:W-:Y:S01]  /*aa30*/  SHF.L.U32 R11, R171.reuse, 0x10, RZ ;  /* 0x00000010ab0b7819 */ /* 0x040fe200000006ff */
[C---:B------:R-:W-:Y:S01]  /*aa40*/  FMUL R6, R130.reuse, R28 ;  /* 0x0000001c82067220 */ /* 0x040fe20000400000 */
[----:B------:R-:W-:Y:S01]  /*aa50*/  LOP3.LUT R12, R171, 0xffff0000, RZ, 0xc0, !PT ;  /* 0xffff0000ab0c7812 */ /* 0x000fe200078ec0ff */
[----:B------:R-:W-:Y:S01]  /*aa60*/  FFMA R4, R133, R7, R4 ;  /* 0x0000000785047223 */ /* 0x000fe20000000004 */
[----:B------:R-:W-:Y:S01]  /*aa70*/  ISETP.NE.AND P1, PT, R189, R16, PT ;  /* 0x00000010bd00720c */ /* 0x000fe20003f25270 */
[----:B------:R-:W-:Y:S01]  /*aa80*/  FFMA R5, R133, R8, R5 ;  /* 0x0000000885057223 */ /* 0x000fe20000000005 */
[----:B------:R-:W-:Y:S01]  /*aa90*/  F2FP.BF16.F32.PACK_AB R16, R3, R0 ;  /* 0x000000000310723e */ /* 0x000fe200000010ff */
[C---:B------:R-:W-:Y:S01]  /*aaa0*/  FMUL R7, R130.reuse, R29 ;  /* 0x0000001d82077220 */ /* 0x040fe20000400000 */
[----:B------:R-:W-:Y:S01]  /*aab0*/  LOP3.LUT R14, R159, 0xffff0000, RZ, 0xc0, !PT ;  /* 0xffff00009f0e7812 */ /* 0x000fe200078ec0ff */
[----:B------:R-:W-:Y:S01]  /*aac0*/  FFMA R6, R133, R9, R6 ;  /* 0x0000000985067223 */ /* 0x000fe20000000006 */
[----:B------:R-:W-:Y:S01]  /*aad0*/  F2FP.BF16.F32.PACK_AB R17, R5, R4 ;  /* 0x000000040511723e */ /* 0x000fe200000010ff */
[----:B------:R-:W-:Y:S01]  /*aae0*/  FMUL R8, R130, R30 ;  /* 0x0000001e82087220 */ /* 0x000fe20000400000 */
[----:B------:R-:W-:Y:S01]  /*aaf0*/  ISETP.NE.AND P2, PT, R194, RZ, PT ;  /* 0x000000ffc200720c */ /* 0x000fe20003f45270 */
[----:B------:R-:W-:Y:S01]  /*ab00*/  FMUL R9, R130, R31 ;  /* 0x0000001f82097220 */ /* 0x000fe20000400000 */
[----:B------:R-:W-:Y:S01]  /*ab10*/  ISETP.NE.AND P0, PT, R189, RZ, PT ;  /* 0x000000ffbd00720c */ /* 0x000fe20003f05270 */
[C---:B------:R-:W-:Y:S01]  /*ab20*/  FFMA R7, R133.reuse, R10, R7 ;  /* 0x0000000a85077223 */ /* 0x040fe20000000007 */
[C---:B------:R-:W-:Y:S01]  /*ab30*/  FFMA R8, R133.reuse, R11, R8 ;  /* 0x0000000b85087223 */ /* 0x040fe20000000008 */
[----:B------:R-:W-:Y:S01]  /*ab40*/  SHF.L.U32 R11, R164, 0x10, RZ ;  /* 0x00000010a40b7819 */ /* 0x000fe200000006ff */
[----:B------:R-:W-:Y:S01]  /*ab50*/  FFMA R9, R133, R12, R9 ;  /* 0x0000000c85097223 */ /* 0x000fe20000000009 */
[----:B------:R-:W-:Y:S01]  /*ab60*/  SHF.L.U32 R12, R166, 0x10, RZ ;  /* 0x00000010a60c7819 */ /* 0x000fe200000006ff */
[C---:B------:R-:W-:Y:S01]  /*ab70*/  FMUL R10, R130.reuse, R32 ;  /* 0x00000020820a7220 */ /* 0x040fe20000400000 */
[----:B------:R-:W-:Y:S01]  /*ab80*/  F2FP.BF16.F32.PACK_AB R18, R7, R6 ;  /* 0x000000060712723e */ /* 0x000fe200000010ff */
[----:B------:R-:W-:Y:S01]  /*ab90*/  FMUL R0, R130, R33 ;  /* 0x0000002182007220 */ /* 0x000fe20000400000 */
[----:B------:R-:W-:Y:S01]  /*aba0*/  F2FP.BF16.F32.PACK_AB R19, R9, R8 ;  /* 0x000000080913723e */ /* 0x000fe200000010ff */
[----:B------:R-:W-:Y:S01]  /*abb0*/  FFMA R10, R133, R11, R10 ;  /* 0x0000000b850a7223 */ /* 0x000fe2000000000a */
[----:B------:R-:W-:Y:S01]  /*abc0*/  LOP3.LUT R6, R164, 0xffff0000, RZ, 0xc0, !PT ;  /* 0xffff0000a4067812 */ /* 0x000fe200078ec0ff */
[C---:B------:R-:W-:Y:S01]  /*abd0*/  FMUL R3, R130.reuse, R34 ;  /* 0x0000002282037220 */ /* 0x040fe20000400000 */
[C---:B------:R-:W-:Y:S01]  /*abe0*/  SHF.L.U32 R8, R165.reuse, 0x10, RZ ;  /* 0x00000010a5087819 */ /* 0x040fe200000006ff */
[----:B------:R1:W-:Y:S01]  /*abf0*/  @!P1 STS.128 [R188+0x4000], R16 ;  /* 0x00400010bc009388 */ /* 0x0003e20000000c00 */
[----:B------:R-:W-:Y:S01]  /*ac00*/  LOP3.LUT R7, R165, 0xffff0000, RZ, 0xc0, !PT ;  /* 0xffff0000a5077812 */ /* 0x000fe200078ec0ff */
[----:B------:R-:W-:Y:S01]  /*ac10*/  FMUL R4, R130, R35 ;  /* 0x0000002382047220 */ /* 0x000fe20000400000 */
[----:B------:R-:W-:Y:S01]  /*ac20*/  LOP3.LUT R9, R166, 0xffff0000, RZ, 0xc0, !PT ;  /* 0xffff0000a6097812 */ /* 0x000fe200078ec0ff */
[C---:B------:R-:W-:Y:S01]  /*ac30*/  FMUL R5, R130.reuse, R36 ;  /* 0x0000002482057220 */ /* 0x040fe20000400000 */
[----:B------:R-:W-:Y:S01]  /*ac40*/  LOP3.LUT R11, R167, 0xffff0000, RZ, 0xc0, !PT ;  /* 0xffff0000a70b7812 */ /* 0x000fe200078ec0ff */
[C---:B------:R-:W-:Y:S01]  /*ac50*/  FFMA R0, R133.reuse, R6, R0 ;  /* 0x0000000685007223 */ /* 0x040fe20000000000 */
[C---:B------:R-:W-:Y:S01]  /*ac60*/  FFMA R3, R133.reuse, R8, R3 ;  /* 0x0000000885037223 */ /* 0x040fe20000000003 */
[C---:B------:R-:W-:Y:S01]  /*ac70*/  FFMA R4, R133.reuse, R7, R4 ;  /* 0x0000000785047223 */ /* 0x040fe20000000004 */
[----:B------:R-:W-:Y:S01]  /*ac80*/  FFMA R5, R133, R12, R5 ;  /* 0x0000000c85057223 */ /* 0x000fe20000000005 */
[----:B------:R-:W-:Y:S01]  /*ac90*/  SHF.L.U32 R12, R167, 0x10, RZ ;  /* 0x00000010a70c7819 */ /* 0x000fe200000006ff */
[----:B------:R-:W-:Y:S01]  /*aca0*/  FMUL R6, R130, R37 ;  /* 0x0000002582067220 */ /* 0x000fe20000400000 */
[----:B------:R-:W-:Y:S01]  /*acb0*/  F2FP.BF16.F32.PACK_AB R20, R0, R10 ;  /* 0x0000000a0014723e */ /* 0x000fe200000010ff */
[----:B------:R-:W-:Y:S01]  /*acc0*/  FMUL R7, R130, R38 ;  /* 0x0000002682077220 */ /* 0x000fe20000400000 */
[----:B------:R-:W-:Y:S01]  /*acd0*/  F2FP.BF16.F32.PACK_AB R21, R4, R3 ;  /* 0x000000030415723e */ /* 0x000fe200000010ff */
[----:B------:R-:W-:Y:S01]  /*ace0*/  FMUL R8, R130, R39 ;  /* 0x0000002782087220 */ /* 0x000fe20000400000 */
[----:B----4-:R-:W-:Y:S01]  /*acf0*/  SHF.L.U32 R3, R160, 0x10, RZ ;  /* 0x00000010a0037819 */ /* 0x010fe200000006ff */
[C---:B------:R-:W-:Y:S01]  /*ad00*/  FFMA R6, R133.reuse, R9, R6 ;  /* 0x0000000985067223 */ /* 0x040fe20000000006 */
[----:B------:R-:W-:Y:S01]  /*ad10*/  SHF.L.U32 R9, R162, 0x10, RZ ;  /* 0x00000010a2097819 */ /* 0x000fe200000006ff */
[----:B------:R-:W-:Y:S01]  /*ad20*/  FFMA R7, R133, R12, R7 ;  /* 0x0000000c85077223 */ /* 0x000fe20000000007 */
[----:B------:R-:W-:Y:S01]  /*ad30*/  LOP3.LUT R10, R157, 0xffff0000, RZ, 0xc0, !PT ;  /* 0xffff00009d0a7812 */ /* 0x000fe200078ec0ff */
[C---:B------:R-:W-:Y:S01]  /*ad40*/  FFMA R8, R133.reuse, R11, R8 ;  /* 0x0000000b85087223 */ /* 0x040fe20000000008 */
[----:B------:R-:W-:Y:S01]  /*ad50*/  F2FP.BF16.F32.PACK_AB R22, R6, R5 ;  /* 0x000000050616723e */ /* 0x000fe200000010ff */
[----:B------:R-:W-:Y:S01]  /*ad60*/  FMUL R0, R130, R40 ;  /* 0x0000002882007220 */ /* 0x000fe20000400000 */
[----:B------:R-:W-:Y:S01]  /*ad70*/  LOP3.LUT R6, R160, 0xffff0000, RZ, 0xc0, !PT ;  /* 0xffff0000a0067812 */ /* 0x000fe200078ec0ff */
[----:B------:R-:W-:Y:S01]  /*ad80*/  FMUL R4, R130, R42 ;  /* 0x0000002a82047220 */ /* 0x000fe20000400000 */
[----:B------:R-:W-:Y:S01]  /*ad90*/  F2FP.BF16.F32.PACK_AB R23, R8, R7 ;  /* 0x000000070817723e */ /* 0x000fe200000010ff */
[----:B------:R-:W-:Y:S01]  /*ada0*/  FFMA R0, R133, R3, R0 ;  /* 0x0000000385007223 */ /* 0x000fe20000000000 */
[C---:B------:R-:W-:Y:S01]  /*adb0*/  SHF.L.U32 R7, R161.reuse, 0x10, RZ ;  /* 0x00000010a1077819 */ /* 0x040fe200000006ff */
[C---:B------:R-:W-:Y:S01]  /*adc0*/  FMUL R3, R130.reuse, R41 ;  /* 0x0000002982037220 */ /* 0x040fe20000400000 */
[----:B------:R-:W-:Y:S01]  /*add0*/  LOP3.LUT R8, R161, 0xffff0000, RZ, 0xc0, !PT ;  /* 0xffff0000a1087812 */ /* 0x000fe200078ec0ff */
[----:B------:R-:W-:Y:S01]  /*ade0*/  FMUL R5, R130, R43 ;  /* 0x0000002b82057220 */ /* 0x000fe20000400000 */
[----:B------:R-:W-:Y:S01]  /*adf0*/  LOP3.LUT R12, R158, 0xffff0000, RZ, 0xc0, !PT ;  /* 0xffff00009e0c7812 */ /* 0x000fe200078ec0ff */
[----:B------:R-:W-:Y:S01]  /*ae00*/  FFMA R3, R133, R6, R3 ;  /* 0x0000000685037223 */ /* 0x000fe20000000003 */
[----:B------:R-:W-:Y:S01]  /*ae10*/  SHF.L.U32 R11, R159, 0x10, RZ ;  /* 0x000000109f0b7819 */ /* 0x000fe200000006ff */
[C---:B------:R-:W-:Y:S01]  /*ae20*/  FFMA R4, R133.reuse, R7, R4 ;  /* 0x0000000785047223 */ /* 0x040fe20000000004 */
        /* <DEDUP_REMOVED lines=60> */
[----:B------:R-:W-:Y:S01]  /*b1f0*/  FFMA R5, R133, R12, R5 ;  /* 0x0000000c85057223 */ /* 0x000fe20000000005 */
[----:B------:R-:W-:Y:S01]  /*b200*/  SHF.L.U32 R12, R155, 0x10, RZ ;  /* 0x000000109b0c7819 */ /* 0x000fe200000006ff */
[----:B------:R-:W-:Y:S01]  /*b210*/  FMUL R6, R130, R61 ;  /* 0x0000003d82067220 */ /* 0x000fe20000400000 */
[----:B------:R-:W-:Y:S01]  /*b220*/  F2FP.BF16.F32.PACK_AB R89, R4, R3 ;  /* 0x000000030459723e */ /* 0x000fe200000010ff */
[----:B------:R-:W-:Y:S01]  /*b230*/  FMUL R7, R130, R62 ;  /* 0x0000003e82077220 */ /* 0x000fe20000400000 */
[----:B------:R-:W-:Y:S01]  /*b240*/  SHF.L.U32 R3, R148, 0x10, RZ ;  /* 0x0000001094037819 */ /* 0x000fe200000006ff */
[----:B------:R-:W-:Y:S01]  /*b250*/  FMUL R8, R130, R63 ;  /* 0x0000003f82087220 */ /* 0x000fe20000400000 */
[----:B------:R-:W-:Y:S01]  /*b260*/  LOP3.LUT R14, R147, 0xffff0000, RZ, 0xc0, !PT ;  /* 0xffff0000930e7812 */ /* 0x000fe200078ec0ff */
        /* <DEDUP_REMOVED lines=8> */
[----:B------:R1:W-:Y:S01]  /*b2f0*/  @!P1 STS.128 [R195+0x4010], R20 ;  /* 0x00401014c3009388 */ /* 0x0003e20000000c00 */
[----:B------:R-:W-:Y:S01]  /*b300*/  F2FP.BF16.F32.PACK_AB R91, R8, R7 ;  /* 0x00000007085b723e */ /* 0x000fe200000010ff */
[----:B------:R-:W-:Y:S01]  /*b310*/  FFMA R0, R133, R3, R0 ;  /* 0x0000000385007223 */ /* 0x000fe20000000000 */
[C---:B------:R-:W-:Y:S01]  /*b320*/  SHF.L.U32 R7, R149.reuse, 0x10, RZ ;  /* 0x0000001095077819 */ /* 0x040fe200000006ff */
[C---:B------:R-:W-:Y:S01]  /*b330*/  FMUL R3, R130.reuse, R65 ;  /* 0x0000004182037220 */ /* 0x040fe20000400000 */
[----:B------:R-:W-:Y:S01]  /*b340*/  LOP3.LUT R8, R149, 0xffff0000, RZ, 0xc0, !PT ;  /* 0xffff000095087812 */ /* 0x000fe200078ec0ff */
[C---:B------:R-:W-:Y:S01]  /*b350*/  FMUL R4, R130.reuse, R66 ;  /* 0x0000004282047220 */ /* 0x040fe20000400000 */
[----:B------:R-:W-:Y:S01]  /*b360*/  SHF.L.U32 R11, R147, 0x10, RZ ;  /* 0x00000010930b7819 */ /* 0x000fe200000006ff */
[C---:B------:R-:W-:Y:S01]  /*b370*/  FMUL R5, R130.reuse, R67 ;  /* 0x0000004382057220 */ /* 0x040fe20000400000 */
[C---:B------:R-:W-:Y:S01]  /*b380*/  FFMA R3, R133.reuse, R6, R3 ;  /* 0x0000000685037223 */ /* 0x040fe20000000003 */
[C---:B------:R-:W-:Y:S01]  /*b390*/  FFMA R4, R133.reuse, R7, R4 ;  /* 0x0000000785047223 */ /* 0x040fe20000000004 */
[----:B------:R-:W-:Y:S01]  /*b3a0*/  FMUL R6, R130, R68 ;  /* 0x0000004482067220 */ /* 0x000fe20000400000 */
[----:B------:R-:W-:Y:S01]  /*b3b0*/  FFMA R5, R133, R8, R5 ;  /* 0x0000000885057223 */ /* 0x000fe20000000005 */
[----:B------:R-:W-:Y:S01]  /*b3c0*/  LOP3.LUT R8, R150, 0xffff0000, RZ, 0xc0, !PT ;  /* 0xffff000096087812 */ /* 0x000fe200078ec0ff */
[C---:B------:R-:W-:Y:S01]  /*b3d0*/  FMUL R7, R130.reuse, R69 ;  /* 0x0000004582077220 */ /* 0x040fe20000400000 */
[----:B--2---:R-:W-:Y:S01]  /*b3e0*/  F2FP.BF16.F32.PACK_AB R16, R3, R0 ;  /* 0x000000000310723e */ /* 0x004fe200000010ff */
[----:B------:R2:W-:Y:S01]  /*b3f0*/  @!P1 STS.128 [R188+0x5000], R88 ;  /* 0x00500058bc009388 */ /* 0x0005e20000000c00 */
[----:B------:R-:W-:Y:S01]  /*b400*/  F2FP.BF16.F32.PACK_AB R17, R5, R4 ;  /* 0x000000040511723e */ /* 0x000fe200000010ff */
[----:B------:R-:W-:Y:S01]  /*b410*/  FFMA R6, R133, R9, R6 ;  /* 0x0000000985067223 */ /* 0x000fe20000000006 */
[----:B------:R-:W-:Y:S01]  /*b420*/  SHF.L.U32 R5, R151, 0x10, RZ ;  /* 0x0000001097057819 */ /* 0x000fe200000006ff */
[----:B------:R-:W-:Y:S01]  /*b430*/  FFMA R7, R133, R8, R7 ;  /* 0x0000000885077223 */ /* 0x000fe20000000007 */
[----:B------:R-:W-:Y:S01]  /*b440*/  LOP3.LUT R8, R151, 0xffff0000, RZ, 0xc0, !PT ;  /* 0xffff000097087812 */ /* 0x000fe200078ec0ff */
[----:B------:R-:W-:Y:S01]  /*b450*/  FMUL R0, R130, R70 ;  /* 0x0000004682007220 */ /* 0x000fe20000400000 */
[----:B------:R-:W-:Y:S01]  /*b460*/  SHF.L.U32 R9, R140, 0x10, RZ ;  /* 0x000000108c097819 */ /* 0x000fe200000006ff */
[C---:B------:R-:W-:Y:S01]  /*b470*/  FMUL R3, R130.reuse, R71 ;  /* 0x0000004782037220 */ /* 0x040fe20000400000 */
[----:B------:R-:W-:Y:S01]  /*b480*/  F2FP.BF16.F32.PACK_AB R18, R7, R6 ;  /* 0x000000060712723e */ /* 0x000fe200000010ff */
[----:B------:R-:W-:Y:S01]  /*b490*/  FMUL R4, R130, R72 ;  /* 0x0000004882047220 */ /* 0x000fe20000400000 */
        /* <DEDUP_REMOVED lines=15> */
[C---:B------:R-:W-:Y:S01]  /*b590*/  FMUL R0, R130.reuse, R76 ;  /* 0x0000004c82007220 */ /* 0x040fe20000400000 */
[----:B-1----:R-:W-:Y:S01]  /*b5a0*/  F2FP.BF16.F32.PACK_AB R20, R5, R4 ;  /* 0x000000040514723e */ /* 0x002fe200000010ff */
[C---:B------:R-:W-:Y:S01]  /*b5b0*/  FMUL R3, R130.reuse, R77 ;  /* 0x0000004d82037220 */ /* 0x040fe20000400000 */
[----:B------:R-:W-:Y:S01]  /*b5c0*/  F2FP.BF16.F32.PACK_AB R21, R7, R6 ;  /* 0x000000060715723e */ /* 0x000fe200000010ff */
[----:B------:R2:W-:Y:S01]  /*b5d0*/  @!P1 STS.128 [R198+0x5010], R16 ;  /* 0x00501010c6009388 */ /* 0x0005e20000000c00 */
[----:B------:R-:W-:Y:S01]  /*b5e0*/  SHF.L.U32 R7, R143, 0x10, RZ ;  /* 0x000000108f077819 */ /* 0x000fe200000006ff */
[----:B------:R-:W-:Y:S01]  /*b5f0*/  FFMA R0, R133, R8, R0 ;  /* 0x0000000885007223 */ /* 0x000fe20000000000 */
[----:B------:R-:W-:Y:S01]  /*b600*/  LOP3.LUT R8, R143, 0xffff0000, RZ, 0xc0, !PT ;  /* 0xffff00008f087812 */ /* 0x000fe200078ec0ff */
        /* <DEDUP_REMOVED lines=28> */
[----:B------:R-:W-:Y:S02]  /*b7d0*/  F2FP.BF16.F32.PACK_AB R12, R0, R6 ;  /* 0x00000006000c723e */ /* 0x000fe400000010ff */
[----:B------:R-:W-:Y:S02]  /*b7e0*/  F2FP.BF16.F32.PACK_AB R13, R7, R3 ;  /* 0x00000003070d723e */ /* 0x000fe400000010ff */
[----:B------:R-:W-:Y:S02]  /*b7f0*/  F2FP.BF16.F32.PACK_AB R14, R5, R4 ;  /* 0x00000004050e723e */ /* 0x000fe400000010ff */
[----:B------:R-:W-:Y:S02]  /*b800*/  F2FP.BF16.F32.PACK_AB R15, R9, R8 ;  /* 0x00000008090f723e */ /* 0x000fe400000010ff */
[----:B------:R-:W-:Y:S02]  /*b810*/  MOV R0, UR46 ;  /* 0x0000002e00007c02 */ /* 0x000fe40008000f00 */
[----:B------:R-:W-:Y:S01]  /*b820*/  @P2 SHF.L.U32 R5, RZ, 0x1f, RZ ;  /* 0x0000001fff052819 */ /* 0x000fe200000006ff */
[----:B------:R2:W-:Y:S01]  /*b830*/  @!P1 STS.128 [R195+0x5010], R12 ;  /* 0x0050100cc3009388 */ /* 0x0005e20000000c00 */
[----:B------:R-:W-:Y:S04]  /*b840*/  @P2 LEA R0, R0, UR45, 0x3 ;  /* 0x0000002d00002c11 */ /* 0x000fe8000f8e18ff */
[----:B------:R-:W-:Y:S02]  /*b850*/  @P2 IADD3 R3, PT, PT, R0, 0x50, RZ ;  /* 0x0000005000032810 */ /* 0x000fe40007ffe0ff */
[----:B------:R-:W-:Y:S01]  /*b860*/  LEA R0, R137, UR45, 0x3 ;  /* 0x0000002d89007c11 */ /* 0x000fe2000f8e18ff */
[----:B------:R-:W-:Y:S01]  /*b870*/  @!PT LDS RZ, [RZ] ;  /* 0x00000000fffff984 */ /* 0x000fe20000000800 */
[----:B------:R-:W-:Y:S01]  /*b880*/  @!PT LDS RZ, [RZ] ;  /* 0x00000000fffff984 */ /* 0x000fe20000000800 */
[----:B------:R-:W-:Y:S01]  /*b890*/  @!PT LDS RZ, [RZ] ;  /* 0x00000000fffff984 */ /* 0x000fe20000000800 */
[----:B------:R-:W-:Y:S01]  /*b8a0*/  @!PT LDS RZ, [RZ] ;  /* 0x00000000fffff984 */ /* 0x000fe20000000800 */
[----:B------:R1:W-:Y:S06]  /*b8b0*/  MEMBAR.ALL.CTA ;  /* 0x0000000000007992 */ /* 0x0003ec0000008000 */
[----:B-1----:R-:W1:Y:S02]  /*b8c0*/  FENCE.VIEW.ASYNC.S ;  /* 0x00000000000073c6 */ /* 0x002e640000000000 */
[----:B------:R-:W-:Y:S05]  /*b8d0*/  WARPSYNC.ALL ;  /* 0x0000000000007948 */ /* 0x000fea0003800000 */
[----:B------:R-:W-:Y:S01]  /*b8e0*/  BSSY.RECONVERGENT B0, `(.L_x_135) ;  /* 0x0000010000007945 */ /* 0x000fe20003800200 */
[----:B------:R-:W-:Y:S01]  /*b8f0*/  @P2 PRMT R3, R200, 0x654, R3 ;  /* 0x00000654c8032816 */ /* 0x000fe20000000003 */
[----:B-1----:R-:W-:Y:S06]  /*b900*/  BAR.SYNC.DEFER_BLOCKING 0x1, 0x80 ;  /* 0x0042000000007b1d */ /* 0x002fec0000010000 */
[----:B------:R-:W-:Y:S05]  /*b910*/  @P0 BRA `(.L_x_136) ;  /* 0x0000000000300947 */ /* 0x000fea0003800000 */
[----:B------:R-:W-:Y:S02]  /*b920*/  UIADD3 UR4, UP0, UPT, UR54, 0xa80, URZ ;  /* 0x00000a8036047890 */ /* 0x000fe4000ff1e0ff */
[----:B------:R-:W-:Y:S02]  /*b930*/  UIADD3 UR48, UPT, UPT, UR45, 0x4200, URZ ;  /* 0x000042002d307890 */ /* 0x000fe4000fffe0ff */
[----:B------:R-:W-:Y:S01]  /*b940*/  UIADD3.X UR5, UPT, UPT, URZ, UR55, URZ, UP0, !UPT ;  /* 0x00000037ff057290 */ /* 0x000fe200087fe4ff */
[----:B------:R-:W-:Y:S01]  /*b950*/  UMOV UR51, UR44 ;  /* 0x0000002c00337c82 */ /* 0x000fe20008000000 */
[----:B------:R-:W-:Y:S02]  /*b960*/  UIADD3 UR9, UPT, UPT, UR49, 0x80, URZ ;  /* 0x0000008031097890 */ /* 0x000fe4000fffe0ff */
[----:B------:R-:W-:Y:S01]  /*b970*/  UIADD3 UR8, UPT, UPT, UR45, 0x5200, URZ ;  /* 0x000052002d087890 */ /* 0x000fe2000fffe0ff */
[----:B------:R-:W-:Y:S01]  /*b980*/  UMOV UR10, UR50 ;  /* 0x00000032000a7c82 */ /* 0x000fe20008000000 */
[----:B------:R-:W-:Y:S03]  /*b990*/  UMOV UR11, UR44 ;  /* 0x0000002c000b7c82 */ /* 0x000fe60008000000 */
[----:B------:R1:W-:Y:S04]  /*b9a0*/  UTMASTG.3D [UR48], [UR4] ;  /* 0x00000030040073b5 */ /* 0x0003e80008010000 */
[----:B------:R1:W-:Y:S01]  /*b9b0*/  UTMASTG.3D [UR8], [UR4] ;  /* 0x00000008040073b5 */ /* 0x0003e20008010000 */
[----:B------:R0:W-:Y:S01]  /*b9c0*/  UTMACMDFLUSH ;  /* 0x00000000000079b7 */ /* 0x0001e20000000000 */
[----:B-1----:R-:W-:Y:S04]  /*b9d0*/  DEPBAR.LE SB0, 0x1 ;  /* 0x000080400000791a */ /* 0x002fe80000000000 */
.L_x_136:
[----:B------:R-:W-:Y:S05]  /*b9e0*/  BSYNC.RECONVERGENT B0 ;  /* 0x0000000000007941 */ /* 0x000fea0003800200 */
.L_x_135:
[----:B------:R-:W-:Y:S01]  /*b9f0*/  BAR.SYNC.DEFER_BLOCKING 0x1, 0x80 ;  /* 0x0042000000007b1d */ /* 0x000fe20000010000 */
[----:B------:R-:W-:Y:S01]  /*ba00*/  UIADD3 UR4, UPT, UPT, UR46, 0x1, URZ ;  /* 0x000000012e047890 */ /* 0x000fe2000fffe0ff */
[----:B--2---:R-:W-:Y:S03]  /*ba10*/  HFMA2 R16, -RZ, RZ, 0, 0 ;  /* 0x00000000ff107431 */ /* 0x004fe600000001ff */
[----:B------:R-:W-:Y:S04]  /*ba20*/  UISETP.NE.AND UP0, UPT, UR4, 0x4, UPT ;  /* 0x000000040400788c */ /* 0x000fe8000bf05270 */
[----:B------:R-:W-:Y:S01]  /*ba30*/  USEL UR47, UR4, URZ, UP0 ;  /* 0x000000ff042f7287 */ /* 0x000fe20008000000 */
[----:B------:R1:W-:Y:S01]  /*ba40*/  @P2 SYNCS.ARRIVE.TRANS64.RED.A1T0 RZ, [R3+URZ], RZ ;  /* 0x000000ff03ff29a7 */ /* 0x0003e200081004ff */
[----:B------:R-:W-:Y:S01]  /*ba50*/  BSSY B1, `(.L_x_137) ;  /* 0x000001e000017945 */ /* 0x000fe20003800000 */
[----:B------:R-:W2:Y:S02]  /*ba60*/  @P2 SYNCS.PHASECHK.TRANS64.TRYWAIT P0, [R0+URZ+0x30], R5 ;  /* 0x00003005000025a7 */ /* 0x000ea400080011ff */
        /* <DEDUP_REMOVED lines=13> */
.L_x_140:
[----:B------:R-:W-:Y:S05]  /*bb40*/  BSYNC B0 ;  /* 0x0000000000007941 */ /* 0x000fea0003800000 */
.L_x_139:
[----:B------:R-:W-:Y:S01]  /*bb50*/  ISETP.NE.AND P0, PT, R199, RZ, PT ;  /* 0x000000ffc700720c */ /* 0x000fe20003f05270 */
[----:B------:R-:W-:Y:S11]  /*bb60*/  VIADD R137, R137, 0x1 ;  /* 0x0000000189897836 */ /* 0x000ff60000000000 */
[----:B------:R-:W-:Y:S01]  /*bb70*/  @!UPT UIADD3 URZ, UPT, UPT, URZ, URZ, URZ ;  /* 0x000000fffffff290 */ /* 0x000fe2000fffe0ff */
[----:B------:R2:W4:Y:S04]  /*bb80*/  @P0 LDS.128 R160, [R4+0x20] ;  /* 0x0000200004a00984 */ /* 0x0005280000000c00 */
[----:B------:R2:W1:Y:S04]  /*bb90*/  @P0 LDS.128 R140, [R4+0x1020] ;  /* 0x00102000048c0984 */ /* 0x0004680000000c00 */
[----:B------:R2:W1:Y:S04]  /*bba0*/  @P0 LDS.128 R168, [R8] ;  /* 0x0000000008a80984 */ /* 0x0004680000000c00 */
[----:B------:R2:W1:Y:S04]  /*bbb0*/  @P0 LDS.128 R152, [R8+0x1000] ;  /* 0x0010000008980984 */ /* 0x0004680000000c00 */
[----:B------:R2:W1:Y:S04]  /*bbc0*/  @P0 LDS.128 R164, [R6+0x10] ;  /* 0x0000100006a40984 */ /* 0x0004680000000c00 */
[----:B------:R2:W1:Y:S04]  /*bbd0*/  @P0 LDS.128 R148, [R6+0x1010] ;  /* 0x0010100006940984 */ /* 0x0004680000000c00 */
[----:B------:R2:W1:Y:S04]  /*bbe0*/  @P0 LDS.128 R156, [R3+0x10] ;  /* 0x00001000039c0984 */ /* 0x0004680000000c00 */
[----:B------:R2:W1:Y:S01]  /*bbf0*/  @P0 LDS.128 R144, [R3+0x1010] ;  /* 0x0010100003900984 */ /* 0x0004620000000c00 */
[C---:B------:R-:W-:Y:S04]  /*bc00*/  ISETP.NE.AND P0, PT, R137.reuse, 0x4, PT ;  /* 0x000000048900780c */ /* 0x040fe80003f05270 */
[----:B------:R-:W-:Y:S02]  /*bc10*/  SEL R137, R137, RZ, P0 ;  /* 0x000000ff89897207 */ /* 0x000fe40000000000 */
[----:B------:R-:W-:Y:S02]  /*bc20*/  SEL R16, RZ, 0x1, P0 ;  /* 0x00000001ff107807 */ /* 0x000fe40000000000 */
.L_x_138:
[----:B------:R-:W-:Y:S05]  /*bc30*/  BSYNC B1 ;  /* 0x0000000000017941 */ /* 0x000fea0003800000 */
.L_x_137:
[----:B------:R-:W-:Y:S05]  /*bc40*/  VIADD R92, R92, 0x400000 ;  /* 0x004000005c5c7836 */ /* 0x000fea0000000000 */
[----:B-1----:R-:W-:Y:S04]  /*bc50*/  SHF.R.U32.HI R0, RZ, 0x15, R92 ;  /* 0x00000015ff007819 */ /* 0x002fe8000001165c */
[----:B------:R-:W-:Y:S04]  /*bc60*/  LOP3.LUT R18, R0, 0x3, RZ, 0xc0, !PT ;  /* 0x0000000300127812 */ /* 0x000fe800078ec0ff */
[----:B------:R-:W-:Y:S11]  /*bc70*/  ISETP.NE.AND P0, PT, R189, R18, PT ;  /* 0x00000012bd00720c */ /* 0x000ff60003f05270 */
[----:B------:R-:W-:Y:S02]  /*bc80*/  @!UPT UIADD3 URZ, UPT, UPT, URZ, URZ, URZ ;  /* 0x000000fffffff290 */ /* 0x000fe4000fffe0ff */
[----:B------:R-:W-:Y:S05]  /*bc90*/  @P0 BRA `(.L_x_142) ;  /* 0x0000000000bc0947 */ /* 0x000fea0003800000 */
[----:B------:R-:W-:Y:S11]  /*bca0*/  LOP3.LUT P0, RZ, R0, 0x3, R177, 0x48, !PT ;  /* 0x0000000300ff7812 */ /* 0x000ff600078048b1 */
[----:B------:R-:W-:Y:S02]  /*bcb0*/  @!UPT UIADD3 URZ, UPT, UPT, URZ, URZ, URZ ;  /* 0x000000fffffff290 */ /* 0x000fe4000fffe0ff */
[----:B------:R-:W-:Y:S05]  /*bcc0*/  @!P0 BRA `(.L_x_143) ;  /* 0x0000000000408947 */ /* 0x000fea0003800000 */
[----:B------:R-:W1:Y:S01]  /*bcd0*/  LDCU.64 UR8, c[0x4][0x70] ;  /* 0x01000e00ff0877ac */ /* 0x000e620008000a00 */
[----:B------:R-:W-:Y:S01]  /*bce0*/  MOV R15, 0x0 ;  /* 0x00000000000f7802 */ /* 0x000fe20000000f00 */
[----:B------:R-:W-:Y:S02]  /*bcf0*/  HFMA2 R12, -RZ, RZ, 0, 5.9604644775390625e-08 ;  /* 0x00000001ff0c7431 */ /* 0x000fe400000001ff */
[----:B--2---:R-:W-:Y:S02]  /*bd00*/  IMAD.MOV.U32 R8, RZ, RZ, 0x192 ;  /* 0x00000192ff087424 */ /* 0x004fe400078e00ff */
[----:B------:R-:W-:Y:S01]  /*bd10*/  IMAD.MOV.U32 R13, RZ, RZ, RZ ;  /* 0x000000ffff0d7224 */ /* 0x000fe200078e00ff */
[----:B------:R-:W2:Y:S01]  /*bd20*/  LDCU.64 UR6, c[0x4][0x78] ;  /* 0x01000f00ff0677ac */ /* 0x000ea20008000a00 */
[----:B------:R-:W3:Y:S01]  /*bd30*/  LDC.64 R14, c[0x4][R15] ;  /* 0x010000000f0e7b82 */ /* 0x000ee20000000a00 */
[----:B------:R-:W5:Y:S01]  /*bd40*/  LDCU.64 UR4, c[0x4][0x10] ;  /* 0x01000200ff0477ac */ /* 0x000f620008000a00 */
[----:B-1----:R-:W-:Y:S01]  /*bd50*/  MOV R5, UR9 ;  /* 0x0000000900057c02 */ /* 0x002fe20008000f00 */
[----:B------:R-:W-:Y:S01]  /*bd60*/  IMAD.U32 R4, RZ, RZ, UR8 ;  /* 0x00000008ff047e24 */ /* 0x000fe2000f8e00ff */
[----:B--2---:R-:W-:Y:S01]  /*bd70*/  MOV R7, UR7 ;  /* 0x0000000700077c02 */ /* 0x004fe20008000f00 */
[----:B------:R-:W-:Y:S01]  /*bd80*/  IMAD.U32 R6, RZ, RZ, UR6 ;  /* 0x00000006ff067e24 */ /* 0x000fe2000f8e00ff */
[----:B-----5:R-:W-:Y:S01]  /*bd90*/  MOV R11, UR5 ;  /* 0x00000005000b7c02 */ /* 0x020fe20008000f00 */
[----:B------:R-:W-:Y:S02]  /*bda0*/  IMAD.U32 R10, RZ, RZ, UR4 ;  /* 0x00000004ff0a7e24 */ /* 0x000fe4000f8e00ff */
[----:B------:R-:W-:Y:S07]  /*bdb0*/  LEPC R20, `(.L_x_143) ;  /* 0x000000001014794e */ /* 0x000fee0000000000 */
[----:B---34-:R-:W-:Y:S05]  /*bdc0*/  CALL.ABS.NOINC R14 ;  /* 0x000000000e007343 */ /* 0x018fea0003c00000 */
.L_x_143:
[----:B------:R-:W-:Y:S05]  /*bdd0*/  WARPSYNC.ALL ;  /* 0x0000000000007948 */ /* 0x000fea0003800000 */
[C---:B------:R-:W-:Y:S01]  /*bde0*/  R2UR UR4, R92.reuse ;  /* 0x000000005c0472ca */ /* 0x040fe200000e0000 */
[----:B------:R-:W-:Y:S05]  /*bdf0*/  VIADD R0, R92, 0x80 ;  /* 0x000000805c007836 */ /* 0x000fea0000000000 */
[----:B------:R-:W-:Y:S04]  /*be00*/  SHF.R.U32.HI R0, RZ, 0x15, R0 ;  /* 0x00000015ff007819 */ /* 0x000fe80000011600 */
[----:B------:R-:W-:Y:S03]  /*be10*/  LOP3.LUT P0, RZ, R0, 0x3, R177, 0x48, !PT ;  /* 0x0000000300ff7812 */ /* 0x000fe600078048b1 */
[----:B------:R-:W1:Y:S10]  /*be20*/  LDTM.x32 R24, tmem[UR4] ;  /* 0x00000004001879ee */ /* 0x000e7400082c0000 */
[----:B-1----:R-:W-:Y:S05]  /*be30*/  @!P0 BRA `(.L_x_144) ;  /* 0x0000000000408947 */ /* 0x002fea0003800000 */
        /* <DEDUP_REMOVED lines=16> */
.L_x_144:
[----:B------:R-:W-:Y:S05]  /*bf40*/  WARPSYNC.ALL ;  /* 0x0000000000007948 */ /* 0x000fea0003800000 */
[----:B------:R-:W-:Y:S11]  /*bf50*/  R2UR UR4, R92 ;  /* 0x000000005c0472ca */ /* 0x000ff600000e0000 */
[----:B------:R-:W-:Y:S02]  /*bf60*/  @!UPT UIADD3 URZ, UPT, UPT, URZ, URZ, URZ ;  /* 0x000000fffffff290 */ /* 0x000fe4000fffe0ff */
[----:B------:R-:W1:Y:S02]  /*bf70*/  LDTM.x32 R56, tmem[UR4+0x80] ;  /* 0x00008004003879ee */ /* 0x000e6400082c0000 */
[----:B-1----:R-:W-:Y:S01]  /*bf80*/  NOP ;  /* 0x0000000000007918 */ /* 0x002fe20000000000 */
.L_x_142:
[----:B--2---:R-:W-:Y:S01]  /*bf90*/  SHF.L.U32 R4, R168, 0x10, RZ ;  /* 0x00000010a8047819 */ /* 0x004fe200000006ff */
        /* <DEDUP_REMOVED lines=234> */
[----:B------:R-:W-:Y:S01]  /*ce40*/  LEA R8, R137, UR45, 0x3 ;  /* 0x0000002d89087c11 */ /* 0x000fe2000f8e18ff */
[----:B------:R2:W-:Y:S01]  /*ce50*/  @!P1 STS.128 [R195+0x7010], R12 ;  /* 0x0070100cc3009388 */ /* 0x0005e20000000c00 */
[----:B------:R-:W-:Y:S02]  /*ce60*/  @P2 LEA R0, R0, UR45, 0x3 ;  /* 0x0000002d00002c11 */ /* 0x000fe4000f8e18ff */
[----:B------:R-:W-:Y:S02]  /*ce70*/  @P2 SHF.L.U32 R5, R16, 0x1f, RZ ;  /* 0x0000001f10052819 */ /* 0x000fe400000006ff */
[----:B------:R-:W-:Y:S01]  /*ce80*/  @P2 IADD3 R3, PT, PT, R0, 0x50, RZ ;  /* 0x0000005000032810 */ /* 0x000fe20007ffe0ff */
        /* <DEDUP_REMOVED lines=13> */
[----:B------:R-:W-:Y:S02]  /*cf60*/  UIADD3 UR8, UPT, UPT, UR45, 0x6200, URZ ;  /* 0x000062002d087890 */ /* 0x000fe4000fffe0ff */
[----:B------:R-:W-:Y:S01]  /*cf70*/  UIADD3.X UR5, UPT, UPT, URZ, UR55, URZ, UP0, !UPT ;  /* 0x00000037ff057290 */ /* 0x000fe200087fe4ff */
[----:B------:R-:W-:Y:S01]  /*cf80*/  UMOV UR9, UR49 ;  /* 0x0000003100097c82 */ /* 0x000fe20008000000 */
[----:B------:R-:W-:Y:S01]  /*cf90*/  UMOV UR11, UR44 ;  /* 0x0000002c000b7c82 */ /* 0x000fe20008000000 */
[----:B------:R-:W-:Y:S02]  /*cfa0*/  UIADD3 UR13, UPT, UPT, UR49, 0x80, URZ ;  /* 0x00000080310d7890 */ /* 0x000fe4000fffe0ff */
[----:B------:R-:W-:Y:S01]  /*cfb0*/  UIADD3 UR12, UPT, UPT, UR45, 0x7200, URZ ;  /* 0x000072002d0c7890 */ /* 0x000fe2000fffe0ff */
[----:B------:R-:W-:Y:S03]  /*cfc0*/  UMOV UR15, UR44 ;  /* 0x0000002c000f7c82 */ /* 0x000fe60008000000 */
[----:B------:R1:W-:Y:S01]  /*cfd0*/  UTMASTG.3D [UR8], [UR4] ;  /* 0x00000008040073b5 */ /* 0x0003e20008010000 */
[----:B------:R-:W-:Y:S04]  /*cfe0*/  UMOV UR14, UR10 ;  /* 0x0000000a000e7c82 */ /* 0x000fe80008000000 */
[----:B------:R1:W-:Y:S01]  /*cff0*/  UTMASTG.3D [UR12], [UR4] ;  /* 0x0000000c040073b5 */ /* 0x0003e20008010000 */
[----:B------:R0:W-:Y:S01]  /*d000*/  UTMACMDFLUSH ;  /* 0x00000000000079b7 */ /* 0x0001e20000000000 */
[----:B-1----:R-:W-:Y:S04]  /*d010*/  DEPBAR.LE SB0, 0x1 ;  /* 0x000080400000791a */ /* 0x002fe80000000000 */
.L_x_146:
[----:B------:R-:W-:Y:S05]  /*d020*/  BSYNC.RECONVERGENT B0 ;  /* 0x0000000000007941 */ /* 0x000fea0003800200 */
.L_x_145:
        /* <DEDUP_REMOVED lines=9> */
[----:B------:R-:W4:Y:S01]  /*d0c0*/  @P2 SYNCS.PHASECHK.TRANS64.TRYWAIT P0, [R8+URZ+0x30], R5 ;  /* 0x00003005080025a7 */ /* 0x000f2200080011ff */
[----:B------:R-:W-:Y:S01]  /*d0d0*/  VIADD R17, R131, UR4 ;  /* 0x0000000483117c36 */ /* 0x000fe20008000000 */
[----:B------:R-:W-:Y:S04]  /*d0e0*/  USEL UR46, UR5, URZ, UP0 ;  /* 0x000000ff052e7287 */ /* 0x000fe80008000000 */
[----:B------:R-:W-:Y:S04]  /*d0f0*/  SHF.R.U32.HI R10, RZ, 0x15, R17 ;  /* 0x00000015ff0a7819 */ /* 0x000fe80000011611 */
[----:B------:R-:W-:Y:S02]  /*d100*/  LOP3.LUT R18, R10, 0x3, RZ, 0xc0, !PT ;  /* 0x000000030a127812 */ /* 0x000fe400078ec0ff */
[----:B----4-:R-:W-:Y:S01]  /*d110*/  @P2 SEL R138, RZ, 0x1, !P0 ;  /* 0x00000001ff8a2807 */ /* 0x010fe20004000000 */
        /* <DEDUP_REMOVED lines=9> */
[----:B------:R-:W-:Y:S04]  /*d1b0*/  SHF.L.U32 R5, R16, 0x1f, RZ ;  /* 0x0000001f10057819 */ /* 0x000fe800000006ff */
[----:B------:R-:W1:Y:S02]  /*d1c0*/  SYNCS.PHASECHK.TRANS64.TRYWAIT P0, [R8+URZ+0x30], R5 ;  /* 0x00003005080075a7 */ /* 0x000e6400080011ff */
[----:B-1----:R-:W-:Y:S05]  /*d1d0*/  @!P0 BRA `(.L_x_151) ;  /* 0x00000064009c8947 */ /* 0x002fea0003800000 */
.L_x_150:
[----:B------:R-:W-:Y:S05]  /*d1e0*/  BSYNC B0 ;  /* 0x0000000000007941 */ /* 0x000fea0003800000 */
.L_x_149:
[----:B------:R-:W-:Y:S01]  /*d1f0*/  ISETP.NE.AND P0, PT, R199, RZ, PT ;  /* 0x000000ffc700720c */ /* 0x000fe20003f05270 */
[----:B------:R-:W-:Y:S11]  /*d200*/  VIADD R137, R137, 0x1 ;  /* 0x0000000189897836 */ /* 0x000ff60000000000 */
[----:B------:R-:W-:Y:S01]  /*d210*/  @!UPT UIADD3 URZ, UPT, UPT, URZ, URZ, URZ ;  /* 0x000000fffffff290 */ /* 0x000fe2000fffe0ff */
[----:B------:R4:W2:Y:S04]  /*d220*/  @P0 LDS.128 R160, [R3+0x20] ;  /* 0x0000200003a00984 */ /* 0x0008a80000000c00 */
[----:B------:R4:W2:Y:S04]  /*d230*/  @P0 LDS.128 R140, [R3+0x1020] ;  /* 0x00102000038c0984 */ /* 0x0008a80000000c00 */
[----:B------:R4:W2:Y:S04]  /*d240*/  @P0 LDS.128 R168, [R6] ;  /* 0x0000000006a80984 */ /* 0x0008a80000000c00 */
[----:B------:R4:W2:Y:S04]  /*d250*/  @P0 LDS.128 R152, [R6+0x1000] ;  /* 0x0010000006980984 */ /* 0x0008a80000000c00 */
[----:B------:R4:W2:Y:S04]  /*d260*/  @P0 LDS.128 R164, [R4+0x10] ;  /* 0x0000100004a40984 */ /* 0x0008a80000000c00 */
[----:B------:R4:W2:Y:S04]  /*d270*/  @P0 LDS.128 R148, [R4+0x1010] ;  /* 0x0010100004940984 */ /* 0x0008a80000000c00 */
[----:B------:R4:W2:Y:S04]  /*d280*/  @P0 LDS.128 R156, [R0+0x10] ;  /* 0x00001000009c0984 */ /* 0x0008a80000000c00 */
[----:B------:R4:W2:Y:S01]  /*d290*/  @P0 LDS.128 R144, [R0+0x1010] ;  /* 0x0010100000900984 */ /* 0x0008a20000000c00 */
[C---:B------:R-:W-:Y:S04]  /*d2a0*/  ISETP.NE.AND P0, PT, R137.reuse, 0x4, PT ;  /* 0x000000048900780c */ /* 0x040fe80003f05270 */
[----:B-1----:R-:W-:Y:S02]  /*d2b0*/  SEL R5, RZ, 0x1, P0 ;  /* 0x00000001ff057807 */ /* 0x002fe40000000000 */
[----:B------:R-:W-:Y:S02]  /*d2c0*/  SEL R137, R137, RZ, P0 ;  /* 0x000000ff89897207 */ /* 0x000fe40000000000 */
[----:B------:R-:W-:Y:S02]  /*d2d0*/  LOP3.LUT R16, R16, R5, RZ, 0x3c, !PT ;  /* 0x0000000510107212 */ /* 0x000fe400078e3cff */
.L_x_148:
[----:B------:R-:W-:Y:S05]  /*d2e0*/  BSYNC B1 ;  /* 0x0000000000017941 */ /* 0x000fea0003800000 */
.L_x_147:
[----:B------:R-:W-:Y:S11]  /*d2f0*/  ISETP.NE.AND P0, PT, R189, R18, PT ;  /* 0x00000012bd00720c */ /* 0x000ff60003f05270 */
[----:B------:R-:W-:Y:S02]  /*d300*/  @!UPT UIADD3 URZ, UPT, UPT, URZ, URZ, URZ ;  /* 0x000000fffffff290 */ /* 0x000fe4000fffe0ff */
[----:B------:R-:W-:Y:S05]  /*d310*/  @P0 BRA `(.L_x_152) ;  /* 0x0000000000bc0947 */ /* 0x000fea0003800000 */
[----:B------:R-:W-:Y:S11]  /*d320*/  LOP3.LUT P0, RZ, R10, 0x3, R177, 0x48, !PT ;  /* 0x000000030aff7812 */ /* 0x000ff600078048b1 */
[----:B------:R-:W-:Y:S02]  /*d330*/  @!UPT UIADD3 URZ, UPT, UPT, URZ, URZ, URZ ;  /* 0x000000fffffff290 */ /* 0x000fe4000fffe0ff */
[----:B------:R-:W-:Y:S05]  /*d340*/  @!P0 BRA `(.L_x_153) ;  /* 0x0000000000408947 */ /* 0x000fea0003800000 */
[----:B------:R-:W1:Y:S01]  /*d350*/  LDCU.64 UR8, c[0x4][0x70] ;  /* 0x01000e00ff0877ac */ /* 0x000e620008000a00 */
[----:B--2---:R-:W-:Y:S01]  /*d360*/  MOV R15, 0x0 ;  /* 0x00000000000f7802 */ /* 0x004fe20000000f00 */
[----:B------:R-:W-:Y:S02]  /*d370*/  HFMA2 R12, -RZ, RZ, 0, 5.9604644775390625e-08 ;  /* 0x00000001ff0c7431 */ /* 0x000fe400000001ff */
[----:B------:R-:W-:Y:S02]  /*d380*/  IMAD.MOV.U32 R8, RZ, RZ, 0x192 ;  /* 0x00000192ff087424 */ /* 0x000fe400078e00ff */
[----:B------:R-:W-:Y:S01]  /*d390*/  IMAD.MOV.U32 R13, RZ, RZ, RZ ;  /* 0x000000ffff0d7224 */ /* 0x000fe200078e00ff */
[----:B------:R-:W2:Y:S01]  /*d3a0*/  LDCU.64 UR6, c[0x4][0x78] ;  /* 0x01000f00ff0677ac */ /* 0x000ea20008000a00 */
[----:B------:R-:W3:Y:S01]  /*d3b0*/  LDC.64 R14, c[0x4][R15] ;  /* 0x010000000f0e7b82 */ /* 0x000ee20000000a00 */
[----:B------:R-:W5:Y:S01]  /*d3c0*/  LDCU.64 UR4, c[0x4][0x10] ;  /* 0x01000200ff0477ac */ /* 0x000f620008000a00 */
[----:B-1----:R-:W-:Y:S01]  /*d3d0*/  MOV R5, UR9 ;  /* 0x0000000900057c02 */ /* 0x002fe20008000f00 */
[----:B----4-:R-:W-:Y:S01]  /*d3e0*/  IMAD.U32 R4, RZ, RZ, UR8 ;  /* 0x00000008ff047e24 */ /* 0x010fe2000f8e00ff */
[----:B--2---:R-:W-:Y:S01]  /*d3f0*/  MOV R7, UR7 ;  /* 0x0000000700077c02 */ /* 0x004fe20008000f00 */
[----:B------:R-:W-:Y:S01]  /*d400*/  IMAD.U32 R6, RZ, RZ, UR6 ;  /* 0x00000006ff067e24 */ /* 0x000fe2000f8e00ff */
[----:B-----5:R-:W-:Y:S01]  /*d410*/  MOV R11, UR5 ;  /* 0x00000005000b7c02 */ /* 0x020fe20008000f00 */
[----:B------:R-:W-:Y:S02]  /*d420*/  IMAD.U32 R10, RZ, RZ, UR4 ;  /* 0x00000004ff0a7e24 */ /* 0x000fe4000f8e00ff */
[----:B------:R-:W-:Y:S07]  /*d430*/  LEPC R20, `(.L_x_153) ;  /* 0x000000001014794e */ /* 0x000fee0000000000 */
[----:B---3--:R-:W-:Y:S05]  /*d440*/  CALL.ABS.NOINC R14 ;  /* 0x000000000e007343 */ /* 0x008fea0003c00000 */
.L_x_153:
[----:B------:R-:W-:Y:S05]  /*d450*/  WARPSYNC.ALL ;  /* 0x0000000000007948 */ /* 0x000fea0003800000 */
[C---:B------:R-:W-:Y:S01]  /*d460*/  R2UR UR4, R17.reuse ;  /* 0x00000000110472ca */ /* 0x040fe200000e0000 */
[----:B----4-:R-:W-:Y:S05]  /*d470*/  VIADD R0, R17, 0x80 ;  /* 0x0000008011007836 */ /* 0x010fea0000000000 */
[----:B------:R-:W-:Y:S04]  /*d480*/  SHF.R.U32.HI R0, RZ, 0x15, R0 ;  /* 0x00000015ff007819 */ /* 0x000fe80000011600 */
[----:B------:R-:W-:Y:S03]  /*d490*/  LOP3.LUT P0, RZ, R0, 0x3, R177, 0x48, !PT ;  /* 0x0000000300ff7812 */ /* 0x000fe600078048b1 */
[----:B------:R-:W1:Y:S10]  /*d4a0*/  LDTM.x32 R24, tmem[UR4] ;  /* 0x00000004001879ee */ /* 0x000e7400082c0000 */
[----:B-1----:R-:W-:Y:S05]  /*d4b0*/  @!P0 BRA `(.L_x_154) ;  /* 0x0000000000408947 */ /* 0x002fea0003800000 */
[----:B------:R-:W1:Y:S01]  /*d4c0*/  LDCU.64 UR8, c[0x4][0x70] ;  /* 0x01000e00ff0877ac */ /* 0x000e620008000a00 */
[----:B--2---:R-:W-:Y:S01]  /*d4d0*/  MOV R15, 0x0 ;  /* 0x00000000000f7802 */ /* 0x004fe20000000f00 */
[----:B------:R-:W-:Y:S02]  /*d4e0*/  HFMA2 R12, -RZ, RZ, 0, 5.9604644775390625e-08 ;  /* 0x00000001ff0c7431 */ /* 0x000fe400000001ff */
[----:B------:R-:W-:Y:S02]  /*d4f0*/  IMAD.MOV.U32 R8, RZ, RZ, 0x192 ;  /* 0x00000192ff087424 */ /* 0x000fe400078e00ff */
[----:B------:R-:W-:Y:S01]  /*d500*/  IMAD.MOV.U32 R13, RZ, RZ, RZ ;  /* 0x000000ffff0d7224 */ /* 0x000fe200078e00ff */
[----:B------:R-:W2:Y:S01]  /*d510*/  LDCU.64 UR6, c[0x4][0x78] ;  /* 0x01000f00ff0677ac */ /* 0x000ea20008000a00 */
[----:B------:R-:W4:Y:S01]  /*d520*/  LDC.64 R14, c[0x4][R15] ;  /* 0x010000000f0e7b82 */ /* 0x000f220000000a00 */
        /* <DEDUP_REMOVED lines=9> */
.L_x_154:
[----:B------:R-:W-:Y:S05]  /*d5c0*/  WARPSYNC.ALL ;  /* 0x0000000000007948 */ /* 0x000fea0003800000 */
[----:B------:R-:W-:Y:S11]  /*d5d0*/  R2UR UR4, R17 ;  /* 0x00000000110472ca */ /* 0x000ff600000e0000 */
[----:B------:R-:W-:Y:S02]  /*d5e0*/  @!UPT UIADD3 URZ, UPT, UPT, URZ, URZ, URZ ;  /* 0x000000fffffff290 */ /* 0x000fe4000fffe0ff */
[----:B------:R-:W1:Y:S02]  /*d5f0*/  LDTM.x32 R56, tmem[UR4+0x80] ;  /* 0x00008004003879ee */ /* 0x000e6400082c0000 */
[----:B-1----:R-:W-:Y:S01]  /*d600*/  NOP ;  /* 0x0000000000007918 */ /* 0x002fe20000000000 */
.L_x_152:
[----:B--2-4-:R-:W-:Y:S01]  /*d610*/  SHF.L.U32 R4, R168, 0x10, RZ ;  /* 0x00000010a8047819 */ /* 0x014fe200000006ff */
        /* <DEDUP_REMOVED lines=39> */
[----:B------:R1:W-:Y:S01]  /*d890*/  @!P1 STS.128 [R188], R20 ;  /* 0x00000014bc009388 */ /* 0x0003e20000000c00 */
        /* <DEDUP_REMOVED lines=15> */
[----:B------:R-:W-:Y:S01]  /*d990*/  SHF.L.U32 R3, R160, 0x10, RZ ;  /* 0x00000010a0037819 */ /* 0x000fe200000006ff */
        /* <DEDUP_REMOVED lines=194> */
[----:B------:R-:W-:Y:S01]  /*e5c0*/  UIADD3 UR4, UPT, UPT, UR45, 0x200, URZ ;  /* 0x000002002d047890 */ /* 0x000fe2000fffe0ff */
[----:B------:R-:W-:Y:S01]  /*e5d0*/  UMOV UR51, UR44 ;  /* 0x0000002c00337c82 */ /* 0x000fe20008000000 */
[----:B------:R-:W-:Y:S02]  /*e5e0*/  UIADD3 UR9, UPT, UPT, UR49, 0x80, URZ ;  /* 0x0000008031097890 */ /* 0x000fe4000fffe0ff */
[----:B------:R-:W-:Y:S02]  /*e5f0*/  UIADD3 UR8, UPT, UPT, UR45, 0x1200, URZ ;  /* 0x000012002d087890 */ /* 0x000fe4000fffe0ff */
[----:B------:R-:W-:Y:S01]  /*e600*/  MOV R181, UR4 ;  /* 0x0000000400b57c02 */ /* 0x000fe20008000f00 */
[----:B------:R-:W-:Y:S01]  /*e610*/  UIADD3 UR4, UP0, UPT, UR54, 0xa80, URZ ;  /* 0x00000a8036047890 */ /* 0x000fe2000ff1e0ff */
[----:B------:R-:W-:Y:S02]  /*e620*/  UMOV UR10, UR50 ;  /* 0x00000032000a7c82 */ /* 0x000fe40008000000 */
[----:B------:R-:W-:Y:S01]  /*e630*/  R2UR UR48, R181 ;  /* 0x00000000b53072ca */ /* 0x000fe200000e0000 */
[----:B------:R-:W-:Y:S01]  /*e640*/  UIADD3.X UR5, UPT, UPT, URZ, UR55, URZ, UP0, !UPT ;  /* 0x00000037ff057290 */ /* 0x000fe200087fe4ff */
[----:B------:R-:W-:Y:S11]  /*e650*/  UMOV UR11, UR44 ;  /* 0x0000002c000b7c82 */ /* 0x000ff60008000000 */
[----:B------:R1:W-:Y:S01]  /*e660*/  UTMASTG.3D [UR48], [UR4] ;  /* 0x00000030040073b5 */ /* 0x0003e20008010000 */
[----:B------:R1:W-:Y:S01]  /*e670*/  UTMASTG.3D [UR8], [UR4] ;  /* 0x00000008040073b5 */ /* 0x0003e20008010000 */
[----:B------:R0:W-:Y:S01]  /*e680*/  UTMACMDFLUSH ;  /* 0x00000000000079b7 */ /* 0x0001e20000000000 */
[----:B-1----:R-:W-:Y:S04]  /*e690*/  DEPBAR.LE SB0, 0x1 ;  /* 0x000080400000791a */ /* 0x002fe80000000000 */
.L_x_156:
[----:B------:R-:W-:Y:S05]  /*e6a0*/  BSYNC.RECONVERGENT B0 ;  /* 0x0000000000007941 */ /* 0x000fea0003800200 */
.L_x_155:
[----:B------:R-:W-:Y:S01]  /*e6b0*/  BAR.SYNC.DEFER_BLOCKING 0x1, 0x80 ;  /* 0x0042000000007b1d */ /* 0x000fe20000010000 */
[----:B------:R-:W-:Y:S04]  /*e6c0*/  UIADD3 UR4, UPT, UPT, UR46, 0x1, URZ ;  /* 0x000000012e047890 */ /* 0x000fe8000fffe0ff */
[----:B------:R-:W-:Y:S04]  /*e6d0*/  UISETP.NE.AND UP0, UPT, UR4, 0x4, UPT ;  /* 0x000000040400788c */ /* 0x000fe8000bf05270 */
[----:B------:R-:W-:Y:S01]  /*e6e0*/  USEL UR47, UR4, URZ, UP0 ;  /* 0x000000ff042f7287 */ /* 0x000fe20008000000 */
[----:B------:R1:W-:Y:S01]  /*e6f0*/  @P2 SYNCS.ARRIVE.TRANS64.RED.A1T0 RZ, [R3+URZ], RZ ;  /* 0x000000ff03ff29a7 */ /* 0x0003e200081004ff */
[----:B------:R-:W-:Y:S01]  /*e700*/  BSSY B1, `(.L_x_157) ;  /* 0x000001f000017945 */ /* 0x000fe20003800000 */
[----:B------:R-:W4:Y:S02]  /*e710*/  @P2 SYNCS.PHASECHK.TRANS64.TRYWAIT P0, [R8+URZ+0x30], R5 ;  /* 0x00003005080025a7 */ /* 0x000f2400080011ff */
        /* <DEDUP_REMOVED lines=13> */
.L_x_160:
[----:B------:R-:W-:Y:S05]  /*e7f0*/  BSYNC B0 ;  /* 0x0000000000007941 */ /* 0x000fea0003800000 */
.L_x_159:
        /* <DEDUP_REMOVED lines=15> */
.L_x_158:
[----:B------:R-:W-:Y:S05]  /*e8f0*/  BSYNC B1 ;  /* 0x0000000000017941 */ /* 0x000fea0003800000 */
.L_x_157:
[----:B------:R-:W-:Y:S05]  /*e900*/  VIADD R17, R17, 0x400000 ;  /* 0x0040000011117836 */ /* 0x000fea0000000000 */
[----:B----4-:R-:W-:Y:S04]  /*e910*/  SHF.R.U32.HI R0, RZ, 0x15, R17 ;  /* 0x00000015ff007819 */ /* 0x010fe80000011611 */
        /* <DEDUP_REMOVED lines=23> */
.L_x_163:
        /* <DEDUP_REMOVED lines=23> */
.L_x_164:
[----:B------:R-:W-:Y:S05]  /*ec00*/  WARPSYNC.ALL ;  /* 0x0000000000007948 */ /* 0x000fea0003800000 */
[----:B------:R-:W-:Y:S11]  /*ec10*/  R2UR UR4, R17 ;  /* 0x00000000110472ca */ /* 0x000ff600000e0000 */
[----:B------:R-:W-:Y:S02]  /*ec20*/  @!UPT UIADD3 URZ, UPT, UPT, URZ, URZ, URZ ;  /* 0x000000fffffff290 */ /* 0x000fe4000fffe0ff */
[----:B------:R-:W1:Y:S02]  /*ec30*/  LDTM.x32 R56, tmem[UR4+0x80] ;  /* 0x00008004003879ee */ /* 0x000e6400082c0000 */
[----:B-1----:R-:W-:Y:S01]  /*ec40*/  NOP ;  /* 0x0000000000007918 */ /* 0x002fe20000000000 */
.L_x_162:
        /* <DEDUP_REMOVED lines=235> */
[----:B------:R-:W-:Y:S01]  /*fb00*/  @P2 SHF.L.U32 R5, R16, 0x1f, RZ ;  /* 0x0000001f10052819 */ /* 0x000fe200000006ff */
        /* <DEDUP_REMOVED lines=29> */
.L_x_166:
[----:B------:R-:W-:Y:S05]  /*fce0*/  BSYNC.RECONVERGENT B0 ;  /* 0x0000000000007941 */ /* 0x000fea0003800200 */
.L_x_165:
[----:B------:R-:W-:Y:S01]  /*fcf0*/  BAR.SYNC.DEFER_BLOCKING 0x1, 0x80 ;  /* 0x0042000000007b1d */ /* 0x000fe20000010000 */
[----:B------:R-:W-:Y:S02]  /*fd00*/  UISETP.NE.AND UP0, UPT, UR43, URZ, UPT ;  /* 0x000000ff2b00728c */ /* 0x000fe4000bf05270 */
[----:B------:R-:W-:Y:S02]  /*fd10*/  UIADD3 UR5, UPT, UPT, UR47, 0x1, URZ ;  /* 0x000000012f057890 */ /* 0x000fe4000fffe0ff */
[----:B------:R-:W-:Y:S02]  /*fd20*/  USEL UR4, URZ, 0x60, !UP0 ;  /* 0x00000060ff047887 */ /* 0x000fe4000c000000 */
[----:B------:R-:W-:Y:S02]  /*fd30*/  UISETP.NE.AND UP0, UPT, UR5, 0x4, UPT ;  /* 0x000000040500788c */ /* 0x000fe4000bf05270 */
[----:B------:R-:W-:Y:S02]  /*fd40*/  UIADD3 UR49, UPT, UPT, UR52, UR4, URZ ;  /* 0x0000000434317290 */ /* 0x000fe4000fffe0ff */
[----:B------:R-:W-:Y:S01]  /*fd50*/  VIADD R131, R131, UR4 ;  /* 0x0000000483837c36 */ /* 0x000fe20008000000 */
[----:B------:R-:W-:Y:S04]  /*fd60*/  USEL UR46, UR5, URZ, UP0 ;  /* 0x000000ff052e7287 */ /* 0x000fe80008000000 */
[----:B------:R-:W-:Y:S04]  /*fd70*/  SHF.R.U32.HI R10, RZ, 0x15, R131 ;  /* 0x00000015ff0a7819 */ /* 0x000fe80000011683 */
[----:B------:R-:W-:Y:S01]  /*fd80*/  LOP3.LUT R18, R10, 0x3, RZ, 0xc0, !PT ;  /* 0x000000030a127812 */ /* 0x000fe200078ec0ff */
        /* <DEDUP_REMOVED lines=16> */
.L_x_170:
[----:B------:R-:W-:Y:S05]  /*fe90*/  BSYNC B0 ;  /* 0x0000000000007941 */ /* 0x000fea0003800000 */
.L_x_169:
        /* <DEDUP_REMOVED lines=15> */
.L_x_168:
[----:B------:R-:W-:Y:S05]  /*ff90*/  BSYNC B1 ;  /* 0x0000000000017941 */ /* 0x000fea0003800000 */
.L_x_167:
        /* <DEDUP_REMOVED lines=9> */
[----:B----4-:R-:W-:Y:S02]  /*10030*/  IMAD.MOV.U32 R8, RZ, RZ, 0x192 ;  /* 0x00000192ff087424 */ /* 0x010fe400078e00ff */
        /* <DEDUP_REMOVED lines=12> */
.L_x_173:
        /* <DEDUP_REMOVED lines=23> */
.L_x_174:
[----:B------:R-:W-:Y:S05]  /*10270*/  WARPSYNC.ALL ;  /* 0x0000000000007948 */ /* 0x000fea0003800000 */
[----:B------:R-:W-:Y:S11]  /*10280*/  R2UR UR4, R131 ;  /* 0x00000000830472ca */ /* 0x000ff600000e0000 */
[----:B------:R-:W-:Y:S02]  /*10290*/  @!UPT UIADD3 URZ, UPT, UPT, URZ, URZ, URZ ;  /* 0x000000fffffff290 */ /* 0x000fe4000fffe0ff */
[----:B------:R-:W1:Y:S02]  /*102a0*/  LDTM.x32 R56, tmem[UR4+0x80] ;  /* 0x00008004003879ee */ /* 0x000e6400082c0000 */
[----:B-1----:R-:W-:Y:S01]  /*102b0*/  NOP ;  /* 0x0000000000007918 */ /* 0x002fe20000000000 */
.L_x_172:
        /* <DEDUP_REMOVED lines=263> */
.L_x_176:
[----:B------:R-:W-:Y:S05]  /*11330*/  BSYNC.RECONVERGENT B0 ;  /* 0x0000000000007941 */ /* 0x000fea0003800200 */
.L_x_175:
        /* <DEDUP_REMOVED lines=14> */
[----:B------:R-:W-:Y:S01]  /*11420*/  @P1 IADD3 R6, PT, PT, R197, R4, RZ ;  /* 0x00000004c5061210 */ /* 0x000fe20007ffe0ff */
[----:B------:R-:W-:Y:S06]  /*11430*/  @P0 BRA `(.L_x_180) ;  /* 0x00000000000c0947 */ /* 0x000fec0003800000 */
[----:B------:R-:W-:Y:S04]  /*11440*/  SHF.L.U32 R3, R16, 0x1f, RZ ;  /* 0x0000001f10037819 */ /* 0x000fe800000006ff */
[----:B------:R-:W1:Y:S02]  /*11450*/  SYNCS.PHASECHK.TRANS64.TRYWAIT P0, [R0+URZ+0x30], R3 ;  /* 0x00003003000075a7 */ /* 0x000e6400080011ff */
[----:B-1----:R-:W-:Y:S05]  /*11460*/  @!P0 BRA `(.L_x_181) ;  /* 0x0000002400348947 */ /* 0x002fea0003800000 */
.L_x_180:
[----:B------:R-:W-:Y:S05]  /*11470*/  BSYNC B0 ;  /* 0x0000000000007941 */ /* 0x000fea0003800000 */
.L_x_179:
[----:B------:R-:W-:Y:S11]  /*11480*/  ISETP.NE.AND P0, PT, R199, RZ, PT ;  /* 0x000000ffc700720c */ /* 0x000ff60003f05270 */
[----:B------:R-:W-:Y:S02]  /*11490*/  @!UPT UIADD3 URZ, UPT, UPT, URZ, URZ, URZ ;  /* 0x000000fffffff290 */ /* 0x000fe4000fffe0ff */
[----:B------:R4:W2:Y:S01]  /*114a0*/  @P0 LDS.128 R168, [R4] ;  /* 0x0000000004a80984 */ /* 0x0008a20000000c00 */
[----:B-1----:R-:W-:Y:S03]  /*114b0*/  @P0 IADD3 R0, PT, PT, R187, R6, RZ ;  /* 0x00000006bb000210 */ /* 0x002fe60007ffe0ff */
[----:B------:R4:W1:Y:S04]  /*114c0*/  @P0 LDS.128 R152, [R4+0x1000] ;  /* 0x0010000004980984 */ /* 0x0008680000000c00 */
[----:B------:R4:W1:Y:S04]  /*114d0*/  @P0 LDS.128 R160, [R139+0x20] ;  /* 0x000020008ba00984 */ /* 0x0008680000000c00 */
[----:B------:R4:W1:Y:S04]  /*114e0*/  @P0 LDS.128 R140, [R139+0x1020] ;  /* 0x001020008b8c0984 */ /* 0x0008680000000c00 */
[----:B------:R4:W1:Y:S04]  /*114f0*/  @P0 LDS.128 R164, [R6+0x10] ;  /* 0x0000100006a40984 */ /* 0x0008680000000c00 */
[----:B------:R4:W1:Y:S04]  /*11500*/  @P0 LDS.128 R148, [R6+0x1010] ;  /* 0x0010100006940984 */ /* 0x0008680000000c00 */
[----:B------:R4:W1:Y:S04]  /*11510*/  @P0 LDS.128 R156, [R0+0x10] ;  /* 0x00001000009c0984 */ /* 0x0008680000000c00 */
[----:B------:R4:W1:Y:S02]  /*11520*/  @P0 LDS.128 R144, [R0+0x1010] ;  /* 0x0010100000900984 */ /* 0x0008640000000c00 */
.L_x_178:
[----:B------:R-:W-:Y:S05]  /*11530*/  BSYNC B1 ;  /* 0x0000000000017941 */ /* 0x000fea0003800000 */
.L_x_177:
        /* <DEDUP_REMOVED lines=9> */
[----:B------:R-:W4:Y:S01]  /*115d0*/  LDCU.64 UR8, c[0x4][0x70] ;  /* 0x01000e00ff0877ac */ /* 0x000f220008000a00 */
[----:B--2---:R-:W-:Y:S01]  /*115e0*/  MOV R15, 0x0 ;  /* 0x00000000000f7802 */ /* 0x004fe20000000f00 */
[----:B------:R-:W-:Y:S02]  /*115f0*/  HFMA2 R12, -RZ, RZ, 0, 5.9604644775390625e-08 ;  /* 0x00000001ff0c7431 */ /* 0x000fe400000001ff */
[----:B------:R-:W-:Y:S02]  /*11600*/  IMAD.MOV.U32 R8, RZ, RZ, 0x192 ;  /* 0x00000192ff087424 */ /* 0x000fe400078e00ff */
[----:B------:R-:W-:Y:S01]  /*11610*/  IMAD.MOV.U32 R13, RZ, RZ, RZ ;  /* 0x000000ffff0d7224 */ /* 0x000fe200078e00ff */
[----:B------:R-:W2:Y:S01]  /*11620*/  LDCU.64 UR6, c[0x4][0x78] ;  /* 0x01000f00ff0677ac */ /* 0x000ea20008000a00 */
[----:B------:R-:W1:Y:S01]  /*11630*/  LDC.64 R14, c[0x4][R15] ;  /* 0x010000000f0e7b82 */ /* 0x000e620000000a00 */
[----:B------:R-:W5:Y:S01]  /*11640*/  LDCU.64 UR4, c[0x4][0x10] ;  /* 0x01000200ff0477ac */ /* 0x000f620008000a00 */
[----:B----4-:R-:W-:Y:S01]  /*11650*/  MOV R5, UR9 ;  /* 0x0000000900057c02 */ /* 0x010fe20008000f00 */
[----:B------:R-:W-:Y:S01]  /*11660*/  IMAD.U32 R4, RZ, RZ, UR8 ;  /* 0x00000008ff047e24 */ /* 0x000fe2000f8e00ff */
[----:B--2---:R-:W-:Y:S01]  /*11670*/  MOV R7, UR7 ;  /* 0x0000000700077c02 */ /* 0x004fe20008000f00 */
[----:B------:R-:W-:Y:S01]  /*11680*/  IMAD.U32 R6, RZ, RZ, UR6 ;  /* 0x00000006ff067e24 */ /* 0x000fe2000f8e00ff */
[----:B-----5:R-:W-:Y:S01]  /*11690*/  MOV R11, UR5 ;  /* 0x00000005000b7c02 */ /* 0x020fe20008000f00 */
[----:B------:R-:W-:Y:S02]  /*116a0*/  IMAD.U32 R10, RZ, RZ, UR4 ;  /* 0x00000004ff0a7e24 */ /* 0x000fe4000f8e00ff */
[----:B------:R-:W-:Y:S07]  /*116b0*/  LEPC R20, `(.L_x_183) ;  /* 0x000000001014794e */ /* 0x000fee0000000000 */
[----:B-1-3--:R-:W-:Y:S05]  /*116c0*/  CALL.ABS.NOINC R14 ;  /* 0x000000000e007343 */ /* 0x00afea0003c00000 */
.L_x_183:
        /* <DEDUP_REMOVED lines=23> */
.L_x_184:
[----:B------:R-:W-:Y:S05]  /*11840*/  WARPSYNC.ALL ;  /* 0x0000000000007948 */ /* 0x000fea0003800000 */
[----:B------:R-:W-:Y:S11]  /*11850*/  R2UR UR4, R131 ;  /* 0x00000000830472ca */ /* 0x000ff600000e0000 */
[----:B------:R-:W-:Y:S02]  /*11860*/  @!UPT UIADD3 URZ, UPT, UPT, URZ, URZ, URZ ;  /* 0x000000fffffff290 */ /* 0x000fe4000fffe0ff */
[----:B------:R-:W4:Y:S02]  /*11870*/  LDTM.x32 R56, tmem[UR4+0x80] ;  /* 0x00008004003879ee */ /* 0x000f2400082c0000 */
[----:B----4-:R-:W-:Y:S01]  /*11880*/  NOP ;  /* 0x0000000000007918 */ /* 0x010fe20000000000 */
.L_x_182:
[----:B--2---:R-:W-:Y:S01]  /*11890*/  SHF.L.U32 R6, R168, 0x10, RZ ;  /* 0x00000010a8067819 */ /* 0x004fe200000006ff */
[----:B------:R-:W-:Y:S01]  /*118a0*/  FMUL R0, R130, R24 ;  /* 0x0000001882007220 */ /* 0x000fe20000400000 */
[----:B------:R-:W-:Y:S01]  /*118b0*/  LOP3.LUT R8, R168, 0xffff0000, RZ, 0xc0, !PT ;  /* 0xffff0000a8087812 */ /* 0x000fe200078ec0ff */
[----:B------:R-:W-:Y:S01]  /*118c0*/  FMUL R3, R130, R25 ;  /* 0x0000001982037220 */ /* 0x000fe20000400000 */
[----:B------:R-:W-:Y:S01]  /*118d0*/  SHF.L.U32 R7, R169, 0x10, RZ ;  /* 0x00000010a9077819 */ /* 0x000fe200000006ff */
[----:B------:R-:W-:Y:S01]  /*118e0*/  FFMA R0, R133, R6, R0 ;  /* 0x0000000685007223 */ /* 0x000fe20000000000 */
[----:B------:R-:W-:Y:S01]  /*118f0*/  LOP3.LUT R88, R169, 0xffff0000, RZ, 0xc0, !PT ;  /* 0xffff0000a9587812 */ /* 0x000fe200078ec0ff */
[----:B------:R-:W-:Y:S01]  /*11900*/  FFMA R3, R133, R8, R3 ;  /* 0x0000000885037223 */ /* 0x000fe20000000003 */
[----:B------:R-:W-:Y:S01]  /*11910*/  SHF.L.U32 R89, R170, 0x10, RZ ;  /* 0x00000010aa597819 */ /* 0x000fe200000006ff */
[----:B------:R-:W-:Y:S01]  /*11920*/  FMUL R4, R130, R26 ;  /* 0x0000001a82047220 */ /* 0x000fe20000400000 */
[----:B------:R-:W-:Y:S01]  /*11930*/  LOP3.LUT R90, R170, 0xffff0000, RZ, 0xc0, !PT ;  /* 0xffff0000aa5a7812 */ /* 0x000fe200078ec0ff */
[C---:B------:R-:W-:Y:S01]  /*11940*/  FMUL R5, R130.reuse, R27 ;  /* 0x0000001b82057220 */ /* 0x040fe20000400000 */
[----:B------:R-:W-:Y:S01]  /*11950*/  SHF.L.U32 R91, R171, 0x10, RZ ;  /* 0x00000010ab5b7819 */ /* 0x000fe200000006ff */
[----:B------:R-:W-:Y:S01]  /*11960*/  FFMA R4, R133, R7, R4 ;  /* 0x0000000785047223 */ /* 0x000fe20000000004 */
[----:B------:R-:W-:Y:S01]  /*11970*/  LOP3.LUT R92, R171, 0xffff0000, RZ, 0xc0, !PT ;  /* 0xffff0000ab5c7812 */ /* 0x000fe200078ec0ff */
[----:B------:R-:W-:Y:S01]  /*11980*/  FFMA R5, R133, R88, R5 ;  /* 0x0000005885057223 */ /* 0x000fe20000000005 */
[----:B------:R-:W-:Y:S01]  /*11990*/  ISETP.NE.AND P1, PT, R189, R16, PT ;  /* 0x00000010bd00720c */ /* 0x000fe20003f25270 */
[----:B------:R-:W-:Y:S01]  /*119a0*/  FMUL R6, R130, R28 ;  /* 0x0000001c82067220 */ /* 0x000fe20000400000 */
[----:B-1----:R-:W-:Y:S01]  /*119b0*/  SHF.L.U32 R93, R164, 0x10, RZ ;  /* 0x00000010a45d7819 */ /* 0x002fe200000006ff */
[----:B------:R-:W-:Y:S01]  /*119c0*/  FMUL R7, R130, R29 ;  /* 0x0000001d82077220 */ /* 0x000fe20000400000 */
[----:B------:R-:W-:Y:S01]  /*119d0*/  LOP3.LUT R94, R164, 0xffff0000, RZ, 0xc0, !PT ;  /* 0xffff0000a45e7812 */ /* 0x000fe200078ec0ff */
        /* <DEDUP_REMOVED lines=27> */
[----:B------:R-:W-:Y:S01]  /*11b90*/  F2FP.BF16.F32.PACK_AB R77, R5, R4 ;  /* 0x00000004054d723e */ /* 0x000fe200000010ff */
[C---:B------:R-:W-:Y:S01]  /*11ba0*/  FMUL R4, R130.reuse, R34 ;  /* 0x0000002282047220 */ /* 0x040fe20000400000 */
[----:B------:R-:W-:Y:S01]  /*11bb0*/  F2FP.BF16.F32.PACK_AB R32, R3, R0 ;  /* 0x000000000320723e */ /* 0x000fe200000010ff */
[C---:B------:R-:W-:Y:S01]  /*11bc0*/  FMUL R5, R130.reuse, R35 ;  /* 0x0000002382057220 */ /* 0x040fe20000400000 */
[C---:B------:R-:W-:Y:S01]  /*11bd0*/  SHF.L.U32 R107, R163.reuse, 0x10, RZ ;  /* 0x00000010a36b7819 */ /* 0x040fe200000006ff */
[C---:B------:R-:W-:Y:S01]  /*11be0*/  FMUL R18, R130.reuse, R64 ;  /* 0x0000004082127220 */ /* 0x040fe20000400000 */
[----:B------:R-:W-:Y:S01]  /*11bf0*/  LOP3.LUT R108, R163, 0xffff0000, RZ, 0xc0, !PT ;  /* 0xffff0000a36c7812 */ /* 0x000fe200078ec0ff */
[C---:B------:R-:W-:Y:S01]  /*11c00*/  FMUL R64, R130.reuse, R78 ;  /* 0x0000004e82407220 */ /* 0x040fe20000400000 */
[----:B------:R-:W-:Y:S01]  /*11c10*/  F2FP.BF16.F32.PACK_AB R78, R7, R6 ;  /* 0x00000006074e723e */ /* 0x000fe200000010ff */
[----:B------:R-:W-:Y:S01]  /*11c20*/  FMUL R19, R130, R65 ;  /* 0x0000004182137220 */ /* 0x000fe20000400000 */
[----:B------:R-:W-:Y:S01]  /*11c30*/  SHF.L.U32 R109, R156, 0x10, RZ ;  /* 0x000000109c6d7819 */ /* 0x000fe200000006ff */
[C---:B------:R-:W-:Y:S01]  /*11c40*/  FMUL R65, R130.reuse, R79 ;  /* 0x0000004f82417220 */ /* 0x040fe20000400000 */
[----:B------:R-:W-:Y:S01]  /*11c50*/  F2FP.BF16.F32.PACK_AB R79, R9, R8 ;  /* 0x00000008094f723e */ /* 0x000fe200000010ff */
        /* <DEDUP_REMOVED lines=10> */
[----:B------:R-:W-:Y:S01]  /*11d00*/  FMUL R9, R130, R39 ;  /* 0x0000002782097220 */ /* 0x000fe20000400000 */
[----:B------:R-:W-:Y:S01]  /*11d10*/  SHF.L.U32 R115, R159, 0x10, RZ ;  /* 0x000000109f737819 */ /* 0x000fe200000006ff */
[----:B------:R-:W-:Y:S01]  /*11d20*/  FFMA R6, R133, R97, R6 ;  /* 0x0000006185067223 */ /* 0x000fe20000000006 */
[----:B------:R-:W-:Y:S01]  /*11d30*/  F2FP.BF16.F32.PACK_AB R33, R5, R4 ;  /* 0x000000040521723e */ /* 0x000fe200000010ff */
[----:B------:R-:W-:Y:S01]  /*11d40*/  FFMA R7, R133, R98, R7 ;  /* 0x0000006285077223 */ /* 0x000fe20000000007 */
[----:B------:R-:W-:Y:S01]  /*11d50*/  LOP3.LUT R116, R159, 0xffff0000, RZ, 0xc0, !PT ;  /* 0xffff00009f747812 */ /* 0x000fe200078ec0ff */
[C---:B------:R-:W-:Y:S01]  /*11d60*/  FFMA R8, R133.reuse, R99, R8 ;  /* 0x0000006385087223 */ /* 0x040fe20000000008 */
[C---:B------:R-:W-:Y:S01]  /*11d70*/  SHF.L.U32 R117, R152.reuse, 0x10, RZ ;  /* 0x0000001098757819 */ /* 0x040fe200000006ff */
[----:B------:R-:W-:Y:S01]  /*11d80*/  FFMA R9, R133, R100, R9 ;  /* 0x0000006485097223 */ /* 0x000fe20000000009 */
[----:B------:R-:W-:Y:S01]  /*11d90*/  F2FP.BF16.F32.PACK_AB R34, R7, R6 ;  /* 0x000000060722723e */ /* 0x000fe200000010ff */
[----:B------:R-:W-:Y:S01]  /*11da0*/  @!P1 STS.128 [R188+0x6000], R76 ;  /* 0x0060004cbc009388 */ /* 0x000fe20000000c00 */
[----:B------:R-:W-:Y:S01]  /*11db0*/  LOP3.LUT R118, R152, 0xffff0000, RZ, 0xc0, !PT ;  /* 0xffff000098767812 */ /* 0x000fe200078ec0ff */
[C---:B------:R-:W-:Y:S01]  /*11dc0*/  FMUL R0, R130.reuse, R40 ;  /* 0x0000002882007220 */ /* 0x040fe20000400000 */
[----:B------:R-:W-:Y:S01]  /*11dd0*/  F2FP.BF16.F32.PACK_AB R35, R9, R8 ;  /* 0x000000080923723e */ /* 0x000fe200000010ff */
[C---:B------:R-:W-:Y:S01]  /*11de0*/  FMUL R3, R130.reuse, R41 ;  /* 0x0000002982037220 */ /* 0x040fe20000400000 */
[C---:B------:R-:W-:Y:S01]  /*11df0*/  SHF.L.U32 R119, R153.reuse, 0x10, RZ ;  /* 0x0000001099777819 */ /* 0x040fe200000006ff */
[----:B------:R-:W-:Y:S01]  /*11e00*/  FMUL R4, R130, R42 ;  /* 0x0000002a82047220 */ /* 0x000fe20000400000 */
[----:B------:R-:W-:Y:S01]  /*11e10*/  LOP3.LUT R120, R153, 0xffff0000, RZ, 0xc0, !PT ;  /* 0xffff000099787812 */ /* 0x000fe200078ec0ff */
[----:B------:R1:W-:Y:S01]  /*11e20*/  @!P1 STS.128 [R198+0x6010], R32 ;  /* 0x00601020c6009388 */ /* 0x0003e20000000c00 */
[----:B------:R-:W-:Y:S01]  /*11e30*/  SHF.L.U32 R121, R154, 0x10, RZ ;  /* 0x000000109a797819 */ /* 0x000fe200000006ff */
[----:B------:R-:W-:Y:S01]  /*11e40*/  FMUL R5, R130, R43 ;  /* 0x0000002b82057220 */ /* 0x000fe20000400000 */
[----:B------:R-:W-:Y:S01]  /*11e50*/  LOP3.LUT R122, R154, 0xffff0000, RZ, 0xc0, !PT ;  /* 0xffff00009a7a7812 */ /* 0x000fe200078ec0ff */
[----:B------:R-:W-:Y:S01]  /*11e60*/  FFMA R0, R133, R101, R0 ;  /* 0x0000006585007223 */ /* 0x000fe20000000000 */
[C---:B------:R-:W-:Y:S01]  /*11e70*/  SHF.L.U32 R123, R155.reuse, 0x10, RZ ;  /* 0x000000109b7b7819 */ /* 0x040fe200000006ff */
[----:B------:R-:W-:Y:S01]  /*11e80*/  FMUL R6, R130, R44 ;  /* 0x0000002c82067220 */ /* 0x000fe20000400000 */
[----:B------:R-:W-:Y:S01]  /*11e90*/  LOP3.LUT R124, R155, 0xffff0000, RZ, 0xc0, !PT ;  /* 0xffff00009b7c7812 */ /* 0x000fe200078ec0ff */
[C---:B------:R-:W-:Y:S01]  /*11ea0*/  FFMA R3, R133.reuse, R102, R3 ;  /* 0x0000006685037223 */ /* 0x040fe20000000003 */
[----:B------:R-:W-:Y:S01]  /*11eb0*/  SHF.L.U32 R125, R148, 0x10, RZ ;  /* 0x00000010947d7819 */ /* 0x000fe200000006ff */
[----:B------:R-:W-:Y:S01]  /*11ec0*/  FMUL R7, R130, R45 ;  /* 0x0000002d82077220 */ /* 0x000fe20000400000 */
[----:B------:R-:W-:Y:S01]  /*11ed0*/  LOP3.LUT R126, R148, 0xffff0000, RZ, 0xc0, !PT ;  /* 0xffff0000947e7812 */ /* 0x000fe200078ec0ff */
[----:B------:R-:W-:Y:S01]  /*11ee0*/  FFMA R4, R133, R103, R4 ;  /* 0x0000006785047223 */ /* 0x000fe20000000004 */
[----:B------:R-:W-:Y:S01]  /*11ef0*/  F2FP.BF16.F32.PACK_AB R36, R3, R0 ;  /* 0x000000000324723e */ /* 0x000fe200000010ff */
[C---:B------:R-:W-:Y:S01]  /*11f00*/  FMUL R8, R130.reuse, R46 ;  /* 0x0000002e82087220 */ /* 0x040fe20000400000 */
[----:B------:R-:W-:Y:S01]  /*11f10*/  SHF.L.U32 R127, R149, 0x10, RZ ;  /* 0x00000010957f7819 */ /* 0x000fe200000006ff */
[----:B------:R-:W-:Y:S01]  /*11f20*/  FFMA R5, R133, R104, R5 ;  /* 0x0000006885057223 */ /* 0x000fe20000000005 */
[----:B------:R-:W-:Y:S01]  /*11f30*/  LOP3.LUT R128, R149, 0xffff0000, RZ, 0xc0, !PT ;  /* 0xffff000095807812 */ /* 0x000fe200078ec0ff */
[----:B------:R-:W-:Y:S01]  /*11f40*/  FMUL R9, R130, R47 ;  /* 0x0000002f82097220 */ /* 0x000fe20000400000 */
[C---:B------:R-:W-:Y:S01]  /*11f50*/  SHF.L.U32 R129, R150.reuse, 0x10, RZ ;  /* 0x0000001096817819 */ /* 0x040fe200000006ff */
[----:B------:R-:W-:Y:S01]  /*11f60*/  FFMA R6, R133, R105, R6 ;  /* 0x0000006985067223 */ /* 0x000fe20000000006 */
[----:B------:R-:W-:Y:S01]  /*11f70*/  F2FP.BF16.F32.PACK_AB R37, R5, R4 ;  /* 0x000000040525723e */ /* 0x000fe200000010ff */
[C---:B------:R-:W-:Y:S01]  /*11f80*/  FFMA R7, R133.reuse, R106, R7 ;  /* 0x0000006a85077223 */ /* 0x040fe20000000007 */
[----:B------:R-:W-:Y:S01]  /*11f90*/  LOP3.LUT R132, R150, 0xffff0000, RZ, 0xc0, !PT ;  /* 0xffff000096847812 */ /* 0x000fe200078ec0ff */
[----:B------:R-:W-:Y:S01]  /*11fa0*/  FFMA R8, R133, R107, R8 ;  /* 0x0000006b85087223 */ /* 0x000fe20000000008 */
[----:B------:R-:W-:Y:S01]  /*11fb0*/  SHF.L.U32 R131, R151, 0x10, RZ ;  /* 0x0000001097837819 */ /* 0x000fe200000006ff */
[----:B------:R-:W-:Y:S01]  /*11fc0*/  FFMA R9, R133, R108, R9 ;  /* 0x0000006c85097223 */ /* 0x000fe20000000009 */
[----:B------:R-:W-:Y:S01]  /*11fd0*/  F2FP.BF16.F32.PACK_AB R38, R7, R6 ;  /* 0x000000060726723e */ /* 0x000fe200000010ff */
[C---:B------:R-:W-:Y:S01]  /*11fe0*/  FMUL R0, R130.reuse, R48 ;  /* 0x0000003082007220 */ /* 0x040fe20000400000 */
[----:B------:R-:W-:Y:S01]  /*11ff0*/  LOP3.LUT R134, R151, 0xffff0000, RZ, 0xc0, !PT ;  /* 0xffff000097867812 */ /* 0x000fe200078ec0ff */
[C---:B------:R-:W-:Y:S01]  /*12000*/  FMUL R3, R130.reuse, R49 ;  /* 0x0000003182037220 */ /* 0x040fe20000400000 */
[----:B------:R-:W-:Y:S01]  /*12010*/  F2FP.BF16.F32.PACK_AB R39, R9, R8 ;  /* 0x000000080927723e */ /* 0x000fe200000010ff */
[----:B------:R-:W-:Y:S01]  /*12020*/  FMUL R4, R130, R50 ;  /* 0x0000003282047220 */ /* 0x000fe20000400000 */
[----:B------:R-:W-:Y:S01]  /*12030*/  SHF.L.U32 R135, R140, 0x10, RZ ;  /* 0x000000108c877819 */ /* 0x000fe200000006ff */
[----:B------:R-:W-:Y:S01]  /*12040*/  FMUL R5, R130, R51 ;  /* 0x0000003382057220 */ /* 0x000fe20000400000 */
[----:B------:R-:W-:Y:S01]  /*12050*/  LOP3.LUT R136, R140, 0xffff0000, RZ, 0xc0, !PT ;  /* 0xffff00008c887812 */ /* 0x000fe200078ec0ff */
[----:B------:R-:W-:Y:S01]  /*12060*/  FFMA R0, R133, R109, R0 ;  /* 0x0000006d85007223 */ /* 0x000fe20000000000 */
[C---:B------:R-:W-:Y:S01]  /*12070*/  SHF.L.U32 R137, R141.reuse, 0x10, RZ ;  /* 0x000000108d897819 */ /* 0x040fe200000006ff */
[----:B------:R-:W-:Y:S01]  /*12080*/  FMUL R6, R130, R52 ;  /* 0x0000003482067220 */ /* 0x000fe20000400000 */
[----:B------:R-:W-:Y:S01]  /*12090*/  LOP3.LUT R138, R141, 0xffff0000, RZ, 0xc0, !PT ;  /* 0xffff00008d8a7812 */ /* 0x000fe200078ec0ff */
[----:B------:R2:W-:Y:S01]  /*120a0*/  @!P1 STS.128 [R196+0x6020], R36 ;  /* 0x00602024c4009388 */ /* 0x0005e20000000c00 */
[C---:B------:R-:W-:Y:S01]  /*120b0*/  FFMA R3, R133.reuse, R110, R3 ;  /* 0x0000006e85037223 */ /* 0x040fe20000000003 */
[C---:B------:R-:W-:Y:S01]  /*120c0*/  SHF.L.U32 R139, R142.reuse, 0x10, RZ ;  /* 0x000000108e8b7819 */ /* 0x040fe200000006ff */
[C---:B------:R-:W-:Y:S01]  /*120d0*/  FFMA R4, R133.reuse, R111, R4 ;  /* 0x0000006f85047223 */ /* 0x040fe20000000004 */
[C---:B------:R-:W-:Y:S01]  /*120e0*/  FFMA R5, R133.reuse, R112, R5 ;  /* 0x0000007085057223 */ /* 0x040fe20000000005 */
[----:B------:R-:W-:Y:S01]  /*120f0*/  LOP3.LUT R140, R142, 0xffff0000, RZ, 0xc0, !PT ;  /* 0xffff00008e8c7812 */ /* 0x000fe200078ec0ff */
[----:B------:R-:W-:Y:S01]  /*12100*/  FFMA R6, R133, R113, R6 ;  /* 0x0000007185067223 */ /* 0x000fe20000000006 */
[----:B-1----:R-:W-:Y:S01]  /*12110*/  F2FP.BF16.F32.PACK_AB R32, R3, R0 ;  /* 0x000000000320723e */ /* 0x002fe200000010ff */
[C---:B------:R-:W-:Y:S01]  /*12120*/  FMUL R7, R130.reuse, R53 ;  /* 0x0000003582077220 */ /* 0x040fe20000400000 */
[----:B------:R-:W-:Y:S01]  /*12130*/  F2FP.BF16.F32.PACK_AB R33, R5, R4 ;  /* 0x000000040521723e */ /* 0x000fe200000010ff */
[C---:B------:R-:W-:Y:S01]  /*12140*/  FMUL R8, R130.reuse, R54 ;  /* 0x0000003682087220 */ /* 0x040fe20000400000 */
[C---:B------:R-:W-:Y:S01]  /*12150*/  FMUL R9, R130.reuse, R55 ;  /* 0x0000003782097220 */ /* 0x040fe20000400000 */
[----:B------:R-:W-:Y:S01]  /*12160*/  FFMA R7, R133, R114, R7 ;  /* 0x0000007285077223 */ /* 0x000fe20000000007 */
[C---:B------:R-:W-:Y:S01]  /*12170*/  FMUL R10, R130.reuse, R56 ;  /* 0x00000038820a7220 */ /* 0x040fe20000400000 */
[----:B------:R-:W-:Y:S01]  /*12180*/  SHF.L.U32 R141, R143, 0x10, RZ ;  /* 0x000000108f8d7819 */ /* 0x000fe200000006ff */
[C---:B------:R-:W-:Y:S01]  /*12190*/  FFMA R8, R133.reuse, R115, R8 ;  /* 0x0000007385087223 */ /* 0x040fe20000000008 */
[----:B------:R-:W-:Y:S01]  /*121a0*/  FFMA R9, R133, R116, R9 ;  /* 0x0000007485097223 */ /* 0x000fe20000000009 */
[----:B------:R-:W-:Y:S01]  /*121b0*/  F2FP.BF16.F32.PACK_AB R34, R7, R6 ;  /* 0x000000060722723e */ /* 0x000fe200000010ff */
[----:B------:R-:W-:Y:S01]  /*121c0*/  FFMA R10, R133, R117, R10 ;  /* 0x00000075850a7223 */ /* 0x000fe2000000000a */
[C---:B------:R-:W-:Y:S01]  /*121d0*/  FMUL R11, R130.reuse, R57 ;  /* 0x00000039820b7220 */ /* 0x040fe20000400000 */
[----:B------:R-:W-:Y:S01]  /*121e0*/  LOP3.LUT R142, R143, 0xffff0000, RZ, 0xc0, !PT ;  /* 0xffff00008f8e7812 */ /* 0x000fe200078ec0ff */
[C---:B------:R-:W-:Y:S01]  /*121f0*/  FMUL R12, R130.reuse, R58 ;  /* 0x0000003a820c7220 */ /* 0x040fe20000400000 */
[----:B------:R-:W-:Y:S01]  /*12200*/  F2FP.BF16.F32.PACK_AB R35, R9, R8 ;  /* 0x000000080923723e */ /* 0x000fe200000010ff */
[----:B------:R-:W-:Y:S01]  /*12210*/  FFMA R11, R133, R118, R11 ;  /* 0x00000076850b7223 */ /* 0x000fe2000000000b */
[C---:B------:R-:W-:Y:S01]  /*12220*/  FMUL R13, R130.reuse, R59 ;  /* 0x0000003b820d7220 */ /* 0x040fe20000400000 */
[C---:B------:R-:W-:Y:S01]  /*12230*/  FMUL R14, R130.reuse, R60 ;  /* 0x0000003c820e7220 */ /* 0x040fe20000400000 */
[----:B------:R-:W-:Y:S01]  /*12240*/  FMUL R15, R130, R61 ;  /* 0x0000003d820f7220 */ /* 0x000fe20000400000 */
[----:B------:R2:W-:Y:S01]  /*12250*/  @!P1 STS.128 [R195+0x6010], R32 ;  /* 0x00601020c3009388 */ /* 0x0005e20000000c00 */
[----:B------:R-:W-:Y:S01]  /*12260*/  F2FP.BF16.F32.PACK_AB R4, R11, R10 ;  /* 0x0000000a0b04723e */ /* 0x000fe200000010ff */
[C---:B------:R-:W-:Y:S01]  /*12270*/  FFMA R12, R133.reuse, R119, R12 ;  /* 0x00000077850c7223 */ /* 0x040fe2000000000c */
[C---:B------:R-:W-:Y:S01]  /*12280*/  SHF.L.U32 R25, R144.reuse, 0x10, RZ ;  /* 0x0000001090197819 */ /* 0x040fe200000006ff */
[C---:B------:R-:W-:Y:S01]  /*12290*/  FFMA R13, R133.reuse, R120, R13 ;  /* 0x00000078850d7223 */ /* 0x040fe2000000000d */
[C---:B------:R-:W-:Y:S01]  /*122a0*/  FFMA R14, R133.reuse, R121, R14 ;  /* 0x00000079850e7223 */ /* 0x040fe2000000000e */
[----:B------:R-:W-:Y:S01]  /*122b0*/  LOP3.LUT R24, R144, 0xffff0000, RZ, 0xc0, !PT ;  /* 0xffff000090187812 */ /* 0x000fe200078ec0ff */
[C---:B------:R-:W-:Y:S01]  /*122c0*/  FFMA R15, R133.reuse, R122, R15 ;  /* 0x0000007a850f7223 */ /* 0x040fe2000000000f */
[C---:B------:R-:W-:Y:S01]  /*122d0*/  FFMA R16, R133.reuse, R123, R16 ;  /* 0x0000007b85107223 */ /* 0x040fe20000000010 */
[C---:B------:R-:W-:Y:S01]  /*122e0*/  FMUL R20, R130.reuse, R66 ;  /* 0x0000004282147220 */ /* 0x040fe20000400000 */
        /* <DEDUP_REMOVED lines=8> */
[----:B------:R-:W-:Y:S01]  /*12370*/  FFMA R21, R133, R128, R21 ;  /* 0x0000008085157223 */ /* 0x000fe20000000015 */
[C---:B------:R-:W-:Y:S01]  /*12380*/  FMUL R57, R130.reuse, R71 ;  /* 0x0000004782397220 */ /* 0x040fe20000400000 */
[----:B------:R-:W-:Y:S01]  /*12390*/  F2FP.BF16.F32.PACK_AB R5, R13, R12 ;  /* 0x0000000c0d05723e */ /* 0x000fe200000010ff */
[----:B------:R-:W-:Y:S01]  /*123a0*/  FFMA R22, R133, R129, R22 ;  /* 0x0000008185167223 */ /* 0x000fe20000000016 */
[----:B------:R-:W-:Y:S01]  /*123b0*/  F2FP.BF16.F32.PACK_AB R6, R15, R14 ;  /* 0x0000000e0f06723e */ /* 0x000fe200000010ff */
[C---:B------:R-:W-:Y:S01]  /*123c0*/  FMUL R58, R130.reuse, R72 ;  /* 0x00000048823a7220 */ /* 0x040fe20000400000 */
[----:B------:R-:W-:Y:S01]  /*123d0*/  F2FP.BF16.F32.PACK_AB R7, R17, R16 ;  /* 0x000000101107723e */ /* 0x000fe200000010ff */
[C---:B------:R-:W-:Y:S01]  /*123e0*/  FFMA R23, R133.reuse, R132, R23 ;  /* 0x0000008485177223 */ /* 0x040fe20000000017 */
[C---:B------:R-:W-:Y:S01]  /*123f0*/  FMUL R59, R130.reuse, R73 ;  /* 0x00000049823b7220 */ /* 0x040fe20000400000 */
[----:B------:R-:W-:Y:S01]  /*12400*/  FFMA R56, R133, R131, R56 ;  /* 0x0000008385387223 */ /* 0x000fe20000000038 */
[C---:B------:R-:W-:Y:S01]  /*12410*/  FMUL R60, R130.reuse, R74 ;  /* 0x0000004a823c7220 */ /* 0x040fe20000400000 */
[----:B------:R2:W-:Y:S01]  /*12420*/  @!P1 STS.128 [R188+0x7000], R4 ;  /* 0x00700004bc009388 */ /* 0x0005e20000000c00 */
[----:B------:R-:W-:Y:S01]  /*12430*/  F2FP.BF16.F32.PACK_AB R8, R19, R18 ;  /* 0x000000121308723e */ /* 0x000fe200000010ff */
[C---:B------:R-:W-:Y:S01]  /*12440*/  FFMA R57, R133.reuse, R134, R57 ;  /* 0x0000008685397223 */ /* 0x040fe20000000039 */
[C---:B------:R-:W-:Y:S01]  /*12450*/  FMUL R61, R130.reuse, R75 ;  /* 0x0000004b823d7220 */ /* 0x040fe20000400000 */
[C---:B------:R-:W-:Y:S01]  /*12460*/  FFMA R58, R133.reuse, R135, R58 ;  /* 0x00000087853a7223 */ /* 0x040fe2000000003a */
[C---:B------:R-:W-:Y:S01]  /*12470*/  FFMA R59, R133.reuse, R136, R59 ;  /* 0x00000088853b7223 */ /* 0x040fe2000000003b */
[C---:B------:R-:W-:Y:S01]  /*12480*/  FFMA R60, R133.reuse, R137, R60 ;  /* 0x00000089853c7223 */ /* 0x040fe2000000003c */
[----:B------:R-:W-:Y:S01]  /*12490*/  FFMA R61, R133, R138, R61 ;  /* 0x0000008a853d7223 */ /* 0x000fe2000000003d */
[----:B------:R-:W-:Y:S01]  /*124a0*/  F2FP.BF16.F32.PACK_AB R9, R21, R20 ;  /* 0x000000141509723e */ /* 0x000fe200000010ff */
[----:B------:R-:W-:Y:S01]  /*124b0*/  FFMA R62, R133, R139, R62 ;  /* 0x0000008b853e7223 */ /* 0x000fe2000000003e */
[----:B------:R-:W-:Y:S01]  /*124c0*/  F2FP.BF16.F32.PACK_AB R10, R23, R22 ;  /* 0x00000016170a723e */ /* 0x000fe200000010ff */
[C---:B------:R-:W-:Y:S01]  /*124d0*/  FMUL R66, R130.reuse, R80 ;  /* 0x0000005082427220 */ /* 0x040fe20000400000 */
[----:B------:R-:W-:Y:S01]  /*124e0*/  F2FP.BF16.F32.PACK_AB R11, R57, R56 ;  /* 0x00000038390b723e */ /* 0x000fe200000010ff */
[----:B------:R-:W-:Y:S01]  /*124f0*/  FFMA R63, R133, R140, R63 ;  /* 0x0000008c853f7223 */ /* 0x000fe2000000003f */
[C---:B------:R-:W-:Y:S01]  /*12500*/  FMUL R67, R130.reuse, R81 ;  /* 0x0000005182437220 */ /* 0x040fe20000400000 */
[----:B------:R-:W-:Y:S01]  /*12510*/  SHF.L.U32 R27, R145, 0x10, RZ ;  /* 0x00000010911b7819 */ /* 0x000fe200000006ff */
[----:B------:R-:W-:Y:S01]  /*12520*/  FFMA R64, R133, R141, R64 ;  /* 0x0000008d85407223 */ /* 0x000fe20000000040 */
[----:B------:R2:W-:Y:S01]  /*12530*/  @!P1 STS.128 [R198+0x7010], R8 ;  /* 0x00701008c6009388 */ /* 0x0005e20000000c00 */
[C---:B------:R-:W-:Y:S01]  /*12540*/  FMUL R68, R130.reuse, R82 ;  /* 0x0000005282447220 */ /* 0x040fe20000400000 */
[----:B------:R-:W-:Y:S01]  /*12550*/  LOP3.LUT R26, R145, 0xffff0000, RZ, 0xc0, !PT ;  /* 0xffff0000911a7812 */ /* 0x000fe200078ec0ff */
[C---:B------:R-:W-:Y:S01]  /*12560*/  FFMA R65, R133.reuse, R142, R65 ;  /* 0x0000008e85417223 */ /* 0x040fe20000000041 */
[----:B------:R-:W-:Y:S01]  /*12570*/  FMUL R69, R130, R83 ;  /* 0x0000005382457220 */ /* 0x000fe20000400000 */
[----:B------:R-:W-:Y:S01]  /*12580*/  SHF.L.U32 R29, R146, 0x10, RZ ;  /* 0x00000010921d7819 */ /* 0x000fe200000006ff */
[C---:B------:R-:W-:Y:S01]  /*12590*/  FFMA R66, R133.reuse, R25, R66 ;  /* 0x0000001985427223 */ /* 0x040fe20000000042 */
[----:B------:R-:W-:Y:S01]  /*125a0*/  FMUL R70, R130, R84 ;  /* 0x0000005482467220 */ /* 0x000fe20000400000 */
[----:B------:R-:W-:Y:S01]  /*125b0*/  LOP3.LUT R28, R146, 0xffff0000, RZ, 0xc0, !PT ;  /* 0xffff0000921c7812 */ /* 0x000fe200078ec0ff */
[----:B------:R-:W-:Y:S01]  /*125c0*/  FFMA R67, R133, R24, R67 ;  /* 0x0000001885437223 */ /* 0x000fe20000000043 */
[C---:B------:R-:W-:Y:S01]  /*125d0*/  FMUL R71, R130.reuse, R85 ;  /* 0x0000005582477220 */ /* 0x040fe20000400000 */
[----:B------:R-:W-:Y:S01]  /*125e0*/  SHF.L.U32 R31, R147, 0x10, RZ ;  /* 0x00000010931f7819 */ /* 0x000fe200000006ff */
[----:B------:R-:W-:Y:S01]  /*125f0*/  FFMA R68, R133, R27, R68 ;  /* 0x0000001b85447223 */ /* 0x000fe20000000044 */
[C---:B------:R-:W-:Y:S01]  /*12600*/  FMUL R72, R130.reuse, R86 ;  /* 0x0000005682487220 */ /* 0x040fe20000400000 */
[----:B------:R-:W-:Y:S01]  /*12610*/  LOP3.LUT R30, R147, 0xffff0000, RZ, 0xc0, !PT ;  /* 0xffff0000931e7812 */ /* 0x000fe200078ec0ff */
[----:B------:R-:W-:Y:S01]  /*12620*/  FFMA R69, R133, R26, R69 ;  /* 0x0000001a85457223 */ /* 0x000fe20000000045 */
        /* <DEDUP_REMOVED lines=13> */
[----:B------:R-:W-:Y:S02]  /*12700*/  F2FP.BF16.F32.PACK_AB R19, R73, R72 ;  /* 0x000000484913723e */ /* 0x000fe400000010ff */
[----:B------:R-:W-:Y:S03]  /*12710*/  ISETP.NE.AND P0, PT, R189, RZ, PT ;  /* 0x000000ffbd00720c */ /* 0x000fe60003f05270 */
[----:B------:R2:W-:Y:S01]  /*12720*/  @!P1 STS.128 [R195+0x7010], R16 ;  /* 0x00701010c3009388 */ /* 0x0005e20000000c00 */
[----:B------:R-:W-:Y:S01]  /*12730*/  @!PT LDS RZ, [RZ] ;  /* 0x00000000fffff984 */ /* 0x000fe20000000800 */
[----:B------:R-:W-:Y:S01]  /*12740*/  @!PT LDS RZ, [RZ] ;  /* 0x00000000fffff984 */ /* 0x000fe20000000800 */
[----:B------:R-:W-:Y:S01]  /*12750*/  @!PT LDS RZ, [RZ] ;  /* 0x00000000fffff984 */ /* 0x000fe20000000800 */
[----:B------:R-:W-:Y:S01]  /*12760*/  @!PT LDS RZ, [RZ] ;  /* 0x00000000fffff984 */ /* 0x000fe20000000800 */
[----:B------:R1:W-:Y:S07]  /*12770*/  MEMBAR.ALL.CTA ;  /* 0x0000000000007992 */ /* 0x0003ee0000008000 */
[----:B-1----:R-:W1:Y:S01]  /*12780*/  FENCE.VIEW.ASYNC.S ;  /* 0x00000000000073c6 */ /* 0x002e620000000000 */
[----:B------:R-:W-:Y:S05]  /*12790*/  WARPSYNC.ALL ;  /* 0x0000000000007948 */ /* 0x000fea0003800000 */
[----:B------:R-:W-:Y:S01]  /*127a0*/  BSSY.RECONVERGENT B0, `(.L_x_185) ;  /* 0x0000011000007945 */ /* 0x000fe20003800200 */
        /* <DEDUP_REMOVED lines=16> */
.L_x_186:
[----:B------:R-:W-:Y:S05]  /*128b0*/  BSYNC.RECONVERGENT B0 ;  /* 0x0000000000007941 */ /* 0x000fea0003800200 */
.L_x_185:
[----:B------:R-:W-:Y:S01]  /*128c0*/  BAR.SYNC.DEFER_BLOCKING 0x1, 0x80 ;  /* 0x0042000000007b1d */ /* 0x000fe20000010000 */
[----:B------:R-:W-:Y:S09]  /*128d0*/  UISETP.NE.AND UP0, UPT, UR53, -0x8, UPT ;  /* 0xfffffff83500788c */ /* 0x000ff2000bf05270 */
[----:B------:R-:W-:Y:S05]  /*128e0*/  BRA.U !UP0, `(.L_x_187) ;  /* 0x0000000108247547 */ /* 0x000fea000b800000 */
[----:B------:R-:W-:Y:S01]  /*128f0*/  ISETP.NE.AND P0, PT, R194, RZ, PT ;  /* 0x000000ffc200720c */ /* 0x000fe20003f05270 */
[----:B------:R-:W-:Y:S01]  /*12900*/  IMAD.U32 R0, RZ, RZ, UR47 ;  /* 0x0000002fff007e24 */ /* 0x000fe2000f8e00ff */
[----:B------:R-:W-:Y:S04]  /*12910*/  UIADD3 UR4, UPT, UPT, UR47, 0x1, URZ ;  /* 0x000000012f047890 */ /* 0x000fe8000fffe0ff */
[----:B------:R-:W-:Y:S04]  /*12920*/  UISETP.NE.AND UP0, UPT, UR4, 0x4, UPT ;  /* 0x000000040400788c */ /* 0x000fe8000bf05270 */
[----:B------:R-:W-:Y:S03]  /*12930*/  USEL UR47, UR4, URZ, UP0 ;  /* 0x000000ff042f7287 */ /* 0x000fe60008000000 */
[----:B------:R-:W-:Y:S05]  /*12940*/  @P0 LEA R0, R0, UR45, 0x3 ;  /* 0x0000002d00000c11 */ /* 0x000fea000f8e18ff */
[----:B------:R-:W-:Y:S05]  /*12950*/  @P0 VIADD R3, R0, 0x50 ;  /* 0x0000005000030836 */ /* 0x000fea0000000000 */
[----:B------:R-:W-:Y:S04]  /*12960*/  @P0 PRMT R3, R200, 0x654, R3 ;  /* 0x00000654c8030816 */ /* 0x000fe80000000003 */
[----:B------:R1:W-:Y:S03]  /*12970*/  @P0 SYNCS.ARRIVE.TRANS64.RED.A1T0 RZ, [R3+URZ], RZ ;  /* 0x000000ff03ff09a7 */ /* 0x0003e600081004ff */
.L_x_187:
[----:B------:R-:W-:Y:S01]  /*12980*/  R2UR UR6, R193 ;  /* 0x00000000c10672ca */ /* 0x000fe200000e0000 */
[----:B------:R-:W-:Y:S01]  /*12990*/  UIADD3 UR53, UPT, UPT, UR53, 0x8, URZ ;  /* 0x0000000835357890 */ /* 0x000fe2000fffe0ff */
[----:B------:R-:W-:Y:S01]  /*129a0*/  R2UR UR5, R178 ;  /* 0x00000000b20572ca */ /* 0x000fe200000e0000 */
[----:B------:R-:W-:Y:S01]  /*129b0*/  ULOP3.LUT UR43, UR43, 0x1, URZ, 0x3c, !UPT ;  /* 0x000000012b2b7892 */ /* 0x000fe2000f8e3cff */
[----:B------:R-:W-:Y:S02]  /*129c0*/  R2UR UR4, R179 ;  /* 0x00000000b30472ca */ /* 0x000fe400000e0000 */
[----:B------:R-:W-:Y:S02]  /*129d0*/  R2UR UR44, R192 ;  /* 0x00000000c02c72ca */ /* 0x000fe400000e0000 */
[C---:B------:R-:W-:Y:S04]  /*129e0*/  ISETP.NE.AND P0, PT, R183.reuse, 0x2, PT ;  /* 0x00000002b700780c */ /* 0x040fe80003f05270 */
[----:B-1----:R-:W-:Y:S01]  /*129f0*/  SEL R3, RZ, 0x1, P0 ;  /* 0x00000001ff037807 */ /* 0x002fe20000000000 */
[----:B------:R-:W-:Y:S01]  /*12a00*/  UISETP.NE.AND UP0, UPT, UR6, URZ, UPT ;  /* 0x000000ff0600728c */ /* 0x000fe2000bf05270 */
[----:B------:R-:W-:Y:S01]  /*12a10*/  SEL R183, R183, RZ, P0 ;  /* 0x000000ffb7b77207 */ /* 0x000fe20000000000 */
[----:B------:R-:W-:Y:S01]  /*12a20*/  UIADD3 UR20, UPT, UPT, UR36, UR5, URZ ;  /* 0x0000000524147290 */ /* 0x000fe2000fffe0ff */
[----:B------:R-:W-:Y:S01]  /*12a30*/  LOP3.LUT R186, R186, R3, RZ, 0x3c, !PT ;  /* 0x00000003baba7212 */ /* 0x000fe200078e3cff */
[----:B------:R-:W-:Y:S05]  /*12a40*/  UIADD3 UR19, UPT, UPT, UR37, UR4, URZ ;  /* 0x0000000425137290 */ /* 0x000fea000fffe0ff */
[----:B------:R-:W-:Y:S07]  /*12a50*/  BRA.U UP0, `(.L_x_188) ;  /* 0xffffff3d00007547 */ /* 0x000fee000b83ffff */
[----:B------:R-:W-:Y:S01]  /*12a60*/  R2UR UR4, R180 ;  /* 0x00000000b40472ca */ /* 0x000fe200000e0000 */
[----:B------:R-:W-:-:S12]  /*12a70*/  SYNCS.ARRIVE.TRANS64.A1T0 RZ, [UR45+0xd0], RZ ;  /* 0x0000d0ffffff79a7 */ /* 0x000fd8000810002d */
[----:B------:R-:W-:-:S09]  /*12a80*/  UISETP.NE.AND UP0, UPT, UR4, URZ, UPT ;  /* 0x000000ff0400728c */ /* 0x000fd2000bf05270 */
[----:B------:R-:W-:Y:S05]  /*12a90*/  BRA.U !UP0, `(.L_x_189) ;  /* 0x0000000108487547 */ /* 0x000fea000b800000 */
[----:B------:R-:W1:Y:S02]  /*12aa0*/  LDCU.64 UR4, c[0x0][0xc90] ;  /* 0x00019200ff0477ac */ /* 0x000e640008000a00 */
[----:B-1----:R-:W-:-:S04]  /*12ab0*/  UISETP.NE.U32.AND UP0, UPT, UR4, URZ, UPT ;  /* 0x000000ff0400728c */ /* 0x002fc8000bf05070 */
[----:B------:R-:W-:-:S09]  /*12ac0*/  UISETP.NE.AND.EX UP0, UPT, UR5, URZ, UPT, UP0 ;  /* 0x000000ff0500728c */ /* 0x000fd2000bf05300 */
[----:B------:R-:W-:Y:S05]  /*12ad0*/  BRA.U UP0, `(.L_x_190) ;  /* 0x00000001000c7547 */ /* 0x000fea000b800000 */
[----:B------:R-:W-:-:S13]  /*12ae0*/  FSETP.NEU.AND P0, PT, R133, RZ, PT ;  /* 0x000000ff8500720b */ /* 0x000fda0003f0d000 */
[----:B------:R-:W-:Y:S05]  /*12af0*/  @!P0 EXIT ;  /* 0x000000000000894d */ /* 0x000fea0003800000 */
[----:B------:R-:W-:Y:S05]  /*12b00*/  BRA `(.L_x_189) ;  /* 0x00000000002c7947 */ /* 0x000fea0003800000 */
.L_x_190:
[----:B------:R-:W-:Y:S01]  /*12b10*/  ISETP.NE.AND P0, PT, R182, RZ, PT ;  /* 0x000000ffb600720c */ /* 0x000fe20003f05270 */
[----:B------:R-:W-:-:S12]  /*12b20*/  BSSY.RECONVERGENT B0, `(.L_x_189) ;  /* 0x0000009000007945 */ /* 0x000fd80003800200 */
[----:B------:R-:W-:Y:S05]  /*12b30*/  @P0 BRA `(.L_x_191) ;  /* 0x0000000000140947 */ /* 0x000fea0003800000 */
[----:B------:R-:W1:Y:S02]  /*12b40*/  LDCU.64 UR4, c[0x0][0xc88] ;  /* 0x00019100ff0477ac */ /* 0x000e640008000a00 */
[----:B-1----:R-:W-:-:S04]  /*12b50*/  ISETP.NE.U32.AND P0, PT, RZ, UR4, PT ;  /* 0x00000004ff007c0c */ /* 0x002fc8000bf05070 */
[----:B------:R-:W-:-:S13]  /*12b60*/  ISETP.NE.AND.EX P0, PT, RZ, UR5, PT, P0 ;  /* 0x00000005ff007c0c */ /* 0x000fda000bf05300 */
[----:B------:R-:W-:Y:S05]  /*12b70*/  @!P0 EXIT ;  /* 0x000000000000894d */ /* 0x000fea0003800000 */
[----:B------:R-:W-:Y:S05]  /*12b80*/  BRA `(.L_x_192) ;  /* 0x0000000000087947 */ /* 0x000fea0003800000 */
.L_x_191:
[----:B------:R-:W-:-:S13]  /*12b90*/  FSETP.NEU.AND P0, PT, R133, RZ, PT ;  /* 0x000000ff8500720b */ /* 0x000fda0003f0d000 */
[----:B------:R-:W-:Y:S05]  /*12ba0*/  @!P0 EXIT ;  /* 0x000000000000894d */ /* 0x000fea0003800000 */
.L_x_192:
[----:B------:R-:W-:Y:S05]  /*12bb0*/  BSYNC.RECONVERGENT B0 ;  /* 0x0000000000007941 */ /* 0x000fea0003800200 */
.L_x_189:
[----:B------:R-:W1:Y:S01]  /*12bc0*/  S2UR UR5, SR_CgaCtaId ;  /* 0x00000000000579c3 */ /* 0x000e620000008800 */
[----:B------:R-:W-:Y:S01]  /*12bd0*/  ULEA UR4, UR47, UR45, 0x3 ;  /* 0x0000002d2f047291 */ /* 0x000fe2000f8e18ff */
[----:B------:R-:W-:-:S04]  /*12be0*/  DEPBAR.LE SB0, 0x0 ;  /* 0x000080000000791a */ /* 0x000fc80000000000 */
[----:B------:R-:W-:-:S04]  /*12bf0*/  UIADD3 UR4, UPT, UPT, UR4, 0x50, URZ ;  /* 0x0000005004047890 */ /* 0x000fc8000fffe0ff */
[----:B-1----:R-:W-:-:S09]  /*12c00*/  UPRMT UR4, UR5, 0x654, UR4 ;  /* 0x0000065405047896 */ /* 0x002fd20008000004 */
[----:B------:R-:W-:Y:S01]  /*12c10*/  SYNCS.ARRIVE.TRANS64.RED.A1T0 RZ, [UR4], RZ ;  /* 0x000000ffffff79a7 */ /* 0x000fe20008100404 */
[----:B------:R-:W-:Y:S05]  /*12c20*/  EXIT ;  /* 0x000000000000794d */ /* 0x000fea0003800000 */
.L_x_24:
[----:B-1----:R1:W2:Y:S02]  /*12c30*/  SYNCS.PHASECHK.TRANS64.TRYWAIT P0, [R0+URZ+0xc0], R3 ;  /* 0x0000c003000075a7 */ /* 0x0022a400080011ff */
[----:B--2---:R-:W-:Y:S05]  /*12c40*/  @!P0 NANOSLEEP.SYNCS 0x989680 ;  /* 0x009896800000895d */ /* 0x004fea0003900000 */
[----:B------:R-:W2:Y:S02]  /*12c50*/  @!P0 SYNCS.PHASECHK.TRANS64 P0, [R0+URZ+0xc0], R3 ;  /* 0x0000c003000085a7 */ /* 0x000ea400080010ff */
[----:B--2---:R-:W-:Y:S05]  /*12c60*/  @!P0 BRA `(.L_x_24) ;  /* 0xfffffffc00f08947 */ /* 0x004fea000383ffff */
[----:B------:R-:W-:Y:S05]  /*12c70*/  BRA `(.L_x_193) ;  /* 0xfffffeec00f47947 */ /* 0x000fea000383ffff */
.L_x_27:
[----:B-1----:R-:W-:-:S07]  /*12c80*/  MOV R0, UR41 ;  /* 0x0000002900007c02 */ /* 0x002fce0008000f00 */
.L_x_194:
[----:B-1----:R1:W2:Y:S02]  /*12c90*/  SYNCS.PHASECHK.TRANS64.TRYWAIT P0, [R0+URZ+0x18], R3 ;  /* 0x00001803000075a7 */ /* 0x0022a400080011ff */
[----:B--2---:R-:W-:Y:S05]  /*12ca0*/  @!P0 NANOSLEEP.SYNCS 0x989680 ;  /* 0x009896800000895d */ /* 0x004fea0003900000 */
[----:B------:R-:W2:Y:S02]  /*12cb0*/  @!P0 SYNCS.PHASECHK.TRANS64 P0, [R0+URZ+0x18], R3 ;  /* 0x00001803000085a7 */ /* 0x000ea400080010ff */
[----:B--2---:R-:W-:Y:S05]  /*12cc0*/  @!P0 BRA `(.L_x_194) ;  /* 0xfffffffc00f08947 */ /* 0x004fea000383ffff */
[----:B------:R-:W-:Y:S05]  /*12cd0*/  BRA `(.L_x_26) ;  /* 0xfffffef0003c7947 */ /* 0x000fea000383ffff */
.L_x_36:
[----:B-1----:R-:W-:-:S07]  /*12ce0*/  MOV R0, UR41 ;  /* 0x0000002900007c02 */ /* 0x002fce0008000f00 */
.L_x_195:
[----:B-1----:R1:W2:Y:S02]  /*12cf0*/  SYNCS.PHASECHK.TRANS64.TRYWAIT P0, [R0+URZ+0x18], R3 ;  /* 0x00001803000075a7 */ /* 0x0022a400080011ff */
[----:B--2---:R-:W-:Y:S05]  /*12d00*/  @!P0 NANOSLEEP.SYNCS 0x989680 ;  /* 0x009896800000895d */ /* 0x004fea0003900000 */
[----:B------:R-:W2:Y:S02]  /*12d10*/  @!P0 SYNCS.PHASECHK.TRANS64 P0, [R0+URZ+0x18], R3 ;  /* 0x00001803000085a7 */ /* 0x000ea400080010ff */
[----:B--2---:R-:W-:Y:S05]  /*12d20*/  @!P0 BRA `(.L_x_195) ;  /* 0xfffffffc00f08947 */ /* 0x004fea000383ffff */
[----:B------:R-:W-:Y:S05]  /*12d30*/  BRA `(.L_x_35) ;  /* 0xfffffef4004c7947 */ /* 0x000fea000383ffff */
.L_x_43:
[----:B-1----:R1:W4:Y:S02]  /*12d40*/  SYNCS.PHASECHK.TRANS64.TRYWAIT P0, [R3+URZ+0x80], R0 ;  /* 0x00008000030075a7 */ /* 0x00232400080011ff */
[----:B----4-:R-:W-:Y:S05]  /*12d50*/  @!P0 NANOSLEEP.SYNCS 0x989680 ;  /* 0x009896800000895d */ /* 0x010fea0003900000 */
[----:B------:R-:W4:Y:S02]  /*12d60*/  @!P0 SYNCS.PHASECHK.TRANS64 P0, [R3+URZ+0x80], R0 ;  /* 0x00008000030085a7 */ /* 0x000f2400080010ff */
[----:B----4-:R-:W-:Y:S05]  /*12d70*/  @!P0 BRA `(.L_x_43) ;  /* 0xfffffffc00f08947 */ /* 0x010fea000383ffff */
[----:B------:R-:W-:Y:S05]  /*12d80*/  BRA `(.L_x_196) ;  /* 0xfffffef800347947 */ /* 0x000fea000383ffff */
.L_x_47:
[----:B-1----:R-:W-:-:S07]  /*12d90*/  MOV R0, UR4 ;  /* 0x0000000400007c02 */ /* 0x002fce0008000f00 */
.L_x_197:
[----:B-1----:R1:W2:Y:S02]  /*12da0*/  SYNCS.PHASECHK.TRANS64.TRYWAIT P0, [R0+URZ], R3 ;  /* 0x00000003000075a7 */ /* 0x0022a400080011ff */
[----:B--2---:R-:W-:Y:S05]  /*12db0*/  @!P0 NANOSLEEP.SYNCS 0x989680 ;  /* 0x009896800000895d */ /* 0x004fea0003900000 */
[----:B------:R-:W2:Y:S02]  /*12dc0*/  @!P0 SYNCS.PHASECHK.TRANS64 P0, [R0+URZ], R3 ;  /* 0x00000003000085a7 */ /* 0x000ea400080010ff */
[----:B--2---:R-:W-:Y:S05]  /*12dd0*/  @!P0 BRA `(.L_x_197) ;  /* 0xfffffffc00f08947 */ /* 0x004fea000383ffff */
[----:B------:R-:W-:Y:S05]  /*12de0*/  BRA `(.L_x_198) ;  /* 0xfffffefc00e07947 */ /* 0x000fea000383ffff */
.L_x_48:
[----:B------:R-:W-:-:S07]  /*12df0*/  MOV R0, UR5 ;  /* 0x0000000500007c02 */ /* 0x000fce0008000f00 */
.L_x_199:
[----:B-1----:R1:W2:Y:S02]  /*12e00*/  SYNCS.PHASECHK.TRANS64.TRYWAIT P0, [R0+URZ], R3 ;  /* 0x00000003000075a7 */ /* 0x0022a400080011ff */
[----:B--2---:R-:W-:Y:S05]  /*12e10*/  @!P0 NANOSLEEP.SYNCS 0x989680 ;  /* 0x009896800000895d */ /* 0x004fea0003900000 */
[----:B------:R-:W2:Y:S02]  /*12e20*/  @!P0 SYNCS.PHASECHK.TRANS64 P0, [R0+URZ], R3 ;  /* 0x00000003000085a7 */ /* 0x000ea400080010ff */
[----:B--2---:R-:W-:Y:S05]  /*12e30*/  @!P0 BRA `(.L_x_199) ;  /* 0xfffffffc00f08947 */ /* 0x004fea000383ffff */
[----:B------:R-:W-:Y:S05]  /*12e40*/  BRA `(.L_x_200) ;  /* 0xfffffefc00ec7947 */ /* 0x000fea000383ffff */
.L_x_51:
[----:B--2---:R2:W3:Y:S02]  /*12e50*/  SYNCS.PHASECHK.TRANS64.TRYWAIT P0, [R2+URZ+0xb0], R5 ;  /* 0x0000b005020075a7 */ /* 0x0044e400080011ff */
[----:B---3--:R-:W-:Y:S05]  /*12e60*/  @!P0 NANOSLEEP.SYNCS 0x989680 ;  /* 0x009896800000895d */ /* 0x008fea0003900000 */
[----:B------:R-:W3:Y:S02]  /*12e70*/  @!P0 SYNCS.PHASECHK.TRANS64 P0, [R2+URZ+0xb0], R5 ;  /* 0x0000b005020085a7 */ /* 0x000ee400080010ff */
[----:B---3--:R-:W-:Y:S05]  /*12e80*/  @!P0 BRA `(.L_x_51) ;  /* 0xfffffffc00f08947 */ /* 0x008fea000383ffff */
[----:B------:R-:W-:Y:S05]  /*12e90*/  BRA `(.L_x_201) ;  /* 0xffffff0000507947 */ /* 0x000fea000383ffff */
.L_x_52:
[----:B------:R-:W-:-:S07]  /*12ea0*/  MOV R2, UR4 ;  /* 0x0000000400027c02 */ /* 0x000fce0008000f00 */
.L_x_202:
[----:B--2---:R2:W3:Y:S02]  /*12eb0*/  SYNCS.PHASECHK.TRANS64.TRYWAIT P0, [R2+URZ+0x90], R5 ;  /* 0x00009005020075a7 */ /* 0x0044e400080011ff */
[----:B---3--:R-:W-:Y:S05]  /*12ec0*/  @!P0 NANOSLEEP.SYNCS 0x989680 ;  /* 0x009896800000895d */ /* 0x008fea0003900000 */
[----:B------:R-:W3:Y:S02]  /*12ed0*/  @!P0 SYNCS.PHASECHK.TRANS64 P0, [R2+URZ+0x90], R5 ;  /* 0x00009005020085a7 */ /* 0x000ee400080010ff */
[----:B---3--:R-:W-:Y:S05]  /*12ee0*/  @!P0 BRA `(.L_x_202) ;  /* 0xfffffffc00f08947 */ /* 0x008fea000383ffff */
[----:B------:R-:W-:Y:S05]  /*12ef0*/  BRA `(.L_x_203) ;  /* 0xffffff0000607947 */ /* 0x000fea000383ffff */
.L_x_53:
[----:B--2---:R2:W3:Y:S02]  /*12f00*/  SYNCS.PHASECHK.TRANS64.TRYWAIT P1, [R2+URZ+0x80], R5 ;  /* 0x00008005020075a7 */ /* 0x0044e400080211ff */
[----:B---3--:R-:W-:Y:S05]  /*12f10*/  @!P1 NANOSLEEP.SYNCS 0x989680 ;  /* 0x009896800000995d */ /* 0x008fea0003900000 */
[----:B------:R-:W3:Y:S02]  /*12f20*/  @!P1 SYNCS.PHASECHK.TRANS64 P1, [R2+URZ+0x80], R5 ;  /* 0x00008005020095a7 */ /* 0x000ee400080210ff */
[----:B---3--:R-:W-:Y:S05]  /*12f30*/  @!P1 BRA `(.L_x_53) ;  /* 0xfffffffc00f09947 */ /* 0x008fea000383ffff */
[----:B------:R-:W-:Y:S05]  /*12f40*/  BRA `(.L_x_204) ;  /* 0xffffff0000907947 */ /* 0x000fea000383ffff */
.L_x_56:
[----:B------:R-:W-:-:S07]  /*12f50*/  MOV R0, UR4 ;  /* 0x0000000400007c02 */ /* 0x000fce0008000f00 */
.L_x_205:
[----:B--2---:R2:W3:Y:S02]  /*12f60*/  SYNCS.PHASECHK.TRANS64.TRYWAIT P0, [R0+URZ+0x90], R3 ;  /* 0x00009003000075a7 */ /* 0x0044e400080011ff */
[----:B---3--:R-:W-:Y:S05]  /*12f70*/  @!P0 NANOSLEEP.SYNCS 0x989680 ;  /* 0x009896800000895d */ /* 0x008fea0003900000 */
[----:B------:R-:W3:Y:S02]  /*12f80*/  @!P0 SYNCS.PHASECHK.TRANS64 P0, [R0+URZ+0x90], R3 ;  /* 0x00009003000085a7 */ /* 0x000ee400080010ff */
[----:B---3--:R-:W-:Y:S05]  /*12f90*/  @!P0 BRA `(.L_x_205) ;  /* 0xfffffffc00f08947 */ /* 0x008fea000383ffff */
[----:B------:R-:W-:Y:S05]  /*12fa0*/  BRA `(.L_x_55) ;  /* 0xffffff0000e47947 */ /* 0x000fea000383ffff */
.L_x_63:
[----:B-1----:R1:W2:Y:S02]  /*12fb0*/  SYNCS.PHASECHK.TRANS64.TRYWAIT P0, [R0+URZ+0x80], R5 ;  /* 0x00008005000075a7 */ /* 0x0022a400080011ff */
[----:B--2---:R-:W-:Y:S05]  /*12fc0*/  @!P0 NANOSLEEP.SYNCS 0x989680 ;  /* 0x009896800000895d */ /* 0x004fea0003900000 */
[----:B------:R-:W2:Y:S02]  /*12fd0*/  @!P0 SYNCS.PHASECHK.TRANS64 P0, [R0+URZ+0x80], R5 ;  /* 0x00008005000085a7 */ /* 0x000ea400080010ff */
[----:B--2---:R-:W-:Y:S05]  /*12fe0*/  @!P0 BRA `(.L_x_63) ;  /* 0xfffffffc00f08947 */ /* 0x004fea000383ffff */
[----:B------:R-:W-:Y:S05]  /*12ff0*/  BRA `(.L_x_206) ;  /* 0xffffff0c000c7947 */ /* 0x000fea000383ffff */
.L_x_66:
[----:B------:R-:W-:-:S07]  /*13000*/  MOV R0, UR7 ;  /* 0x0000000700007c02 */ /* 0x000fce0008000f00 */
.L_x_207:
[----:B-1----:R1:W2:Y:S02]  /*13010*/  SYNCS.PHASECHK.TRANS64.TRYWAIT P0, [R0+URZ], R5 ;  /* 0x00000005000075a7 */ /* 0x0022a400080011ff */
[----:B--2---:R-:W-:Y:S05]  /*13020*/  @!P0 NANOSLEEP.SYNCS 0x989680 ;  /* 0x009896800000895d */ /* 0x004fea0003900000 */
[----:B------:R-:W2:Y:S02]  /*13030*/  @!P0 SYNCS.PHASECHK.TRANS64 P0, [R0+URZ], R5 ;  /* 0x00000005000085a7 */ /* 0x000ea400080010ff */
[----:B--2---:R-:W-:Y:S05]  /*13040*/  @!P0 BRA `(.L_x_207) ;  /* 0xfffffffc00f08947 */ /* 0x004fea000383ffff */
[----:B------:R-:W-:Y:S05]  /*13050*/  BRA `(.L_x_65) ;  /* 0xffffff0c00547947 */ /* 0x000fea000383ffff */
.L_x_67:
[----:B------:R-:W-:-:S07]  /*13060*/  MOV R0, UR34 ;  /* 0x0000002200007c02 */ /* 0x000fce0008000f00 */
.L_x_208:
[----:B-1----:R1:W2:Y:S02]  /*13070*/  SYNCS.PHASECHK.TRANS64.TRYWAIT P0, [R0+URZ+0xa8], R5 ;  /* 0x0000a805000075a7 */ /* 0x0022a400080011ff */
[----:B--2---:R-:W-:Y:S05]  /*13080*/  @!P0 NANOSLEEP.SYNCS 0x989680 ;  /* 0x009896800000895d */ /* 0x004fea0003900000 */
[----:B------:R-:W2:Y:S02]  /*13090*/  @!P0 SYNCS.PHASECHK.TRANS64 P0, [R0+URZ+0xa8], R5 ;  /* 0x0000a805000085a7 */ /* 0x000ea400080010ff */
[----:B--2---:R-:W-:Y:S05]  /*130a0*/  @!P0 BRA `(.L_x_208) ;  /* 0xfffffffc00f08947 */ /* 0x004fea000383ffff */
[----:B------:R-:W-:Y:S05]  /*130b0*/  BRA `(.L_x_209) ;  /* 0xffffff0c00a07947 */ /* 0x000fea000383ffff */
.L_x_70:
[----:B------:R-:W-:Y:S07]  /*130c0*/  MOV R0, UR7 ;  /* 0x0000000700007c02 */ /* 0x000fee0008000f00 */
.L_x_210:
[----:B-1----:R1:W2:Y:S02]  /*130d0*/  SYNCS.PHASECHK.TRANS64.TRYWAIT P0, [R0+URZ], R5 ;  /* 0x00000005000075a7 */ /* 0x0022a400080011ff */
[----:B--2---:R-:W-:Y:S05]  /*130e0*/  @!P0 NANOSLEEP.SYNCS 0x989680 ;  /* 0x009896800000895d */ /* 0x004fea0003900000 */
[----:B------:R-:W2:Y:S02]  /*130f0*/  @!P0 SYNCS.PHASECHK.TRANS64 P0, [R0+URZ], R5 ;  /* 0x00000005000085a7 */ /* 0x000ea400080010ff */
[----:B--2---:R-:W-:Y:S05]  /*13100*/  @!P0 BRA `(.L_x_210) ;  /* 0xfffffffc00f08947 */ /* 0x004fea000383ffff */
[----:B------:R-:W-:Y:S05]  /*13110*/  BRA `(.L_x_69) ;  /* 0xffffff1000207947 */ /* 0x000fea000383ffff */
.L_x_73:
[----:B------:R-:W-:-:S07]  /*13120*/  MOV R0, UR34 ;  /* 0x0000002200007c02 */ /* 0x000fce0008000f00 */
.L_x_211:
[----:B---3--:R3:W4:Y:S02]  /*13130*/  SYNCS.PHASECHK.TRANS64.TRYWAIT P0, [R0+URZ+0xd0], R3 ;  /* 0x0000d003000075a7 */ /* 0x00872400080011ff */
[----:B----4-:R-:W-:Y:S05]  /*13140*/  @!P0 NANOSLEEP.SYNCS 0x989680 ;  /* 0x009896800000895d */ /* 0x010fea0003900000 */
[----:B------:R-:W4:Y:S02]  /*13150*/  @!P0 SYNCS.PHASECHK.TRANS64 P0, [R0+URZ+0xd0], R3 ;  /* 0x0000d003000085a7 */ /* 0x000f2400080010ff */
[----:B----4-:R-:W-:Y:S05]  /*13160*/  @!P0 BRA `(.L_x_211) ;  /* 0xfffffffc00f08947 */ /* 0x010fea000383ffff */
[----:B------:R-:W-:Y:S05]  /*13170*/  BRA `(.L_x_212) ;  /* 0xffffff1400247947 */ /* 0x000fea000383ffff */
.L_x_78:
[----:B-1----:R1:W2:Y:S02]  /*13180*/  SYNCS.PHASECHK.TRANS64.TRYWAIT P0, [R12+URZ+0x80], R9 ;  /* 0x000080090c0075a7 */ /* 0x0022a400080011ff */
[----:B--2---:R-:W-:Y:S05]  /*13190*/  @!P0 NANOSLEEP.SYNCS 0x989680 ;  /* 0x009896800000895d */ /* 0x004fea0003900000 */
[----:B------:R-:W2:Y:S02]  /*131a0*/  @!P0 SYNCS.PHASECHK.TRANS64 P0, [R12+URZ+0x80], R9 ;  /* 0x000080090c0085a7 */ /* 0x000ea400080010ff */
[----:B--2---:R-:W-:Y:S05]  /*131b0*/  @!P0 BRA `(.L_x_78) ;  /* 0xfffffffc00f08947 */ /* 0x004fea000383ffff */
[----:B------:R-:W-:Y:S05]  /*131c0*/  BRA `(.L_x_213) ;  /* 0xffffff1800547947 */ /* 0x000fea000383ffff */
.L_x_81:
[----:B------:R-:W-:Y:S07]  /*131d0*/  MOV R0, UR21 ;  /* 0x0000001500007c02 */ /* 0x000fee0008000f00 */
.L_x_214:
[----:B-1----:R1:W2:Y:S02]  /*131e0*/  SYNCS.PHASECHK.TRANS64.TRYWAIT P2, [R0+URZ+0x78], R9 ;  /* 0x00007809000075a7 */ /* 0x0022a400080411ff */
[----:B--2---:R-:W-:Y:S05]  /*131f0*/  @!P2 NANOSLEEP.SYNCS 0x989680 ;  /* 0x009896800000a95d */ /* 0x004fea0003900000 */
[----:B------:R-:W2:Y:S02]  /*13200*/  @!P2 SYNCS.PHASECHK.TRANS64 P2, [R0+URZ+0x78], R9 ;  /* 0x000078090000a5a7 */ /* 0x000ea400080410ff */
[----:B--2---:R-:W-:Y:S05]  /*13210*/  @!P2 BRA `(.L_x_214) ;  /* 0xfffffffc00f0a947 */ /* 0x004fea000383ffff */
[----:B------:R-:W-:Y:S05]  /*13220*/  BRA `(.L_x_80) ;  /* 0xffffff1c00bc7947 */ /* 0x000fea000383ffff */
.L_x_84:
[----:B------:R-:W-:Y:S07]  /*13230*/  MOV R9, UR21 ;  /* 0x0000001500097c02 */ /* 0x000fee0008000f00 */
.L_x_215:
[----:B-1----:R1:W2:Y:S02]  /*13240*/  SYNCS.PHASECHK.TRANS64.TRYWAIT P0, [R9+URZ+0x50], R10 ;  /* 0x0000500a090075a7 */ /* 0x0022a400080011ff */
[----:B--2---:R-:W-:Y:S05]  /*13250*/  @!P0 NANOSLEEP.SYNCS 0x989680 ;  /* 0x009896800000895d */ /* 0x004fea0003900000 */
[----:B------:R-:W2:Y:S02]  /*13260*/  @!P0 SYNCS.PHASECHK.TRANS64 P0, [R9+URZ+0x50], R10 ;  /* 0x0000500a090085a7 */ /* 0x000ea400080010ff */
[----:B--2---:R-:W-:Y:S05]  /*13270*/  @!P0 BRA `(.L_x_215) ;  /* 0xfffffffc00f08947 */ /* 0x004fea000383ffff */
[----:B------:R-:W-:Y:S05]  /*13280*/  BRA `(.L_x_216) ;  /* 0xffffff2000247947 */ /* 0x000fea000383ffff */
.L_x_85:
[----:B------:R-:W-:Y:S07]  /*13290*/  MOV R9, UR21 ;  /* 0x0000001500097c02 */ /* 0x000fee0008000f00 */
.L_x_217:
[----:B-1----:R1:W2:Y:S02]  /*132a0*/  SYNCS.PHASECHK.TRANS64.TRYWAIT P0, [R9+URZ+0x58], R10 ;  /* 0x0000580a090075a7 */ /* 0x0022a400080011ff */
[----:B--2---:R-:W-:Y:S05]  /*132b0*/  @!P0 NANOSLEEP.SYNCS 0x989680 ;  /* 0x009896800000895d */ /* 0x004fea0003900000 */
[----:B------:R-:W2:Y:S02]  /*132c0*/  @!P0 SYNCS.PHASECHK.TRANS64 P0, [R9+URZ+0x58], R10 ;  /* 0x0000580a090085a7 */ /* 0x000ea400080010ff */
[----:B--2---:R-:W-:Y:S05]  /*132d0*/  @!P0 BRA `(.L_x_217) ;  /* 0xfffffffc00f08947 */ /* 0x004fea000383ffff */
[----:B------:R-:W-:Y:S05]  /*132e0*/  BRA `(.L_x_218) ;  /* 0xffffff20007c7947 */ /* 0x000fea000383ffff */
.L_x_86:
[----:B------:R-:W-:Y:S07]  /*132f0*/  MOV R9, UR21 ;  /* 0x0000001500097c02 */ /* 0x000fee0008000f00 */
.L_x_219:
[----:B-1----:R1:W2:Y:S02]  /*13300*/  SYNCS.PHASECHK.TRANS64.TRYWAIT P0, [R9+URZ+0x60], R10 ;  /* 0x0000600a090075a7 */ /* 0x0022a400080011ff */
[----:B--2---:R-:W-:Y:S05]  /*13310*/  @!P0 NANOSLEEP.SYNCS 0x989680 ;  /* 0x009896800000895d */ /* 0x004fea0003900000 */
[----:B------:R-:W2:Y:S02]  /*13320*/  @!P0 SYNCS.PHASECHK.TRANS64 P0, [R9+URZ+0x60], R10 ;  /* 0x0000600a090085a7 */ /* 0x000ea400080010ff */
[----:B--2---:R-:W-:Y:S05]  /*13330*/  @!P0 BRA `(.L_x_219) ;  /* 0xfffffffc00f08947 */ /* 0x004fea000383ffff */
[----:B------:R-:W-:Y:S05]  /*13340*/  BRA `(.L_x_220) ;  /* 0xffffff2000dc7947 */ /* 0x000fea000383ffff */
.L_x_87:
[----:B------:R-:W-:Y:S07]  /*13350*/  MOV R9, UR21 ;  /* 0x0000001500097c02 */ /* 0x000fee0008000f00 */
.L_x_221:
[----:B-1----:R1:W2:Y:S02]  /*13360*/  SYNCS.PHASECHK.TRANS64.TRYWAIT P0, [R9+URZ+0x68], R10 ;  /* 0x0000680a090075a7 */ /* 0x0022a400080011ff */
[----:B--2---:R-:W-:Y:S05]  /*13370*/  @!P0 NANOSLEEP.SYNCS 0x989680 ;  /* 0x009896800000895d */ /* 0x004fea0003900000 */
[----:B------:R-:W2:Y:S02]  /*13380*/  @!P0 SYNCS.PHASECHK.TRANS64 P0, [R9+URZ+0x68], R10 ;  /* 0x0000680a090085a7 */ /* 0x000ea400080010ff */
[----:B--2---:R-:W-:Y:S05]  /*13390*/  @!P0 BRA `(.L_x_221) ;  /* 0xfffffffc00f08947 */ /* 0x004fea000383ffff */
[----:B------:R-:W-:Y:S05]  /*133a0*/  BRA `(.L_x_222) ;  /* 0xffffff24003c7947 */ /* 0x000fea000383ffff */
.L_x_88:
[----:B------:R-:W-:Y:S07]  /*133b0*/  MOV R0, UR21 ;  /* 0x0000001500007c02 */ /* 0x000fee0008000f00 */
.L_x_223:
[----:B-1----:R1:W2:Y:S02]  /*133c0*/  SYNCS.PHASECHK.TRANS64.TRYWAIT P0, [R0+URZ+0x50], R9 ;  /* 0x00005009000075a7 */ /* 0x0022a400080011ff */
[----:B--2---:R-:W-:Y:S05]  /*133d0*/  @!P0 NANOSLEEP.SYNCS 0x989680 ;  /* 0x009896800000895d */ /* 0x004fea0003900000 */
[----:B------:R-:W2:Y:S02]  /*133e0*/  @!P0 SYNCS.PHASECHK.TRANS64 P0, [R0+URZ+0x50], R9 ;  /* 0x00005009000085a7 */ /* 0x000ea400080010ff */
[----:B--2---:R-:W-:Y:S05]  /*133f0*/  @!P0 BRA `(.L_x_223) ;  /* 0xfffffffc00f08947 */ /* 0x004fea000383ffff */
[----:B------:R-:W-:Y:S05]  /*13400*/  BRA `(.L_x_224) ;  /* 0xffffff2400a07947 */ /* 0x000fea000383ffff */
.L_x_89:
[----:B------:R-:W-:Y:S07]  /*13410*/  MOV R0, UR21 ;  /* 0x0000001500007c02 */ /* 0x000fee0008000f00 */
.L_x_225:
[----:B-1----:R1:W2:Y:S02]  /*13420*/  SYNCS.PHASECHK.TRANS64.TRYWAIT P0, [R0+URZ+0x58], R9 ;  /* 0x00005809000075a7 */ /* 0x0022a400080011ff */
[----:B--2---:R-:W-:Y:S05]  /*13430*/  @!P0 NANOSLEEP.SYNCS 0x989680 ;  /* 0x009896800000895d */ /* 0x004fea0003900000 */
[----:B------:R-:W2:Y:S02]  /*13440*/  @!P0 SYNCS.PHASECHK.TRANS64 P0, [R0+URZ+0x58], R9 ;  /* 0x00005809000085a7 */ /* 0x000ea400080010ff */
[----:B--2---:R-:W-:Y:S05]  /*13450*/  @!P0 BRA `(.L_x_225) ;  /* 0xfffffffc00f08947 */ /* 0x004fea000383ffff */
[----:B------:R-:W-:Y:S05]  /*13460*/  BRA `(.L_x_226) ;  /* 0xffffff2800007947 */ /* 0x000fea000383ffff */
.L_x_90:
[----:B------:R-:W-:Y:S07]  /*13470*/  MOV R0, UR21 ;  /* 0x0000001500007c02 */ /* 0x000fee0008000f00 */
.L_x_227:
[----:B-1----:R1:W2:Y:S02]  /*13480*/  SYNCS.PHASECHK.TRANS64.TRYWAIT P0, [R0+URZ+0x60], R9 ;  /* 0x00006009000075a7 */ /* 0x0022a400080011ff */
[----:B--2---:R-:W-:Y:S05]  /*13490*/  @!P0 NANOSLEEP.SYNCS 0x989680 ;  /* 0x009896800000895d */ /* 0x004fea0003900000 */
[----:B------:R-:W2:Y:S02]  /*134a0*/  @!P0 SYNCS.PHASECHK.TRANS64 P0, [R0+URZ+0x60], R9 ;  /* 0x00006009000085a7 */ /* 0x000ea400080010ff */
[----:B--2---:R-:W-:Y:S05]  /*134b0*/  @!P0 BRA `(.L_x_227) ;  /* 0xfffffffc00f08947 */ /* 0x004fea000383ffff */
[----:B------:R-:W-:Y:S05]  /*134c0*/  BRA `(.L_x_228) ;  /* 0xffffff2800647947 */ /* 0x000fea000383ffff */
.L_x_91:
[----:B------:R-:W-:Y:S07]  /*134d0*/  MOV R0, UR21 ;  /* 0x0000001500007c02 */ /* 0x000fee0008000f00 */
.L_x_229:
[----:B-1----:R1:W2:Y:S02]  /*134e0*/  SYNCS.PHASECHK.TRANS64.TRYWAIT P0, [R0+URZ+0x68], R9 ;  /* 0x00006809000075a7 */ /* 0x0022a400080011ff */
[----:B--2---:R-:W-:Y:S05]  /*134f0*/  @!P0 NANOSLEEP.SYNCS 0x989680 ;  /* 0x009896800000895d */ /* 0x004fea0003900000 */
[----:B------:R-:W2:Y:S02]  /*13500*/  @!P0 SYNCS.PHASECHK.TRANS64 P0, [R0+URZ+0x68], R9 ;  /* 0x00006809000085a7 */ /* 0x000ea400080010ff */
[----:B--2---:R-:W-:Y:S05]  /*13510*/  @!P0 BRA `(.L_x_229) ;  /* 0xfffffffc00f08947 */ /* 0x004fea000383ffff */
[----:B------:R-:W-:Y:S05]  /*13520*/  BRA `(.L_x_230) ;  /* 0xffffff2800c07947 */ /* 0x000fea000383ffff */
.L_x_93:
[----:B------:R-:W-:-:S07]  /*13530*/  MOV R3, UR21 ;  /* 0x0000001500037c02 */ /* 0x000fce0008000f00 */
.L_x_231:
[----:B-1----:R1:W3:Y:S02]  /*13540*/  SYNCS.PHASECHK.TRANS64.TRYWAIT P0, [R3+URZ+0x50], R10 ;  /* 0x0000500a030075a7 */ /* 0x0022e400080011ff */
[----:B---3--:R-:W-:Y:S05]  /*13550*/  @!P0 NANOSLEEP.SYNCS 0x989680 ;  /* 0x009896800000895d */ /* 0x008fea0003900000 */
[----:B------:R-:W3:Y:S02]  /*13560*/  @!P0 SYNCS.PHASECHK.TRANS64 P0, [R3+URZ+0x50], R10 ;  /* 0x0000500a030085a7 */ /* 0x000ee400080010ff */
[----:B---3--:R-:W-:Y:S05]  /*13570*/  @!P0 BRA `(.L_x_231) ;  /* 0xfffffffc00f08947 */ /* 0x008fea000383ffff */
[----:B------:R-:W-:Y:S05]  /*13580*/  BRA `(.L_x_232) ;  /* 0xffffff2c00487947 */ /* 0x000fea000383ffff */
.L_x_94:
[----:B-1----:R-:W-:-:S07]  /*13590*/  MOV R3, UR21 ;  /* 0x0000001500037c02 */ /* 0x002fce0008000f00 */
.L_x_233:
[----:B-1----:R1:W3:Y:S02]  /*135a0*/  SYNCS.PHASECHK.TRANS64.TRYWAIT P0, [R3+URZ+0x58], R10 ;  /* 0x0000580a030075a7 */ /* 0x0022e400080011ff */
[----:B---3--:R-:W-:Y:S05]  /*135b0*/  @!P0 NANOSLEEP.SYNCS 0x989680 ;  /* 0x009896800000895d */ /* 0x008fea0003900000 */
[----:B------:R-:W3:Y:S02]  /*135c0*/  @!P0 SYNCS.PHASECHK.TRANS64 P0, [R3+URZ+0x58], R10 ;  /* 0x0000580a030085a7 */ /* 0x000ee400080010ff */
[----:B---3--:R-:W-:Y:S05]  /*135d0*/  @!P0 BRA `(.L_x_233) ;  /* 0xfffffffc00f08947 */ /* 0x008fea000383ffff */
[----:B------:R-:W-:Y:S05]  /*135e0*/  BRA `(.L_x_234) ;  /* 0xffffff2c00387947 */ /* 0x000fea000383ffff */
.L_x_95:
[----:B-1----:R-:W-:-:S07]  /*135f0*/  MOV R3, UR21 ;  /* 0x0000001500037c02 */ /* 0x002fce0008000f00 */
.L_x_235:
[----:B-1----:R1:W3:Y:S02]  /*13600*/  SYNCS.PHASECHK.TRANS64.TRYWAIT P0, [R3+URZ+0x60], R10 ;  /* 0x0000600a030075a7 */ /* 0x0022e400080011ff */
[----:B---3--:R-:W-:Y:S05]  /*13610*/  @!P0 NANOSLEEP.SYNCS 0x989680 ;  /* 0x009896800000895d */ /* 0x008fea0003900000 */
[----:B------:R-:W3:Y:S02]  /*13620*/  @!P0 SYNCS.PHASECHK.TRANS64 P0, [R3+URZ+0x60], R10 ;  /* 0x0000600a030085a7 */ /* 0x000ee400080010ff */
[----:B---3--:R-:W-:Y:S05]  /*13630*/  @!P0 BRA `(.L_x_235) ;  /* 0xfffffffc00f08947 */ /* 0x008fea000383ffff */
[----:B------:R-:W-:Y:S05]  /*13640*/  BRA `(.L_x_236) ;  /* 0xffffff2c002c7947 */ /* 0x000fea000383ffff */
.L_x_97:
[----:B-1----:R1:W2:Y:S02]  /*13650*/  SYNCS.PHASECHK.TRANS64.TRYWAIT P0, [R0+URZ+0x80], R3 ;  /* 0x00008003000075a7 */ /* 0x0022a400080011ff */
[----:B--2---:R-:W-:Y:S05]  /*13660*/  @!P0 NANOSLEEP.SYNCS 0x989680 ;  /* 0x009896800000895d */ /* 0x004fea0003900000 */
[----:B------:R-:W2:Y:S02]  /*13670*/  @!P0 SYNCS.PHASECHK.TRANS64 P0, [R0+URZ+0x80], R3 ;  /* 0x00008003000085a7 */ /* 0x000ea400080010ff */
[----:B--2---:R-:W-:Y:S05]  /*13680*/  @!P0 BRA `(.L_x_97) ;  /* 0xfffffffc00f08947 */ /* 0x004fea000383ffff */
[----:B------:R-:W-:Y:S05]  /*13690*/  BRA `(.L_x_237) ;  /* 0xffffff3000047947 */ /* 0x000fea000383ffff */
.L_x_108:
[----:B-1----:R-:W-:Y:S04]  /*136a0*/  MOV R3, UR45 ;  /* 0x0000002d00037c02 */ /* 0x002fe80008000f00 */
[----:B------:R1:W3:Y:S03]  /*136b0*/  SYNCS.PHASECHK.TRANS64.TRYWAIT P1, [R3+URZ+0x30], R6 ;  /* 0x00003006030075a7 */ /* 0x0002e600080211ff */
[----:B---3--:R-:W-:Y:S05]  /*136c0*/  @!P1 NANOSLEEP.SYNCS 0x989680 ;  /* 0x009896800000995d */ /* 0x008fea0003900000 */
[----:B------:R-:W3:Y:S02]  /*136d0*/  @!P1 SYNCS.PHASECHK.TRANS64 P1, [R3+URZ+0x30], R6 ;  /* 0x00003006030095a7 */ /* 0x000ee400080210ff */
[----:B---3--:R-:W-:Y:S05]  /*136e0*/  @!P1 BRA `(.L_x_108) ;  /* 0xfffffffc00ec9947 */ /* 0x008fea000383ffff */
[----:B------:R-:W-:Y:S05]  /*136f0*/  BRA `(.L_x_107) ;  /* 0xffffff3c00e47947 */ /* 0x000fea000383ffff */
.L_x_110:
[----:B-1----:R-:W-:Y:S04]  /*13700*/  MOV R3, UR45 ;  /* 0x0000002d00037c02 */ /* 0x002fe80008000f00 */
[----:B------:R1:W4:Y:S03]  /*13710*/  SYNCS.PHASECHK.TRANS64.TRYWAIT P0, [R3+URZ+0xa0], R4 ;  /* 0x0000a004030075a7 */ /* 0x00032600080011ff */
[----:B----4-:R-:W-:Y:S05]  /*13720*/  @!P0 NANOSLEEP.SYNCS 0x989680 ;  /* 0x009896800000895d */ /* 0x010fea0003900000 */
[----:B------:R-:W4:Y:S02]  /*13730*/  @!P0 SYNCS.PHASECHK.TRANS64 P0, [R3+URZ+0xa0], R4 ;  /* 0x0000a004030085a7 */ /* 0x000f2400080010ff */
[----:B----4-:R-:W-:Y:S05]  /*13740*/  @!P0 BRA `(.L_x_110) ;  /* 0xfffffffc00ec8947 */ /* 0x010fea000383ffff */
[----:B------:R-:W-:Y:S05]  /*13750*/  BRA `(.L_x_109) ;  /* 0xffffff4000147947 */ /* 0x000fea000383ffff */
.L_x_121:
[----:B--2---:R2:W4:Y:S02]  /*13760*/  SYNCS.PHASECHK.TRANS64.TRYWAIT P0, [R3+URZ+0x30], R0 ;  /* 0x00003000030075a7 */ /* 0x00452400080011ff */
[----:B----4-:R-:W-:Y:S05]  /*13770*/  @!P0 NANOSLEEP.SYNCS 0x989680 ;  /* 0x009896800000895d */ /* 0x010fea0003900000 */
[----:B------:R-:W4:Y:S02]  /*13780*/  @!P0 SYNCS.PHASECHK.TRANS64 P0, [R3+URZ+0x30], R0 ;  /* 0x00003000030085a7 */ /* 0x000f2400080010ff */
[----:B----4-:R-:W-:Y:S05]  /*13790*/  @!P0 BRA `(.L_x_121) ;  /* 0xfffffffc00f08947 */ /* 0x010fea000383ffff */
[----:B------:R-:W-:Y:S05]  /*137a0*/  BRA `(.L_x_120) ;  /* 0xffffff5400c87947 */ /* 0x000fea000383ffff */
.L_x_131:
[----:B-1----:R1:W2:Y:S02]  /*137b0*/  SYNCS.PHASECHK.TRANS64.TRYWAIT P0, [R11+URZ+0x30], R8 ;  /* 0x000030080b0075a7 */ /* 0x0022a400080011ff */
[----:B--2---:R-:W-:Y:S05]  /*137c0*/  @!P0 NANOSLEEP.SYNCS 0x989680 ;  /* 0x009896800000895d */ /* 0x004fea0003900000 */
[----:B------:R-:W2:Y:S02]  /*137d0*/  @!P0 SYNCS.PHASECHK.TRANS64 P0, [R11+URZ+0x30], R8 ;  /* 0x000030080b0085a7 */ /* 0x000ea400080010ff */
[----:B--2---:R-:W-:Y:S05]  /*137e0*/  @!P0 BRA `(.L_x_131) ;  /* 0xfffffffc00f08947 */ /* 0x004fea000383ffff */
[----:B------:R-:W-:Y:S05]  /*137f0*/  BRA `(.L_x_130) ;  /* 0xffffff6c00647947 */ /* 0x000fea000383ffff */
.L_x_141:
[----:B-1----:R1:W2:Y:S02]  /*13800*/  SYNCS.PHASECHK.TRANS64.TRYWAIT P0, [R0+URZ+0x30], R5 ;  /* 0x00003005000075a7 */ /* 0x0022a400080011ff */
[----:B--2---:R-:W-:Y:S05]  /*13810*/  @!P0 NANOSLEEP.SYNCS 0x989680 ;  /* 0x009896800000895d */ /* 0x004fea0003900000 */
[----:B------:R-:W2:Y:S02]  /*13820*/  @!P0 SYNCS.PHASECHK.TRANS64 P0, [R0+URZ+0x30], R5 ;  /* 0x00003005000085a7 */ /* 0x000ea400080010ff */
[----:B--2---:R-:W-:Y:S05]  /*13830*/  @!P0 BRA `(.L_x_141) ;  /* 0xfffffffc00f08947 */ /* 0x004fea000383ffff */
[----:B------:R-:W-:Y:S05]  /*13840*/  BRA `(.L_x_140) ;  /* 0xffffff8000bc7947 */ /* 0x000fea000383ffff */
.L_x_151:
[----:B-1----:R1:W4:Y:S02]  /*13850*/  SYNCS.PHASECHK.TRANS64.TRYWAIT P0, [R8+URZ+0x30], R5 ;  /* 0x00003005080075a7 */ /* 0x00232400080011ff */
[----:B----4-:R-:W-:Y:S05]  /*13860*/  @!P0 NANOSLEEP.SYNCS 0x989680 ;  /* 0x009896800000895d */ /* 0x010fea0003900000 */
[----:B------:R-:W4:Y:S02]  /*13870*/  @!P0 SYNCS.PHASECHK.TRANS64 P0, [R8+URZ+0x30], R5 ;  /* 0x00003005080085a7 */ /* 0x000f2400080010ff */
[----:B----4-:R-:W-:Y:S05]  /*13880*/  @!P0 BRA `(.L_x_151) ;  /* 0xfffffffc00f08947 */ /* 0x010fea000383ffff */
[----:B------:R-:W-:Y:S05]  /*13890*/  BRA `(.L_x_150) ;  /* 0xffffff9800507947 */ /* 0x000fea000383ffff */
.L_x_161:
[----:B-1----:R1:W4:Y:S02]  /*138a0*/  SYNCS.PHASECHK.TRANS64.TRYWAIT P0, [R8+URZ+0x30], R5 ;  /* 0x00003005080075a7 */ /* 0x00232400080011ff */
[----:B----4-:R-:W-:Y:S05]  /*138b0*/  @!P0 NANOSLEEP.SYNCS 0x989680 ;  /* 0x009896800000895d */ /* 0x010fea0003900000 */
[----:B------:R-:W4:Y:S02]  /*138c0*/  @!P0 SYNCS.PHASECHK.TRANS64 P0, [R8+URZ+0x30], R5 ;  /* 0x00003005080085a7 */ /* 0x000f2400080010ff */
[----:B----4-:R-:W-:Y:S05]  /*138d0*/  @!P0 BRA `(.L_x_161) ;  /* 0xfffffffc00f08947 */ /* 0x010fea000383ffff */
[----:B------:R-:W-:Y:S05]  /*138e0*/  BRA `(.L_x_160) ;  /* 0xffffffac00c07947 */ /* 0x000fea000383ffff */
.L_x_171:
[----:B-1----:R1:W4:Y:S02]  /*138f0*/  SYNCS.PHASECHK.TRANS64.TRYWAIT P0, [R0+URZ+0x30], R5 ;  /* 0x00003005000075a7 */ /* 0x00232400080011ff */
[----:B----4-:R-:W-:Y:S05]  /*13900*/  @!P0 NANOSLEEP.SYNCS 0x989680 ;  /* 0x009896800000895d */ /* 0x010fea0003900000 */
[----:B------:R-:W4:Y:S02]  /*13910*/  @!P0 SYNCS.PHASECHK.TRANS64 P0, [R0+URZ+0x30], R5 ;  /* 0x00003005000085a7 */ /* 0x000f2400080010ff */
[----:B----4-:R-:W-:Y:S05]  /*13920*/  @!P0 BRA `(.L_x_171) ;  /* 0xfffffffc00f08947 */ /* 0x010fea000383ffff */
[----:B------:R-:W-:Y:S05]  /*13930*/  BRA `(.L_x_170) ;  /* 0xffffffc400547947 */ /* 0x000fea000383ffff */
.L_x_181:
[----:B-1----:R1:W4:Y:S02]  /*13940*/  SYNCS.PHASECHK.TRANS64.TRYWAIT P0, [R0+URZ+0x30], R3 ;  /* 0x00003003000075a7 */ /* 0x00232400080011ff */
[----:B----4-:R-:W-:Y:S05]  /*13950*/  @!P0 NANOSLEEP.SYNCS 0x989680 ;  /* 0x009896800000895d */ /* 0x010fea0003900000 */
[----:B------:R-:W4:Y:S02]  /*13960*/  @!P0 SYNCS.PHASECHK.TRANS64 P0, [R0+URZ+0x30], R3 ;  /* 0x00003003000085a7 */ /* 0x000f2400080010ff */
[----:B----4-:R-:W-:Y:S05]  /*13970*/  @!P0 BRA `(.L_x_181) ;  /* 0xfffffffc00f08947 */ /* 0x010fea000383ffff */
[----:B------:R-:W-:Y:S05]  /*13980*/  BRA `(.L_x_180) ;  /* 0xffffffd800b87947 */ /* 0x000fea000383ffff */
        .weak           $__internal_0_$__cuda_sm10x_tcgen05_guardrail_trap_col_being_dealloced_not_returned_by_alloc
        .type           $__internal_0_$__cuda_sm10x_tcgen05_guardrail_trap_col_being_dealloced_not_returned_by_alloc,@function
        .size           $__internal_0_$__cuda_sm10x_tcgen05_guardrail_trap_col_being_dealloced_not_returned_by_alloc,($__internal_1_$__cuda_sm10x_tcgen05_guardrail_trap_phase_invalid_during_alloc - $__internal_0_$__cuda_sm10x_tcgen05_guardrail_trap_col_being_dealloced_not_returned_by_alloc)
$__internal_0_$__cuda_sm10x_tcgen05_guardrail_trap_col_being_dealloced_not_returned_by_alloc:
[----:B------:R-:W-:Y:S05]  /*13990*/  BPT.TRAP 0x1 ;  /* 0x000000040000795c */ /* 0x000fea0000300000 */
[----:B------:R-:W-:-:S04]  /*139a0*/  HFMA2 R3, -RZ, RZ, 0, 0 ;  /* 0x00000000ff037431 */ /* 0x000fc800000001ff */
[----:B------:R-:W-:Y:S05]  /*139b0*/  RET.REL.NODEC R2 `(_ZN7cutlass13device_kernelINS_4gemm6kernel13GemmUniversalIN4cute5tupleIJiiiiEEENS1_10collective13CollectiveMmaINS1_46MainloopSm100TmaUmmaWarpSpecializedBlockScaledILi3ELi2ELi1ENS5_IJNS4_1CILi4EEENSA_ILi2EEENSA_ILi1EEEEEEEENS5_IJNSA_ILi128EEENSA_ILi256EEESG_EEENS5_IJNS_12float_e5m2_tENS_13float_ue8m0_tEEEENS5_IJNS5_IJlSD_lEEENS4_6LayoutINS5_IJNS5_IJNS5_IJNSA_ILi32EEESB_EEEiEEESQ_NS5_IJSD_iEEEEEENS5_IJNS5_IJNS5_IJNSA_ILi16EEESB_EEEiEEENS5_IJNS5_IJNSA_ILi0EEESD_EEENSA_ILi512EEEEEENS5_IJSW_iEEEEEEEEEEESL_S13_NS4_8TiledMMAINS4_8MMA_AtomIJNS4_21SM100_MMA_MXF8F6F4_SSISJ_SJ_fSK_Li128ELi256ELNS4_4UMMA5MajorE0ELS18_0ELNS17_7ScaleInE0ELS19_0EEEEEENSN_INS5_IJSD_SD_SD_EEENS5_IJSW_SW_SW_EEEEENS5_IJNS4_10UnderscoreES1F_S1F_EEEEENS5_IJNS4_23SM90_TMA_LOAD_MULTICASTES1I_EEENS5_IJNS4_14ComposedLayoutINS4_7SwizzleILi3ELi4ELi3EEENS4_18smem_ptr_flag_bitsILi8EEENSN_INS5_IJNSA_ILi8EEESG_EEENS5_IJSG_SD_EEEEEEENSN_INS5_IJNS5_IJNS5_IJSP_SD_EEENS5_IJSO_SD_EEEEEESD_NS5_IJSB_SD_EEEEEENS5_IJNS5_IJNS5_IJSU_SY_EEESX_EEESW_NS5_IJSD_SY_EEEEEEEEEEEvNS4_8identityES1J_NS5_IJS1T_NSN_INS5_IJNS5_IJNS5_IJSP_SC_EEES1V_EEESD_S1X_EEENS5_IJS20_SW_NS5_IJSD_NSA_ILi1024EEEEEEEEEEEEEEvS25_EENS_8epilogue10collective18CollectiveEpilogueINS2F_23Sm100TmaWarpSpecializedILi4ELi2ELi32ELb1ELb0EEEJNS5_IJNSA_ILi64EEESH_SG_EEENS5_IJNSN_IS2K_SD_EENSN_INS5_IJSO_SC_EEENS5_IJSD_SG_EEEEEEEENS_10bfloat16_tESM_S2R_SM_NS2F_6fusion15FusionCallbacksIS2J_NS2S_17LinearCombinationIS2R_fS2R_fLNS_15FloatRoundStyleE2EEES2L_S2Q_JEEENS4_5SM1004TMEM4LOAD26SM100_TMEM_LOAD_32dp32b32xENS4_13SM90_TMA_LOADENS1K_INS1L_ILi2ELi4ELi3EEENS1N_ILi16EEENSN_INS5_IJS1P_SO_EEES1V_EEEENS4_39AutoVectorizingCopyWithAssumedAlignmentILi128EEENS4_14SM90_TMA_STOREES37_S39_S39_EEEvvEEEEvNT_6ParamsE) ;  /* 0xfffffec402907950 */ /* 0x000fea0003c3ffff */
        .weak           $__internal_1_$__cuda_sm10x_tcgen05_guardrail_trap_phase_invalid_during_alloc
        .type           $__internal_1_$__cuda_sm10x_tcgen05_guardrail_trap_phase_invalid_during_alloc,@function
        .size           $__internal_1_$__cuda_sm10x_tcgen05_guardrail_trap_phase_invalid_during_alloc,($__internal_2_$__cuda_sm10x_tcgen05_guardrail_trap_unallocated_columns_being_dealloced - $__internal_1_$__cuda_sm10x_tcgen05_guardrail_trap_phase_invalid_during_alloc)
$__internal_1_$__cuda_sm10x_tcgen05_guardrail_trap_phase_invalid_during_alloc:
[----:B------:R-:W-:Y:S05]  /*139c0*/  BPT.TRAP 0x1 ;  /* 0x000000040000795c */ /* 0x000fea0000300000 */
[----:B------:R-:W-:-:S04]  /*139d0*/  MOV R5, 0x0 ;  /* 0x0000000000057802 */ /* 0x000fc80000000f00 */
[----:B------:R-:W-:Y:S05]  /*139e0*/  RET.REL.NODEC R4 `(_ZN7cutlass13device_kernelINS_4gemm6kernel13GemmUniversalIN4cute5tupleIJiiiiEEENS1_10collective13CollectiveMmaINS1_46MainloopSm100TmaUmmaWarpSpecializedBlockScaledILi3ELi2ELi1ENS5_IJNS4_1CILi4EEENSA_ILi2EEENSA_ILi1EEEEEEEENS5_IJNSA_ILi128EEENSA_ILi256EEESG_EEENS5_IJNS_12float_e5m2_tENS_13float_ue8m0_tEEEENS5_IJNS5_IJlSD_lEEENS4_6LayoutINS5_IJNS5_IJNS5_IJNSA_ILi32EEESB_EEEiEEESQ_NS5_IJSD_iEEEEEENS5_IJNS5_IJNS5_IJNSA_ILi16EEESB_EEEiEEENS5_IJNS5_IJNSA_ILi0EEESD_EEENSA_ILi512EEEEEENS5_IJSW_iEEEEEEEEEEESL_S13_NS4_8TiledMMAINS4_8MMA_AtomIJNS4_21SM100_MMA_MXF8F6F4_SSISJ_SJ_fSK_Li128ELi256ELNS4_4UMMA5MajorE0ELS18_0ELNS17_7ScaleInE0ELS19_0EEEEEENSN_INS5_IJSD_SD_SD_EEENS5_IJSW_SW_SW_EEEEENS5_IJNS4_10UnderscoreES1F_S1F_EEEEENS5_IJNS4_23SM90_TMA_LOAD_MULTICASTES1I_EEENS5_IJNS4_14ComposedLayoutINS4_7SwizzleILi3ELi4ELi3EEENS4_18smem_ptr_flag_bitsILi8EEENSN_INS5_IJNSA_ILi8EEESG_EEENS5_IJSG_SD_EEEEEEENSN_INS5_IJNS5_IJNS5_IJSP_SD_EEENS5_IJSO_SD_EEEEEESD_NS5_IJSB_SD_EEEEEENS5_IJNS5_IJNS5_IJSU_SY_EEESX_EEESW_NS5_IJSD_SY_EEEEEEEEEEEvNS4_8identityES1J_NS5_IJS1T_NSN_INS5_IJNS5_IJNS5_IJSP_SC_EEES1V_EEESD_S1X_EEENS5_IJS20_SW_NS5_IJSD_NSA_ILi1024EEEEEEEEEEEEEEvS25_EENS_8epilogue10collective18CollectiveEpilogueINS2F_23Sm100TmaWarpSpecializedILi4ELi2ELi32ELb1ELb0EEEJNS5_IJNSA_ILi64EEESH_SG_EEENS5_IJNSN_IS2K_SD_EENSN_INS5_IJSO_SC_EEENS5_IJSD_SG_EEEEEEEENS_10bfloat16_tESM_S2R_SM_NS2F_6fusion15FusionCallbacksIS2J_NS2S_17LinearCombinationIS2R_fS2R_fLNS_15FloatRoundStyleE2EEES2L_S2Q_JEEENS4_5SM1004TMEM4LOAD26SM100_TMEM_LOAD_32dp32b32xENS4_13SM90_TMA_LOADENS1K_INS1L_ILi2ELi4ELi3EEENS1N_ILi16EEENSN_INS5_IJS1P_SO_EEES1V_EEEENS4_39AutoVectorizingCopyWithAssumedAlignmentILi128EEENS4_14SM90_TMA_STOREES37_S39_S39_EEEvvEEEEvNT_6ParamsE) ;  /* 0xfffffec404847950 */ /* 0x000fea0003c3ffff */
        .weak           $__internal_2_$__cuda_sm10x_tcgen05_guardrail_trap_unallocated_columns_being_dealloced
        .type           $__internal_2_$__cuda_sm10x_tcgen05_guardrail_trap_unallocated_columns_being_dealloced,@function
        .size           $__internal_2_$__cuda_sm10x_tcgen05_guardrail_trap_unallocated_columns_being_dealloced,(.L_x_239 - $__internal_2_$__cuda_sm10x_tcgen05_guardrail_trap_unallocated_columns_being_dealloced)
$__internal_2_$__cuda_sm10x_tcgen05_guardrail_trap_unallocated_columns_being_dealloced:
[----:B------:R-:W-:Y:S05]  /*139f0*/  BPT.TRAP 0x1 ;  /* 0x000000040000795c */ /* 0x000fea0000300000 */
[----:B------:R-:W-:-:S04]  /*13a00*/  HFMA2 R3, -RZ, RZ, 0, 0 ;  /* 0x00000000ff037431 */ /* 0x000fc800000001ff */
[----:B------:R-:W-:Y:S05]  /*13a10*/  RET.REL.NODEC R2 `(_ZN7cutlass13device_kernelINS_4gemm6kernel13GemmUniversalIN4cute5tupleIJiiiiEEENS1_10collective13CollectiveMmaINS1_46MainloopSm100TmaUmmaWarpSpecializedBlockScaledILi3ELi2ELi1ENS5_IJNS4_1CILi4EEENSA_ILi2EEENSA_ILi1EEEEEEEENS5_IJNSA_ILi128EEENSA_ILi256EEESG_EEENS5_IJNS_12float_e5m2_tENS_13float_ue8m0_tEEEENS5_IJNS5_IJlSD_lEEENS4_6LayoutINS5_IJNS5_IJNS5_IJNSA_ILi32EEESB_EEEiEEESQ_NS5_IJSD_iEEEEEENS5_IJNS5_IJNS5_IJNSA_ILi16EEESB_EEEiEEENS5_IJNS5_IJNSA_ILi0EEESD_EEENSA_ILi512EEEEEENS5_IJSW_iEEEEEEEEEEESL_S13_NS4_8TiledMMAINS4_8MMA_AtomIJNS4_21SM100_MMA_MXF8F6F4_SSISJ_SJ_fSK_Li128ELi256ELNS4_4UMMA5MajorE0ELS18_0ELNS17_7ScaleInE0ELS19_0EEEEEENSN_INS5_IJSD_SD_SD_EEENS5_IJSW_SW_SW_EEEEENS5_IJNS4_10UnderscoreES1F_S1F_EEEEENS5_IJNS4_23SM90_TMA_LOAD_MULTICASTES1I_EEENS5_IJNS4_14ComposedLayoutINS4_7SwizzleILi3ELi4ELi3EEENS4_18smem_ptr_flag_bitsILi8EEENSN_INS5_IJNSA_ILi8EEESG_EEENS5_IJSG_SD_EEEEEEENSN_INS5_IJNS5_IJNS5_IJSP_SD_EEENS5_IJSO_SD_EEEEEESD_NS5_IJSB_SD_EEEEEENS5_IJNS5_IJNS5_IJSU_SY_EEESX_EEESW_NS5_IJSD_SY_EEEEEEEEEEEvNS4_8identityES1J_NS5_IJS1T_NSN_INS5_IJNS5_IJNS5_IJSP_SC_EEES1V_EEESD_S1X_EEENS5_IJS20_SW_NS5_IJSD_NSA_ILi1024EEEEEEEEEEEEEEvS25_EENS_8epilogue10collective18CollectiveEpilogueINS2F_23Sm100TmaWarpSpecializedILi4ELi2ELi32ELb1ELb0EEEJNS5_IJNSA_ILi64EEESH_SG_EEENS5_IJNSN_IS2K_SD_EENSN_INS5_IJSO_SC_EEENS5_IJSD_SG_EEEEEEEENS_10bfloat16_tESM_S2R_SM_NS2F_6fusion15FusionCallbacksIS2J_NS2S_17LinearCombinationIS2R_fS2R_fLNS_15FloatRoundStyleE2EEES2L_S2Q_JEEENS4_5SM1004TMEM4LOAD26SM100_TMEM_LOAD_32dp32b32xENS4_13SM90_TMA_LOADENS1K_INS1L_ILi2ELi4ELi3EEENS1N_ILi16EEENSN_INS5_IJS1P_SO_EEES1V_EEEENS4_39AutoVectorizingCopyWithAssumedAlignmentILi128EEENS4_14SM90_TMA_STOREES37_S39_S39_EEEvvEEEEvNT_6ParamsE) ;  /* 0xfffffec402787950 */ /* 0x000fea0003c3ffff */
.L_x_238:
[----:B------:R-:W-:-:S00]  /*13a20*/  BRA `(.L_x_238) ;  /* 0xfffffffc00fc7947 */ /* 0x000fc0000383ffff */
[----:B------:R-:W-:-:S00]  /*13a30*/  NOP ;  /* 0x0000000000007918 */ /* 0x000fc00000000000 */
        /* <DEDUP_REMOVED lines=12> */
.L_x_239:


//--------------------- .nv.global.init           --------------------------
	.section	.nv.global.init,"aw",@progbits
.nv.global.init:
	.type		$str$27,@object
	.size		$str$27,($str$28 - $str$27)
$str$27:
        /*0000*/ 	.byte	0x28, 0x61, 0x64, 0x64, 0x72, 0x65, 0x73, 0x73, 0x20, 0x26, 0x20, 0x6d, 0x61, 0x73, 0x6b, 0x29
        /*0010*/ 	.byte	0x20, 0x3d, 0x3d, 0x20, 0x30, 0x00
	.type		$str$28,@object
	.size		$str$28,($str$26 - $str$28)
$str$28:
        /*0016*/ 	.byte	0x2f, 0x74, 0x6d, 0x70, 0x2f, 0x63, 0x75, 0x74, 0x6c, 0x61, 0x73, 0x73, 0x5f, 0x73, 0x77, 0x65
        /*0026*/ 	.byte	0x65, 0x70, 0x5f, 0x73, 0x72, 0x63, 0x2f, 0x69, 0x6e, 0x63, 0x6c, 0x75, 0x64, 0x65, 0x2f, 0x63
        /*0036*/ 	.byte	0x75, 0x74, 0x65, 0x2f, 0x70, 0x6f, 0x69, 0x6e, 0x74, 0x65, 0x72, 0x5f, 0x66, 0x6c, 0x61, 0x67
        /*0046*/ 	.byte	0x67, 0x65, 0x64, 0x2e, 0x68, 0x70, 0x70, 0x00
	.type		$str$26,@object
	.size		$str$26,($str$25 - $str$26)
$str$26:
        /*004e*/ 	.byte	0x2f, 0x74, 0x6d, 0x70, 0x2f, 0x63, 0x75, 0x74, 0x6c, 0x61, 0x73, 0x73, 0x5f, 0x73, 0x77, 0x65
        /*005e*/ 	.byte	0x65, 0x70, 0x5f, 0x73, 0x72, 0x63, 0x2f, 0x69, 0x6e, 0x63, 0x6c, 0x75, 0x64, 0x65, 0x2f, 0x63
        /*006e*/ 	.byte	0x75, 0x74, 0x65, 0x2f, 0x61, 0x74, 0x6f, 0x6d, 0x2f, 0x63, 0x6f, 0x70, 0x79, 0x5f, 0x74, 0x72
        /*007e*/ 	.byte	0x61, 0x69, 0x74, 0x73, 0x5f, 0x73, 0x6d, 0x31, 0x30, 0x30, 0x2e, 0x68, 0x70, 0x70, 0x00
	.type		$str$25,@object
	.size		$str$25,(__unnamed_1 - $str$25)
$str$25:
        /*008d*/ 	.byte	0x28, 0x28, 0x75, 0x69, 0x6e, 0x74, 0x33, 0x32, 0x5f, 0x74, 0x28, 0x74, 0x68, 0x72, 0x65, 0x61
        /*009d*/ 	.byte	0x64, 0x49, 0x64, 0x78, 0x2e, 0x78, 0x29, 0x20, 0x2f, 0x20, 0x33, 0x32, 0x29, 0x20, 0x25, 0x20
        /*00ad*/ 	.byte	0x34, 0x29, 0x20, 0x3d, 0x3d, 0x20, 0x28, 0x28, 0x28, 0x74, 0x6d, 0x65, 0x6d, 0x5f, 0x61, 0x64
        /*00bd*/ 	.byte	0x64, 0x72, 0x20, 0x3e, 0x3e, 0x20, 0x31, 0x36, 0x29, 0x20, 0x2f, 0x20, 0x33, 0x32, 0x29, 0x20
        /*00cd*/ 	.byte	0x25, 0x20, 0x34, 0x29, 0x00
	.type		__unnamed_1,@object
	.size		__unnamed_1,(__unnamed_2 - __unnamed_1)
__unnamed_1:
        /*00d2*/ 	.byte	0x61, 0x75, 0x74, 0x6f, 0x20, 0x63, 0x75, 0x74, 0x65, 0x3a, 0x3a, 0x61, 0x73, 0x5f, 0x70, 0x6f
        /* <DEDUP_REMOVED lines=24> */
        /*0262*/ 	.byte	0x43, 0x3c, 0x34, 0x30, 0x39, 0x36, 0x3e, 0x3e, 0x3e, 0x3e, 0x5d, 0x00
	.type		__unnamed_2,@object
	.size		__unnamed_2,(.L_2 - __unnamed_2)
__unnamed_2:
        /* <DEDUP_REMOVED lines=42> */
        /*050e*/ 	.byte	0x3e, 0x3e, 0x5d, 0x00
.L_2:


//--------------------- .nv.shared._ZN7cutlass13device_kernelINS_4gemm6kernel13GemmUniversalIN4cute5tupleIJiiiiEEENS1_10collective13CollectiveMmaINS1_46MainloopSm100TmaUmmaWarpSpecializedBlockScaledILi3ELi2ELi1ENS5_IJNS4_1CILi4EEENSA_ILi2EEENSA_ILi1EEEEEEEENS5_IJNSA_ILi128EEENSA_ILi256EEESG_EEENS5_IJNS_12float_e5m2_tENS_13float_ue8m0_tEEEENS5_IJNS5_IJlSD_lEEENS4_6LayoutINS5_IJNS5_IJNS5_IJNSA_ILi32EEESB_EEEiEEESQ_NS5_IJSD_iEEEEEENS5_IJNS5_IJNS5_IJNSA_ILi16EEESB_EEEiEEENS5_IJNS5_IJNSA_ILi0EEESD_EEENSA_ILi512EEEEEENS5_IJSW_iEEEEEEEEEEESL_S13_NS4_8TiledMMAINS4_8MMA_AtomIJNS4_21SM100_MMA_MXF8F6F4_SSISJ_SJ_fSK_Li128ELi256ELNS4_4UMMA5MajorE0ELS18_0ELNS17_7ScaleInE0ELS19_0EEEEEENSN_INS5_IJSD_SD_SD_EEENS5_IJSW_SW_SW_EEEEENS5_IJNS4_10UnderscoreES1F_S1F_EEEEENS5_IJNS4_23SM90_TMA_LOAD_MULTICASTES1I_EEENS5_IJNS4_14ComposedLayoutINS4_7SwizzleILi3ELi4ELi3EEENS4_18smem_ptr_flag_bitsILi8EEENSN_INS5_IJNSA_ILi8EEESG_EEENS5_IJSG_SD_EEEEEEENSN_INS5_IJNS5_IJNS5_IJSP_SD_EEENS5_IJSO_SD_EEEEEESD_NS5_IJSB_SD_EEEEEENS5_IJNS5_IJNS5_IJSU_SY_EEESX_EEESW_NS5_IJSD_SY_EEEEEEEEEEEvNS4_8identityES1J_NS5_IJS1T_NSN_INS5_IJNS5_IJNS5_IJSP_SC_EEES1V_EEESD_S1X_EEENS5_IJS20_SW_NS5_IJSD_NSA_ILi1024EEEEEEEEEEEEEEvS25_EENS_8epilogue10collective18CollectiveEpilogueINS2F_23Sm100TmaWarpSpecializedILi4ELi2ELi32ELb1ELb0EEEJNS5_IJNSA_ILi64EEESH_SG_EEENS5_IJNSN_IS2K_SD_EENSN_INS5_IJSO_SC_EEENS5_IJSD_SG_EEEEEEEENS_10bfloat16_tESM_S2R_SM_NS2F_6fusion15FusionCallbacksIS2J_NS2S_17LinearCombinationIS2R_fS2R_fLNS_15FloatRoundStyleE2EEES2L_S2Q_JEEENS4_5SM1004TMEM4LOAD26SM100_TMEM_LOAD_32dp32b32xENS4_13SM90_TMA_LOADENS1K_INS1L_ILi2ELi4ELi3EEENS1N_ILi16EEENSN_INS5_IJS1P_SO_EEES1V_EEEENS4_39AutoVectorizingCopyWithAssumedAlignmentILi128EEENS4_14SM90_TMA_STOREES37_S39_S39_EEEvvEEEEvNT_6ParamsE --------------------------
	.section	.nv.shared._ZN7cutlass13device_kernelINS_4gemm6kernel13GemmUniversalIN4cute5tupleIJiiiiEEENS1_10collective13CollectiveMmaINS1_46MainloopSm100TmaUmmaWarpSpecializedBlockScaledILi3ELi2ELi1ENS5_IJNS4_1CILi4EEENSA_ILi2EEENSA_ILi1EEEEEEEENS5_IJNSA_ILi128EEENSA_ILi256EEESG_EEENS5_IJNS_12float_e5m2_tENS_13float_ue8m0_tEEEENS5_IJNS5_IJlSD_lEEENS4_6LayoutINS5_IJNS5_IJNS5_IJNSA_ILi32EEESB_EEEiEEESQ_NS5_IJSD_iEEEEEENS5_IJNS5_IJNS5_IJNSA_ILi16EEESB_EEEiEEENS5_IJNS5_IJNSA_ILi0EEESD_EEENSA_ILi512EEEEEENS5_IJSW_iEEEEEEEEEEESL_S13_NS4_8TiledMMAINS4_8MMA_AtomIJNS4_21SM100_MMA_MXF8F6F4_SSISJ_SJ_fSK_Li128ELi256ELNS4_4UMMA5MajorE0ELS18_0ELNS17_7ScaleInE0ELS19_0EEEEEENSN_INS5_IJSD_SD_SD_EEENS5_IJSW_SW_SW_EEEEENS5_IJNS4_10UnderscoreES1F_S1F_EEEEENS5_IJNS4_23SM90_TMA_LOAD_MULTICASTES1I_EEENS5_IJNS4_14ComposedLayoutINS4_7SwizzleILi3ELi4ELi3EEENS4_18smem_ptr_flag_bitsILi8EEENSN_INS5_IJNSA_ILi8EEESG_EEENS5_IJSG_SD_EEEEEEENSN_INS5_IJNS5_IJNS5_IJSP_SD_EEENS5_IJSO_SD_EEEEEESD_NS5_IJSB_SD_EEEEEENS5_IJNS5_IJNS5_IJSU_SY_EEESX_EEESW_NS5_IJSD_SY_EEEEEEEEEEEvNS4_8identityES1J_NS5_IJS1T_NSN_INS5_IJNS5_IJNS5_IJSP_SC_EEES1V_EEESD_S1X_EEENS5_IJS20_SW_NS5_IJSD_NSA_ILi1024EEEEEEEEEEEEEEvS25_EENS_8epilogue10collective18CollectiveEpilogueINS2F_23Sm100TmaWarpSpecializedILi4ELi2ELi32ELb1ELb0EEEJNS5_IJNSA_ILi64EEESH_SG_EEENS5_IJNSN_IS2K_SD_EENSN_INS5_IJSO_SC_EEENS5_IJSD_SG_EEEEEEEENS_10bfloat16_tESM_S2R_SM_NS2F_6fusion15FusionCallbacksIS2J_NS2S_17LinearCombinationIS2R_fS2R_fLNS_15FloatRoundStyleE2EEES2L_S2Q_JEEENS4_5SM1004TMEM4LOAD26SM100_TMEM_LOAD_32dp32b32xENS4_13SM90_TMA_LOADENS1K_INS1L_ILi2ELi4ELi3EEENS1N_ILi16EEENSN_INS5_IJS1P_SO_EEES1V_EEEENS4_39AutoVectorizingCopyWithAssumedAlignmentILi128EEENS4_14SM90_TMA_STOREES37_S39_S39_EEEvvEEEEvNT_6ParamsE,"aw",@nobits
	.sectionflags	@""
	.align	16
	.zero		1024


//--------------------- .nv.shared.reserved.0     --------------------------
	.section	.nv.shared.reserved.0,"aw",@nobits
	.weak		__nv_reservedSMEM_offset_0_alias
	.size		__nv_reservedSMEM_offset_0_alias, 0, 64
	.other		__nv_reservedSMEM_offset_0_alias,@"STO_CUDA_RESERVED_SHARED STV_DEFAULT"
__nv_reservedSMEM_offset_0_alias:
	.zero		0
.nv.shared.reserved.0:
	.zero		64
	.weak		__nv_reservedSMEM_tcgen05_partition
	.type		__nv_reservedSMEM_tcgen05_partition,@object
	.size		__nv_reservedSMEM_tcgen05_partition,(.L_0 - __nv_reservedSMEM_tcgen05_partition)
__nv_reservedSMEM_tcgen05_partition:
	.zero		32
.L_0:


//--------------------- .nv.global                --------------------------
	.section	.nv.global,"aw",@nobits
.nv.global:
	.type		_ZN40_INTERNAL_8dc5a3b6_4_k_cu_0ba31603_342474cute1_E,@object
	.size		_ZN40_INTERNAL_8dc5a3b6_4_k_cu_0ba31603_342474cute1_E,(_ZN40_INTERNAL_8dc5a3b6_4_k_cu_0ba31603_342474cuda3std3__45__cpo6cbeginE - _ZN40_INTERNAL_8dc5a3b6_4_k_cu_0ba31603_342474cute1_E)
_ZN40_INTERNAL_8dc5a3b6_4_k_cu_0ba31603_342474cute1_E:
	.zero		1
	.type		_ZN40_INTERNAL_8dc5a3b6_4_k_cu_0ba31603_342474cuda3std3__45__cpo6cbeginE,@object
	.size		_ZN40_INTERNAL_8dc5a3b6_4_k_cu_0ba31603_342474cuda3std3__45__cpo6cbeginE,(_ZN40_INTERNAL_8dc5a3b6_4_k_cu_0ba31603_342474cuda3std3__48in_placeE - _ZN40_INTERNAL_8dc5a3b6_4_k_cu_0ba31603_342474cuda3std3__45__cpo6cbeginE)
_ZN40_INTERNAL_8dc5a3b6_4_k_cu_0ba31603_342474cuda3std3__45__cpo6cbeginE:
	.zero		1
	.type		_ZN40_INTERNAL_8dc5a3b6_4_k_cu_0ba31603_342474cuda3std3__48in_placeE,@object
	.size		_ZN40_INTERNAL_8dc5a3b6_4_k_cu_0ba31603_342474cuda3std3__48in_placeE,(_ZN40_INTERNAL_8dc5a3b6_4_k_cu_0ba31603_342474cuda3std6ranges3__45__cpo9iter_moveE - _ZN40_INTERNAL_8dc5a3b6_4_k_cu_0ba31603_342474cuda3std3__48in_placeE)
_ZN40_INTERNAL_8dc5a3b6_4_k_cu_0ba31603_342474cuda3std3__48in_placeE:
	.zero		1
	.type		_ZN40_INTERNAL_8dc5a3b6_4_k_cu_0ba31603_342474cuda3std6ranges3__45__cpo9iter_moveE,@object
	.size		_ZN40_INTERNAL_8dc5a3b6_4_k_cu_0ba31603_342474cuda3std6ranges3__45__cpo9iter_moveE,(_ZN40_INTERNAL_8dc5a3b6_4_k_cu_0ba31603_342474cuda3std3__45__cpo5beginE - _ZN40_INTERNAL_8dc5a3b6_4_k_cu_0ba31603_342474cuda3std6ranges3__45__cpo9iter_moveE)
_ZN40_INTERNAL_8dc5a3b6_4_k_cu_0ba31603_342474cuda3std6ranges3__45__cpo9iter_moveE:
	.zero		1
	.type		_ZN40_INTERNAL_8dc5a3b6_4_k_cu_0ba31603_342474cuda3std3__45__cpo5beginE,@object
	.size		_ZN40_INTERNAL_8dc5a3b6_4_k_cu_0ba31603_342474cuda3std3__45__cpo5beginE,(_ZN40_INTERNAL_8dc5a3b6_4_k_cu_0ba31603_342474cuda3std3__442_GLOBAL__N__8dc5a3b6_4_k_cu_0ba31603_342476ignoreE - _ZN40_INTERNAL_8dc5a3b6_4_k_cu_0ba31603_342474cuda3std3__45__cpo5beginE)
_ZN40_INTERNAL_8dc5a3b6_4_k_cu_0ba31603_342474cuda3std3__45__cpo5beginE:
	.zero		1
	.type		_ZN40_INTERNAL_8dc5a3b6_4_k_cu_0ba31603_342474cuda3std3__442_GLOBAL__N__8dc5a3b6_4_k_cu_0ba31603_342476ignoreE,@object
	.size		_ZN40_INTERNAL_8dc5a3b6_4_k_cu_0ba31603_342474cuda3std3__442_GLOBAL__N__8dc5a3b6_4_k_cu_0ba31603_342476ignoreE,(_ZN40_INTERNAL_8dc5a3b6_4_k_cu_0ba31603_342474cute7productE - _ZN40_INTERNAL_8dc5a3b6_4_k_cu_0ba31603_342474cuda3std3__442_GLOBAL__N__8dc5a3b6_4_k_cu_0ba31603_342476ignoreE)
_ZN40_INTERNAL_8dc5a3b6_4_k_cu_0ba31603_342474cuda3std3__442_GLOBAL__N__8dc5a3b6_4_k_cu_0ba31603_342476ignoreE:
	.zero		1
	.type		_ZN40_INTERNAL_8dc5a3b6_4_k_cu_0ba31603_342474cute7productE,@object
	.size		_ZN40_INTERNAL_8dc5a3b6_4_k_cu_0ba31603_342474cute7productE,(_ZN40_INTERNAL_8dc5a3b6_4_k_cu_0ba31603_342474cuda3std3__45__cpo3endE - _ZN40_INTERNAL_8dc5a3b6_4_k_cu_0ba31603_342474cute7productE)
_ZN40_INTERNAL_8dc5a3b6_4_k_cu_0ba31603_342474cute7productE:
	.zero		1
	.type		_ZN40_INTERNAL_8dc5a3b6_4_k_cu_0ba31603_342474cuda3std3__45__cpo3endE,@object
	.size		_ZN40_INTERNAL_8dc5a3b6_4_k_cu_0ba31603_342474cuda3std3__45__cpo3endE,(_ZN40_INTERNAL_8dc5a3b6_4_k_cu_0ba31603_342474cuda3std3__419piecewise_constructE - _ZN40_INTERNAL_8dc5a3b6_4_k_cu_0ba31603_342474cuda3std3__45__cpo3endE)
_ZN40_INTERNAL_8dc5a3b6_4_k_cu_0ba31603_342474cuda3std3__45__cpo3endE:
	.zero		1
	.type		_ZN40_INTERNAL_8dc5a3b6_4_k_cu_0ba31603_342474cuda3std3__419piecewise_constructE,@object
	.size		_ZN40_INTERNAL_8dc5a3b6_4_k_cu_0ba31603_342474cuda3std3__419piecewise_constructE,(_ZN40_INTERNAL_8dc5a3b6_4_k_cu_0ba31603_342474cuda3std3__45__cpo4cendE - _ZN40_INTERNAL_8dc5a3b6_4_k_cu_0ba31603_342474cuda3std3__419piecewise_constructE)
_ZN40_INTERNAL_8dc5a3b6_4_k_cu_0ba31603_342474cuda3std3__419piecewise_constructE:
	.zero		1
	.type		_ZN40_INTERNAL_8dc5a3b6_4_k_cu_0ba31603_342474cuda3std3__45__cpo4cendE,@object
	.size		_ZN40_INTERNAL_8dc5a3b6_4_k_cu_0ba31603_342474cuda3std3__45__cpo4cendE,(_ZN40_INTERNAL_8dc5a3b6_4_k_cu_0ba31603_342474cuda3std6ranges3__45__cpo4swapE - _ZN40_INTERNAL_8dc5a3b6_4_k_cu_0ba31603_342474cuda3std3__45__cpo4cendE)
_ZN40_INTERNAL_8dc5a3b6_4_k_cu_0ba31603_342474cuda3std3__45__cpo4cendE:
	.zero		1
	.type		_ZN40_INTERNAL_8dc5a3b6_4_k_cu_0ba31603_342474cuda3std6ranges3__45__cpo4swapE,@object
	.size		_ZN40_INTERNAL_8dc5a3b6_4_k_cu_0ba31603_342474cuda3std6ranges3__45__cpo4swapE,(.L_10 - _ZN40_INTERNAL_8dc5a3b6_4_k_cu_0ba31603_342474cuda3std6ranges3__45__cpo4swapE)
_ZN40_INTERNAL_8dc5a3b6_4_k_cu_0ba31603_342474cuda3std6ranges3__45__cpo4swapE:
	.zero		1
.L_10:


//--------------------- .nv.constant0._ZN7cutlass13device_kernelINS_4gemm6kernel13GemmUniversalIN4cute5tupleIJiiiiEEENS1_10collective13CollectiveMmaINS1_46MainloopSm100TmaUmmaWarpSpecializedBlockScaledILi3ELi2ELi1ENS5_IJNS4_1CILi4EEENSA_ILi2EEENSA_ILi1EEEEEEEENS5_IJNSA_ILi128EEENSA_ILi256EEESG_EEENS5_IJNS_12float_e5m2_tENS_13float_ue8m0_tEEEENS5_IJNS5_IJlSD_lEEENS4_6LayoutINS5_IJNS5_IJNS5_IJNSA_ILi32EEESB_EEEiEEESQ_NS5_IJSD_iEEEEEENS5_IJNS5_IJNS5_IJNSA_ILi16EEESB_EEEiEEENS5_IJNS5_IJNSA_ILi0EEESD_EEENSA_ILi512EEEEEENS5_IJSW_iEEEEEEEEEEESL_S13_NS4_8TiledMMAINS4_8MMA_AtomIJNS4_21SM100_MMA_MXF8F6F4_SSISJ_SJ_fSK_Li128ELi256ELNS4_4UMMA5MajorE0ELS18_0ELNS17_7ScaleInE0ELS19_0EEEEEENSN_INS5_IJSD_SD_SD_EEENS5_IJSW_SW_SW_EEEEENS5_IJNS4_10UnderscoreES1F_S1F_EEEEENS5_IJNS4_23SM90_TMA_LOAD_MULTICASTES1I_EEENS5_IJNS4_14ComposedLayoutINS4_7SwizzleILi3ELi4ELi3EEENS4_18smem_ptr_flag_bitsILi8EEENSN_INS5_IJNSA_ILi8EEESG_EEENS5_IJSG_SD_EEEEEEENSN_INS5_IJNS5_IJNS5_IJSP_SD_EEENS5_IJSO_SD_EEEEEESD_NS5_IJSB_SD_EEEEEENS5_IJNS5_IJNS5_IJSU_SY_EEESX_EEESW_NS5_IJSD_SY_EEEEEEEEEEEvNS4_8identityES1J_NS5_IJS1T_NSN_INS5_IJNS5_IJNS5_IJSP_SC_EEES1V_EEESD_S1X_EEENS5_IJS20_SW_NS5_IJSD_NSA_ILi1024EEEEEEEEEEEEEEvS25_EENS_8epilogue10collective18CollectiveEpilogueINS2F_23Sm100TmaWarpSpecializedILi4ELi2ELi32ELb1ELb0EEEJNS5_IJNSA_ILi64EEESH_SG_EEENS5_IJNSN_IS2K_SD_EENSN_INS5_IJSO_SC_EEENS5_IJSD_SG_EEEEEEEENS_10bfloat16_tESM_S2R_SM_NS2F_6fusion15FusionCallbacksIS2J_NS2S_17LinearCombinationIS2R_fS2R_fLNS_15FloatRoundStyleE2EEES2L_S2Q_JEEENS4_5SM1004TMEM4LOAD26SM100_TMEM_LOAD_32dp32b32xENS4_13SM90_TMA_LOADENS1K_INS1L_ILi2ELi4ELi3EEENS1N_ILi16EEENSN_INS5_IJS1P_SO_EEES1V_EEEENS4_39AutoVectorizingCopyWithAssumedAlignmentILi128EEENS4_14SM90_TMA_STOREES37_S39_S39_EEEvvEEEEvNT_6ParamsE --------------------------
	.section	.nv.constant0._ZN7cutlass13device_kernelINS_4gemm6kernel13GemmUniversalIN4cute5tupleIJiiiiEEENS1_10collective13CollectiveMmaINS1_46MainloopSm100TmaUmmaWarpSpecializedBlockScaledILi3ELi2ELi1ENS5_IJNS4_1CILi4EEENSA_ILi2EEENSA_ILi1EEEEEEEENS5_IJNSA_ILi128EEENSA_ILi256EEESG_EEENS5_IJNS_12float_e5m2_tENS_13float_ue8m0_tEEEENS5_IJNS5_IJlSD_lEEENS4_6LayoutINS5_IJNS5_IJNS5_IJNSA_ILi32EEESB_EEEiEEESQ_NS5_IJSD_iEEEEEENS5_IJNS5_IJNS5_IJNSA_ILi16EEESB_EEEiEEENS5_IJNS5_IJNSA_ILi0EEESD_EEENSA_ILi512EEEEEENS5_IJSW_iEEEEEEEEEEESL_S13_NS4_8TiledMMAINS4_8MMA_AtomIJNS4_21SM100_MMA_MXF8F6F4_SSISJ_SJ_fSK_Li128ELi256ELNS4_4UMMA5MajorE0ELS18_0ELNS17_7ScaleInE0ELS19_0EEEEEENSN_INS5_IJSD_SD_SD_EEENS5_IJSW_SW_SW_EEEEENS5_IJNS4_10UnderscoreES1F_S1F_EEEEENS5_IJNS4_23SM90_TMA_LOAD_MULTICASTES1I_EEENS5_IJNS4_14ComposedLayoutINS4_7SwizzleILi3ELi4ELi3EEENS4_18smem_ptr_flag_bitsILi8EEENSN_INS5_IJNSA_ILi8EEESG_EEENS5_IJSG_SD_EEEEEEENSN_INS5_IJNS5_IJNS5_IJSP_SD_EEENS5_IJSO_SD_EEEEEESD_NS5_IJSB_SD_EEEEEENS5_IJNS5_IJNS5_IJSU_SY_EEESX_EEESW_NS5_IJSD_SY_EEEEEEEEEEEvNS4_8identityES1J_NS5_IJS1T_NSN_INS5_IJNS5_IJNS5_IJSP_SC_EEES1V_EEESD_S1X_EEENS5_IJS20_SW_NS5_IJSD_NSA_ILi1024EEEEEEEEEEEEEEvS25_EENS_8epilogue10collective18CollectiveEpilogueINS2F_23Sm100TmaWarpSpecializedILi4ELi2ELi32ELb1ELb0EEEJNS5_IJNSA_ILi64EEESH_SG_EEENS5_IJNSN_IS2K_SD_EENSN_INS5_IJSO_SC_EEENS5_IJSD_SG_EEEEEEEENS_10bfloat16_tESM_S2R_SM_NS2F_6fusion15FusionCallbacksIS2J_NS2S_17LinearCombinationIS2R_fS2R_fLNS_15FloatRoundStyleE2EEES2L_S2Q_JEEENS4_5SM1004TMEM4LOAD26SM100_TMEM_LOAD_32dp32b32xENS4_13SM90_TMA_LOADENS1K_INS1L_ILi2ELi4ELi3EEENS1N_ILi16EEENSN_INS5_IJS1P_SO_EEES1V_EEEENS4_39AutoVectorizingCopyWithAssumedAlignmentILi128EEENS4_14SM90_TMA_STOREES37_S39_S39_EEEvvEEEEvNT_6ParamsE,"a",@progbits
	.sectionflags	@""
	.align	4
.nv.constant0._ZN7cutlass13device_kernelINS_4gemm6kernel13GemmUniversalIN4cute5tupleIJiiiiEEENS1_10collective13CollectiveMmaINS1_46MainloopSm100TmaUmmaWarpSpecializedBlockScaledILi3ELi2ELi1ENS5_IJNS4_1CILi4EEENSA_ILi2EEENSA_ILi1EEEEEEEENS5_IJNSA_ILi128EEENSA_ILi256EEESG_EEENS5_IJNS_12float_e5m2_tENS_13float_ue8m0_tEEEENS5_IJNS5_IJlSD_lEEENS4_6LayoutINS5_IJNS5_IJNS5_IJNSA_ILi32EEESB_EEEiEEESQ_NS5_IJSD_iEEEEEENS5_IJNS5_IJNS5_IJNSA_ILi16EEESB_EEEiEEENS5_IJNS5_IJNSA_ILi0EEESD_EEENSA_ILi512EEEEEENS5_IJSW_iEEEEEEEEEEESL_S13_NS4_8TiledMMAINS4_8MMA_AtomIJNS4_21SM100_MMA_MXF8F6F4_SSISJ_SJ_fSK_Li128ELi256ELNS4_4UMMA5MajorE0ELS18_0ELNS17_7ScaleInE0ELS19_0EEEEEENSN_INS5_IJSD_SD_SD_EEENS5_IJSW_SW_SW_EEEEENS5_IJNS4_10UnderscoreES1F_S1F_EEEEENS5_IJNS4_23SM90_TMA_LOAD_MULTICASTES1I_EEENS5_IJNS4_14ComposedLayoutINS4_7SwizzleILi3ELi4ELi3EEENS4_18smem_ptr_flag_bitsILi8EEENSN_INS5_IJNSA_ILi8EEESG_EEENS5_IJSG_SD_EEEEEEENSN_INS5_IJNS5_IJNS5_IJSP_SD_EEENS5_IJSO_SD_EEEEEESD_NS5_IJSB_SD_EEEEEENS5_IJNS5_IJNS5_IJSU_SY_EEESX_EEESW_NS5_IJSD_SY_EEEEEEEEEEEvNS4_8identityES1J_NS5_IJS1T_NSN_INS5_IJNS5_IJNS5_IJSP_SC_EEES1V_EEESD_S1X_EEENS5_IJS20_SW_NS5_IJSD_NSA_ILi1024EEEEEEEEEEEEEEvS25_EENS_8epilogue10collective18CollectiveEpilogueINS2F_23Sm100TmaWarpSpecializedILi4ELi2ELi32ELb1ELb0EEEJNS5_IJNSA_ILi64EEESH_SG_EEENS5_IJNSN_IS2K_SD_EENSN_INS5_IJSO_SC_EEENS5_IJSD_SG_EEEEEEEENS_10bfloat16_tESM_S2R_SM_NS2F_6fusion15FusionCallbacksIS2J_NS2S_17LinearCombinationIS2R_fS2R_fLNS_15FloatRoundStyleE2EEES2L_S2Q_JEEENS4_5SM1004TMEM4LOAD26SM100_TMEM_LOAD_32dp32b32xENS4_13SM90_TMA_LOADENS1K_INS1L_ILi2ELi4ELi3EEENS1N_ILi16EEENSN_INS5_IJS1P_SO_EEES1V_EEEENS4_39AutoVectorizingCopyWithAssumedAlignmentILi128EEENS4_14SM90_TMA_STOREES37_S39_S39_EEEvvEEEEvNT_6ParamsE:
	.zero		3968


//--------------------- SYMBOLS --------------------------

	.type		.nv.reservedSmem.offset0,@object
	.size		.nv.reservedSmem.offset0,0x4
	.type		.nv.reservedSmem.cap,@object
	.size		.nv.reservedSmem.cap,0x4
	.type		__assertfail,@function
